// auto-generated by cutlass_sweep.gemm — config: {"arch": "sm_100", "cluster_m": 2, "cluster_n": 2, "dtype": "int8", "dtype_b": "int8", "layout": "nt", "stages": 0, "tile_k": 32, "tile_m": 128, "tile_n": 128}
#include "cutlass/cutlass.h"
#include "cutlass/gemm/collective/collective_builder.hpp"
#include "cutlass/gemm/device/gemm_universal_adapter.h"
#include "cutlass/gemm/kernel/gemm_universal.hpp"
#include "cutlass/epilogue/collective/collective_builder.hpp"

using ElemA = int8_t;
using ElemB = int8_t;
using ElemCD = int8_t;
using Acc  = int32_t;
using TileShape    = cute::Shape<cute::_128, cute::_128, cute::_32>;
using ClusterShape = cute::Shape<cute::_2, cute::_2, cute::_1>;

using CollectiveEpilogue = typename cutlass::epilogue::collective::CollectiveBuilder<
    cutlass::arch::Sm100, cutlass::arch::OpClassTensorOp,
    TileShape, ClusterShape,
    cutlass::epilogue::collective::EpilogueTileAuto,
    Acc, Acc,
    ElemCD, cutlass::layout::RowMajor, 128 / cutlass::sizeof_bits<ElemCD>::value,
    ElemCD, cutlass::layout::RowMajor, 128 / cutlass::sizeof_bits<ElemCD>::value,
    cutlass::epilogue::collective::EpilogueScheduleAuto
  >::CollectiveOp;

using CollectiveMainloop = typename cutlass::gemm::collective::CollectiveBuilder<
    cutlass::arch::Sm100, cutlass::arch::OpClassTensorOp,
    ElemA, cutlass::layout::RowMajor, 128 / cutlass::sizeof_bits<ElemA>::value,
    ElemB, cutlass::layout::ColumnMajor, 128 / cutlass::sizeof_bits<ElemB>::value,
    Acc,
    TileShape, ClusterShape,
    cutlass::gemm::collective::StageCountAutoCarveout<static_cast<int>(sizeof(typename CollectiveEpilogue::SharedStorage))>,
    cutlass::gemm::collective::KernelScheduleAuto
  >::CollectiveOp;

using GemmKernel = cutlass::gemm::kernel::GemmUniversal<
    cute::Shape<int,int,int,int>,
    CollectiveMainloop,
    CollectiveEpilogue
>;
using Gemm = cutlass::gemm::device::GemmUniversalAdapter<GemmKernel>;

// Force the device kernel symbol into the cubin without needing a host main.
auto* _anchor = &cutlass::device_kernel<GemmKernel>;


// ===== COMPILED SASS (sm_100a) =====

	.target	sm_100a

	.elftype	@"ET_EXEC"


//--------------------- .note.nv.tkinfo           --------------------------
	.section	.note.nv.tkinfo,"",@"SHT_NOTE"
	.sectionflags	@"SHF_NOTE_NV_TKINFO"
	.tkinfo
        /*0018*/ 	.word	0x00000002
        /*0030*/ 	.string	""
        /*0030*/ 	.string	"ptxas"
        /*0030*/ 	.string	"Cuda compilation tools, release 13.0, V13.0.88"
        /*0030*/ 	.string	"Build cuda_13.0.r13.0/compiler.36424714_0"
        /*0030*/ 	.string	"-arch sm_100a -m 64 "



//--------------------- .note.nv.cuinfo           --------------------------
	.section	.note.nv.cuinfo,"",@"SHT_NOTE"
	.sectionflags	@"SHF_NOTE_NV_CUINFO"
        /*0018*/ 	.short	0x0002
        /*001a*/ 	.short	0x0064
        /*001c*/ 	.short	0x0082
	.zero		2


//--------------------- .nv.info                  --------------------------
	.section	.nv.info,"",@"SHT_CUDA_INFO"
	.align	4


	//----- nvinfo : EIATTR_REGCOUNT
	.align		4
        /*0000*/ 	.byte	0x04, 0x2f
        /*0002*/ 	.short	(.L_19 - .L_18)
	.align		4
.L_18:
        /*0004*/ 	.word	index@(_ZN7cutlass13device_kernelINS_4gemm6kernel13GemmUniversalIN4cute5tupleIJiiiiEEENS1_10collective13CollectiveMmaINS1_35MainloopSm100TmaUmmaWarpSpecializedILi52ELi2ELi4ENS5_IJNS4_1CILi2EEESB_NSA_ILi1EEEEEEEENS5_IJNSA_ILi128EEESF_NSA_ILi32EEEEEEaNS5_IJlSC_lEEEaSI_NS4_8TiledMMAINS4_8MMA_AtomIJNS4_21SM100_MMA_S8_2x1SM_SSIaaiLi128ELi128ELNS4_4UMMA5MajorE0ELSN_0ELNSM_8SaturateE0EEEEEENS4_6LayoutINS5_IJSC_SC_SC_EEENS5_IJNSA_ILi0EEEST_ST_EEEEENS5_IJNS4_10UnderscoreESW_SW_EEEEENS4_28SM100_TMA_2SM_LOAD_MULTICASTENS4_14ComposedLayoutINS4_7SwizzleILi1ELi4ELi3EEENS4_18smem_ptr_flag_bitsILi8EEENSR_INS5_IJNSA_ILi8EEESG_EEENS5_IJSG_SC_EEEEEEEvNS4_8identityENS4_18SM100_TMA_2SM_LOADES19_vS1A_EENS_8epilogue10collective18CollectiveEpilogueINS1D_23Sm100TmaWarpSpecializedILi2ELi2ELi32ELb0ELb0EEEJNS5_IJNSA_ILi64EEESF_SG_EEENS5_IJNSR_IS1I_SC_EENSR_INS5_IJSG_SB_EEENS5_IJSC_S1I_EEEEEEEEaSI_aSI_NS1D_6fusion15FusionCallbacksIS1H_NS1P_17LinearCombinationIaiaiLNS_15FloatRoundStyleE2EEES1J_S1O_JEEENS4_5SM1004TMEM4LOAD26SM100_TMEM_LOAD_32dp32b32xENS4_13SM90_TMA_LOADES19_NS4_39AutoVectorizingCopyWithAssumedAlignmentILi128EEENS4_14SM90_TMA_STOREES19_S21_S21_EEEvvEEEEvNT_6ParamsE)
        /*0008*/ 	.word	0x0000005b


	//----- nvinfo : EIATTR_FRAME_SIZE
	.align		4
.L_19:
        /*000c*/ 	.byte	0x04, 0x11
        /*000e*/ 	.short	(.L_21 - .L_20)
	.align		4
.L_20:
        /*0010*/ 	.word	index@($__internal_2_$__cuda_sm10x_tcgen05_guardrail_trap_unallocated_columns_being_dealloced)
        /*0014*/ 	.word	0x00000000


	//----- nvinfo : EIATTR_FRAME_SIZE
	.align		4
.L_21:
        /*0018*/ 	.byte	0x04, 0x11
        /*001a*/ 	.short	(.L_23 - .L_22)
	.align		4
.L_22:
        /*001c*/ 	.word	index@($__internal_1_$__cuda_sm10x_tcgen05_guardrail_trap_phase_invalid_during_alloc)
        /*0020*/ 	.word	0x00000000


	//----- nvinfo : EIATTR_FRAME_SIZE
	.align		4
.L_23:
        /*0024*/ 	.byte	0x04, 0x11
        /*0026*/ 	.short	(.L_25 - .L_24)
	.align		4
.L_24:
        /*0028*/ 	.word	index@($__internal_0_$__cuda_sm10x_tcgen05_guardrail_trap_col_being_dealloced_not_returned_by_alloc)
        /*002c*/ 	.word	0x00000000


	//----- nvinfo : EIATTR_FRAME_SIZE
	.align		4
.L_25:
        /*0030*/ 	.byte	0x04, 0x11
        /*0032*/ 	.short	(.L_27 - .L_26)
	.align		4
.L_26:
        /*0034*/ 	.word	index@(_ZN7cutlass13device_kernelINS_4gemm6kernel13GemmUniversalIN4cute5tupleIJiiiiEEENS1_10collective13CollectiveMmaINS1_35MainloopSm100TmaUmmaWarpSpecializedILi52ELi2ELi4ENS5_IJNS4_1CILi2EEESB_NSA_ILi1EEEEEEEENS5_IJNSA_ILi128EEESF_NSA_ILi32EEEEEEaNS5_IJlSC_lEEEaSI_NS4_8TiledMMAINS4_8MMA_AtomIJNS4_21SM100_MMA_S8_2x1SM_SSIaaiLi128ELi128ELNS4_4UMMA5MajorE0ELSN_0ELNSM_8SaturateE0EEEEEENS4_6LayoutINS5_IJSC_SC_SC_EEENS5_IJNSA_ILi0EEEST_ST_EEEEENS5_IJNS4_10UnderscoreESW_SW_EEEEENS4_28SM100_TMA_2SM_LOAD_MULTICASTENS4_14ComposedLayoutINS4_7SwizzleILi1ELi4ELi3EEENS4_18smem_ptr_flag_bitsILi8EEENSR_INS5_IJNSA_ILi8EEESG_EEENS5_IJSG_SC_EEEEEEEvNS4_8identityENS4_18SM100_TMA_2SM_LOADES19_vS1A_EENS_8epilogue10collective18CollectiveEpilogueINS1D_23Sm100TmaWarpSpecializedILi2ELi2ELi32ELb0ELb0EEEJNS5_IJNSA_ILi64EEESF_SG_EEENS5_IJNSR_IS1I_SC_EENSR_INS5_IJSG_SB_EEENS5_IJSC_S1I_EEEEEEEEaSI_aSI_NS1D_6fusion15FusionCallbacksIS1H_NS1P_17LinearCombinationIaiaiLNS_15FloatRoundStyleE2EEES1J_S1O_JEEENS4_5SM1004TMEM4LOAD26SM100_TMEM_LOAD_32dp32b32xENS4_13SM90_TMA_LOADES19_NS4_39AutoVectorizingCopyWithAssumedAlignmentILi128EEENS4_14SM90_TMA_STOREES19_S21_S21_EEEvvEEEEvNT_6ParamsE)
        /*0038*/ 	.word	0x00000000


	//----- nvinfo : EIATTR_MIN_STACK_SIZE
	.align		4
.L_27:
        /*003c*/ 	.byte	0x04, 0x12
        /*003e*/ 	.short	(.L_29 - .L_28)
	.align		4
.L_28:
        /*0040*/ 	.word	index@(_ZN7cutlass13device_kernelINS_4gemm6kernel13GemmUniversalIN4cute5tupleIJiiiiEEENS1_10collective13CollectiveMmaINS1_35MainloopSm100TmaUmmaWarpSpecializedILi52ELi2ELi4ENS5_IJNS4_1CILi2EEESB_NSA_ILi1EEEEEEEENS5_IJNSA_ILi128EEESF_NSA_ILi32EEEEEEaNS5_IJlSC_lEEEaSI_NS4_8TiledMMAINS4_8MMA_AtomIJNS4_21SM100_MMA_S8_2x1SM_SSIaaiLi128ELi128ELNS4_4UMMA5MajorE0ELSN_0ELNSM_8SaturateE0EEEEEENS4_6LayoutINS5_IJSC_SC_SC_EEENS5_IJNSA_ILi0EEEST_ST_EEEEENS5_IJNS4_10UnderscoreESW_SW_EEEEENS4_28SM100_TMA_2SM_LOAD_MULTICASTENS4_14ComposedLayoutINS4_7SwizzleILi1ELi4ELi3EEENS4_18smem_ptr_flag_bitsILi8EEENSR_INS5_IJNSA_ILi8EEESG_EEENS5_IJSG_SC_EEEEEEEvNS4_8identityENS4_18SM100_TMA_2SM_LOADES19_vS1A_EENS_8epilogue10collective18CollectiveEpilogueINS1D_23Sm100TmaWarpSpecializedILi2ELi2ELi32ELb0ELb0EEEJNS5_IJNSA_ILi64EEESF_SG_EEENS5_IJNSR_IS1I_SC_EENSR_INS5_IJSG_SB_EEENS5_IJSC_S1I_EEEEEEEEaSI_aSI_NS1D_6fusion15FusionCallbacksIS1H_NS1P_17LinearCombinationIaiaiLNS_15FloatRoundStyleE2EEES1J_S1O_JEEENS4_5SM1004TMEM4LOAD26SM100_TMEM_LOAD_32dp32b32xENS4_13SM90_TMA_LOADES19_NS4_39AutoVectorizingCopyWithAssumedAlignmentILi128EEENS4_14SM90_TMA_STOREES19_S21_S21_EEEvvEEEEvNT_6ParamsE)
        /*0044*/ 	.word	0x00000000
.L_29:


//--------------------- .nv.compat                --------------------------
	.section	.nv.compat,"",@"SHT_CUDA_COMPAT_INFO"
	.align	4
        /*0000*/ 	.byte	0x02, 0x09, 0x01, 0x00, 0x02, 0x02, 0x03, 0x00, 0x02, 0x05, 0x06, 0x00, 0x03, 0x07, 0x01, 0x01
        /*0010*/ 	.byte	0x02, 0x03, 0x01, 0x00, 0x02, 0x06, 0x01, 0x00, 0x04, 0x0b, 0x08, 0x00, 0x01, 0x00, 0x00, 0x00
        /*0020*/ 	.byte	0x00, 0x00, 0x00, 0x00


//--------------------- .nv.info._ZN7cutlass13device_kernelINS_4gemm6kernel13GemmUniversalIN4cute5tupleIJiiiiEEENS1_10collective13CollectiveMmaINS1_35MainloopSm100TmaUmmaWarpSpecializedILi52ELi2ELi4ENS5_IJNS4_1CILi2EEESB_NSA_ILi1EEEEEEEENS5_IJNSA_ILi128EEESF_NSA_ILi32EEEEEEaNS5_IJlSC_lEEEaSI_NS4_8TiledMMAINS4_8MMA_AtomIJNS4_21SM100_MMA_S8_2x1SM_SSIaaiLi128ELi128ELNS4_4UMMA5MajorE0ELSN_0ELNSM_8SaturateE0EEEEEENS4_6LayoutINS5_IJSC_SC_SC_EEENS5_IJNSA_ILi0EEEST_ST_EEEEENS5_IJNS4_10UnderscoreESW_SW_EEEEENS4_28SM100_TMA_2SM_LOAD_MULTICASTENS4_14ComposedLayoutINS4_7SwizzleILi1ELi4ELi3EEENS4_18smem_ptr_flag_bitsILi8EEENSR_INS5_IJNSA_ILi8EEESG_EEENS5_IJSG_SC_EEEEEEEvNS4_8identityENS4_18SM100_TMA_2SM_LOADES19_vS1A_EENS_8epilogue10collective18CollectiveEpilogueINS1D_23Sm100TmaWarpSpecializedILi2ELi2ELi32ELb0ELb0EEEJNS5_IJNSA_ILi64EEESF_SG_EEENS5_IJNSR_IS1I_SC_EENSR_INS5_IJSG_SB_EEENS5_IJSC_S1I_EEEEEEEEaSI_aSI_NS1D_6fusion15FusionCallbacksIS1H_NS1P_17LinearCombinationIaiaiLNS_15FloatRoundStyleE2EEES1J_S1O_JEEENS4_5SM1004TMEM4LOAD26SM100_TMEM_LOAD_32dp32b32xENS4_13SM90_TMA_LOADES19_NS4_39AutoVectorizingCopyWithAssumedAlignmentILi128EEENS4_14SM90_TMA_STOREES19_S21_S21_EEEvvEEEEvNT_6ParamsE --------------------------
	.section	.nv.info._ZN7cutlass13device_kernelINS_4gemm6kernel13GemmUniversalIN4cute5tupleIJiiiiEEENS1_10collective13CollectiveMmaINS1_35MainloopSm100TmaUmmaWarpSpecializedILi52ELi2ELi4ENS5_IJNS4_1CILi2EEESB_NSA_ILi1EEEEEEEENS5_IJNSA_ILi128EEESF_NSA_ILi32EEEEEEaNS5_IJlSC_lEEEaSI_NS4_8TiledMMAINS4_8MMA_AtomIJNS4_21SM100_MMA_S8_2x1SM_SSIaaiLi128ELi128ELNS4_4UMMA5MajorE0ELSN_0ELNSM_8SaturateE0EEEEEENS4_6LayoutINS5_IJSC_SC_SC_EEENS5_IJNSA_ILi0EEEST_ST_EEEEENS5_IJNS4_10UnderscoreESW_SW_EEEEENS4_28SM100_TMA_2SM_LOAD_MULTICASTENS4_14ComposedLayoutINS4_7SwizzleILi1ELi4ELi3EEENS4_18smem_ptr_flag_bitsILi8EEENSR_INS5_IJNSA_ILi8EEESG_EEENS5_IJSG_SC_EEEEEEEvNS4_8identityENS4_18SM100_TMA_2SM_LOADES19_vS1A_EENS_8epilogue10collective18CollectiveEpilogueINS1D_23Sm100TmaWarpSpecializedILi2ELi2ELi32ELb0ELb0EEEJNS5_IJNSA_ILi64EEESF_SG_EEENS5_IJNSR_IS1I_SC_EENSR_INS5_IJSG_SB_EEENS5_IJSC_S1I_EEEEEEEEaSI_aSI_NS1D_6fusion15FusionCallbacksIS1H_NS1P_17LinearCombinationIaiaiLNS_15FloatRoundStyleE2EEES1J_S1O_JEEENS4_5SM1004TMEM4LOAD26SM100_TMEM_LOAD_32dp32b32xENS4_13SM90_TMA_LOADES19_NS4_39AutoVectorizingCopyWithAssumedAlignmentILi128EEENS4_14SM90_TMA_STOREES19_S21_S21_EEEvvEEEEvNT_6ParamsE,"",@"SHT_CUDA_INFO"
	.sectionflags	@""
	.align	4


	//----- nvinfo : EIATTR_CUDA_API_VERSION
	.align		4
        /*0000*/ 	.byte	0x04, 0x37
        /*0002*/ 	.short	(.L_31 - .L_30)
.L_30:
        /*0004*/ 	.word	0x00000082


	//----- nvinfo : EIATTR_KPARAM_INFO
	.align		4
.L_31:
        /*0008*/ 	.byte	0x04, 0x17
        /*000a*/ 	.short	(.L_33 - .L_32)
.L_32:
        /*000c*/ 	.word	0x00000000
        /*0010*/ 	.short	0x0000
        /*0012*/ 	.short	0x0000
        /*0014*/ 	.byte	0x00, 0xf0, 0x01, 0x20


	//----- nvinfo : EIATTR_AT_ENTRY_FRAGMENTS
	.align		4
.L_33:
        /*0018*/ 	.byte	0x04, 0x4f
        /*001a*/ 	.short	(.L_35 - .L_34)


	//   ....[0]....
.L_34:
        /*001c*/ 	.word	0x00000007


	//----- nvinfo : EIATTR_RESERVED_SMEM_USED
	.align		4
.L_35:
        /*0020*/ 	.byte	0x01, 0x41
	.zero		2


	//----- nvinfo : EIATTR_SPARSE_MMA_MASK
	.align		4
        /*0024*/ 	.byte	0x03, 0x50
        /*0026*/ 	.short	0x0000


	//----- nvinfo : EIATTR_TCGEN05_2CTA_USED
	.align		4
        /*0028*/ 	.byte	0x01, 0x52
	.zero		2


	//----- nvinfo : EIATTR_MAXREG_COUNT
	.align		4
        /*002c*/ 	.byte	0x03, 0x1b
        /*002e*/ 	.short	0x00ff


	//----- nvinfo : EIATTR_NUM_BARRIERS
	.align		4
        /*0030*/ 	.byte	0x02, 0x4c
        /*0032*/ 	.byte	0x07
	.zero		1


	//----- nvinfo : EIATTR_EXTERNS
	.align		4
        /*0034*/ 	.byte	0x04, 0x0f
        /*0036*/ 	.short	(.L_37 - .L_36)


	//   ....[0]....
	.align		4
.L_36:
        /*0038*/ 	.word	index@(__assertfail)


	//----- nvinfo : EIATTR_MERCURY_ISA_VERSION
	.align		4
.L_37:
        /*003c*/ 	.byte	0x03, 0x5f
        /*003e*/ 	.short	0x0101


	//----- nvinfo : EIATTR_INT_WARP_WIDE_INSTR_OFFSETS
	.align		4
        /*0040*/ 	.byte	0x04, 0x31
        /*0042*/ 	.short	(.L_39 - .L_38)


	//   ....[0]....
.L_38:
        /*0044*/ 	.word	0x00001360


	//   ....[1]....
        /*0048*/ 	.word	0x00001400


	//   ....[2]....
        /*004c*/ 	.word	0x00006250


	//   ....[3]....
        /*0050*/ 	.word	0x00006280


	//   ....[4]....
        /*0054*/ 	.word	0x000062a0


	//   ....[5]....
        /*0058*/ 	.word	0x00006dc0


	//   ....[6]....
        /*005c*/ 	.word	0x00006e60


	//   ....[7]....
        /*0060*/ 	.word	0x00006f10


	//   ....[8]....
        /*0064*/ 	.word	0x00006fb0


	//   ....[9]....
        /*0068*/ 	.word	0x000070a0


	//   ....[10]....
        /*006c*/ 	.word	0x00007170


	//----- nvinfo : EIATTR_COOP_GROUP_MASK_REGIDS
	.align		4
.L_39:
        /*0070*/ 	.byte	0x04, 0x29
        /*0072*/ 	.short	(.L_41 - .L_40)


	//   ....[0]....
.L_40:
        /*0074*/ 	.word	0xffffffff


	//   ....[1]....
        /*0078*/ 	.word	0xffffffff


	//   ....[2]....
        /*007c*/ 	.word	0xffffffff


	//   ....[3]....
        /*0080*/ 	.word	0xffffffff


	//   ....[4]....
        /*0084*/ 	.word	0xffffffff


	//   ....[5]....
        /*0088*/ 	.word	0xffffffff


	//   ....[6]....
        /*008c*/ 	.word	0xffffffff


	//   ....[7]....
        /*0090*/ 	.word	0xffffffff


	//   ....[8]....
        /*0094*/ 	.word	0xffffffff


	//   ....[9]....
        /*0098*/ 	.word	0xffffffff


	//   ....[10]....
        /*009c*/ 	.word	0xffffffff


	//   ....[11]....
        /*00a0*/ 	.word	0xffffffff


	//   ....[12]....
        /*00a4*/ 	.word	0xffffffff


	//   ....[13]....
        /*00a8*/ 	.word	0xffffffff


	//----- nvinfo : EIATTR_COOP_GROUP_INSTR_OFFSETS
	.align		4
.L_41:
        /*00ac*/ 	.byte	0x04, 0x28
        /*00ae*/ 	.short	(.L_43 - .L_42)


	//   ....[0]....
.L_42:
        /*00b0*/ 	.word	0x000000b0


	//   ....[1]....
        /*00b4*/ 	.word	0x00000520


	//   ....[2]....
        /*00b8*/ 	.word	0x00000d10


	//   ....[3]....
        /*00bc*/ 	.word	0x00000e60


	//   ....[4]....
        /*00c0*/ 	.word	0x00000f50


	//   ....[5]....
        /*00c4*/ 	.word	0x000010b0


	//   ....[6]....
        /*00c8*/ 	.word	0x00001240


	//   ....[7]....
        /*00cc*/ 	.word	0x00001480


	//   ....[8]....
        /*00d0*/ 	.word	0x000027d0


	//   ....[9]....
        /*00d4*/ 	.word	0x00005180


	//   ....[10]....
        /*00d8*/ 	.word	0x00005650


	//   ....[11]....
        /*00dc*/ 	.word	0x00005680


	//   ....[12]....
        /*00e0*/ 	.word	0x00006150


	//   ....[13]....
        /*00e4*/ 	.word	0x00006360


	//----- nvinfo : EIATTR_VRC_CTA_INIT_COUNT
	.align		4
.L_43:
        /*00e8*/ 	.byte	0x02, 0x4a
        /*00ea*/ 	.byte	0x80
	.zero		1


	//----- nvinfo : EIATTR_SYSCALL_OFFSETS
	.align		4
        /*00ec*/ 	.byte	0x04, 0x46
        /*00ee*/ 	.short	(.L_45 - .L_44)


	//   ....[0]....
.L_44:
        /*00f0*/ 	.word	0x00007c80


	//   ....[1]....
        /*00f4*/ 	.word	0x00007dc0


	//   ....[2]....
        /*00f8*/ 	.word	0x000085d0


	//   ....[3]....
        /*00fc*/ 	.word	0x000093d0


	//----- nvinfo : EIATTR_MBARRIER_INSTR_OFFSETS
	.align		4
.L_45:
        /*0100*/ 	.byte	0x04, 0x39
        /*0102*/ 	.short	(.L_47 - .L_46)


	//   ....[0]....
.L_46:
        /*0104*/ 	.word	0x00000670
        /*0108*/ 	.word	0x000000ff
        /*010c*/ 	.word	0x00000000
        /*0110*/ 	.short	0x0100
        /*0112*/ 	.byte	0x04
	.zero		1


	//   ....[1]....
        /*0114*/ 	.word	0x00000680
        /*0118*/ 	.word	0x000000ff
        /*011c*/ 	.word	0x000001a0
        /*0120*/ 	.short	0x0100
        /*0122*/ 	.byte	0x04
	.zero		1


	//   ....[2]....
        /*0124*/ 	.word	0x00000690
        /*0128*/ 	.word	0x000000ff
        /*012c*/ 	.word	0x00000008
        /*0130*/ 	.short	0x0100
        /*0132*/ 	.byte	0x04
	.zero		1


	//   ....[3]....
        /*0134*/ 	.word	0x000006a0
        /*0138*/ 	.word	0x000000ff
        /*013c*/ 	.word	0x000001a8
        /*0140*/ 	.short	0x0100
        /*0142*/ 	.byte	0x04
	.zero		1


	//   ....[4]....
        /*0144*/ 	.word	0x000006b0
        /*0148*/ 	.word	0x000000ff
        /*014c*/ 	.word	0x00000010
        /*0150*/ 	.short	0x0100
        /*0152*/ 	.byte	0x04
	.zero		1


	//   ....[5]....
        /*0154*/ 	.word	0x000006c0
        /*0158*/ 	.word	0x000000ff
        /*015c*/ 	.word	0x000001b0
        /*0160*/ 	.short	0x0100
        /*0162*/ 	.byte	0x04
	.zero		1


	//   ....[6]....
        /*0164*/ 	.word	0x000006d0
        /*0168*/ 	.word	0x000000ff
        /*016c*/ 	.word	0x00000018
        /*0170*/ 	.short	0x0100
        /*0172*/ 	.byte	0x04
	.zero		1


	//   ....[7]....
        /*0174*/ 	.word	0x000006e0
        /*0178*/ 	.word	0x000000ff
        /*017c*/ 	.word	0x000001b8
        /*0180*/ 	.short	0x0100
        /*0182*/ 	.byte	0x04
	.zero		1


	//   ....[8]....
        /*0184*/ 	.word	0x000006f0
        /*0188*/ 	.word	0x000000ff
        /*018c*/ 	.word	0x00000020
        /*0190*/ 	.short	0x0100
        /*0192*/ 	.byte	0x04
	.zero		1


	//   ....[9]....
        /*0194*/ 	.word	0x00000700
        /*0198*/ 	.word	0x000000ff
        /*019c*/ 	.word	0x000001c0
        /*01a0*/ 	.short	0x0100
        /*01a2*/ 	.byte	0x04
	.zero		1


	//   ....[10]....
        /*01a4*/ 	.word	0x00000710
        /*01a8*/ 	.word	0x000000ff
        /*01ac*/ 	.word	0x00000028
        /*01b0*/ 	.short	0x0100
        /*01b2*/ 	.byte	0x04
	.zero		1


	//   ....[11]....
        /*01b4*/ 	.word	0x00000720
        /*01b8*/ 	.word	0x000000ff
        /*01bc*/ 	.word	0x000001c8
        /*01c0*/ 	.short	0x0100
        /*01c2*/ 	.byte	0x04
	.zero		1


	//   ....[12]....
        /*01c4*/ 	.word	0x00000730
        /*01c8*/ 	.word	0x000000ff
        /*01cc*/ 	.word	0x00000030
        /*01d0*/ 	.short	0x0100
        /*01d2*/ 	.byte	0x04
	.zero		1


	//   ....[13]....
        /*01d4*/ 	.word	0x00000740
        /*01d8*/ 	.word	0x000000ff
        /*01dc*/ 	.word	0x000001d0
        /*01e0*/ 	.short	0x0100
        /*01e2*/ 	.byte	0x04
	.zero		1


	//   ....[14]....
        /*01e4*/ 	.word	0x00000750
        /*01e8*/ 	.word	0x000000ff
        /*01ec*/ 	.word	0x00000038
        /*01f0*/ 	.short	0x0100
        /*01f2*/ 	.byte	0x04
	.zero		1


	//   ....[15]....
        /*01f4*/ 	.word	0x00000760
        /*01f8*/ 	.word	0x000000ff
        /*01fc*/ 	.word	0x000001d8
        /*0200*/ 	.short	0x0100
        /*0202*/ 	.byte	0x04
	.zero		1


	//   ....[16]....
        /*0204*/ 	.word	0x00000770
        /*0208*/ 	.word	0x000000ff
        /*020c*/ 	.word	0x00000040
        /*0210*/ 	.short	0x0100
        /*0212*/ 	.byte	0x04
	.zero		1


	//   ....[17]....
        /*0214*/ 	.word	0x00000780
        /*0218*/ 	.word	0x000000ff
        /*021c*/ 	.word	0x000001e0
        /*0220*/ 	.short	0x0100
        /*0222*/ 	.byte	0x04
	.zero		1


	//   ....[18]....
        /*0224*/ 	.word	0x00000790
        /*0228*/ 	.word	0x000000ff
        /*022c*/ 	.word	0x00000048
        /*0230*/ 	.short	0x0100
        /*0232*/ 	.byte	0x04
	.zero		1


	//   ....[19]....
        /*0234*/ 	.word	0x000007a0
        /*0238*/ 	.word	0x000000ff
        /*023c*/ 	.word	0x000001e8
        /*0240*/ 	.short	0x0100
        /*0242*/ 	.byte	0x04
	.zero		1


	//   ....[20]....
        /*0244*/ 	.word	0x000007b0
        /*0248*/ 	.word	0x000000ff
        /*024c*/ 	.word	0x00000050
        /*0250*/ 	.short	0x0100
        /*0252*/ 	.byte	0x04
	.zero		1


	//   ....[21]....
        /*0254*/ 	.word	0x000007c0
        /*0258*/ 	.word	0x000000ff
        /*025c*/ 	.word	0x000001f0
        /*0260*/ 	.short	0x0100
        /*0262*/ 	.byte	0x04
	.zero		1


	//   ....[22]....
        /*0264*/ 	.word	0x000007d0
        /*0268*/ 	.word	0x000000ff
        /*026c*/ 	.word	0x00000058
        /*0270*/ 	.short	0x0100
        /*0272*/ 	.byte	0x04
	.zero		1


	//   ....[23]....
        /*0274*/ 	.word	0x000007e0
        /*0278*/ 	.word	0x000000ff
        /*027c*/ 	.word	0x000001f8
        /*0280*/ 	.short	0x0100
        /*0282*/ 	.byte	0x04
	.zero		1


	//   ....[24]....
        /*0284*/ 	.word	0x000007f0
        /*0288*/ 	.word	0x000000ff
        /*028c*/ 	.word	0x00000060
        /*0290*/ 	.short	0x0100
        /*0292*/ 	.byte	0x04
	.zero		1


	//   ....[25]....
        /*0294*/ 	.word	0x00000800
        /*0298*/ 	.word	0x000000ff
        /*029c*/ 	.word	0x00000200
        /*02a0*/ 	.short	0x0100
        /*02a2*/ 	.byte	0x04
	.zero		1


	//   ....[26]....
        /*02a4*/ 	.word	0x00000810
        /*02a8*/ 	.word	0x000000ff
        /*02ac*/ 	.word	0x00000068
        /*02b0*/ 	.short	0x0100
        /*02b2*/ 	.byte	0x04
	.zero		1


	//   ....[27]....
        /*02b4*/ 	.word	0x00000820
        /*02b8*/ 	.word	0x000000ff
        /*02bc*/ 	.word	0x00000208
        /*02c0*/ 	.short	0x0100
        /*02c2*/ 	.byte	0x04
	.zero		1


	//   ....[28]....
        /*02c4*/ 	.word	0x00000830
        /*02c8*/ 	.word	0x000000ff
        /*02cc*/ 	.word	0x00000070
        /*02d0*/ 	.short	0x0100
        /*02d2*/ 	.byte	0x04
	.zero		1


	//   ....[29]....
        /*02d4*/ 	.word	0x00000840
        /*02d8*/ 	.word	0x000000ff
        /*02dc*/ 	.word	0x00000210
        /*02e0*/ 	.short	0x0100
        /*02e2*/ 	.byte	0x04
	.zero		1


	//   ....[30]....
        /*02e4*/ 	.word	0x00000850
        /*02e8*/ 	.word	0x000000ff
        /*02ec*/ 	.word	0x00000078
        /*02f0*/ 	.short	0x0100
        /*02f2*/ 	.byte	0x04
	.zero		1


	//   ....[31]....
        /*02f4*/ 	.word	0x00000860
        /*02f8*/ 	.word	0x000000ff
        /*02fc*/ 	.word	0x00000218
        /*0300*/ 	.short	0x0100
        /*0302*/ 	.byte	0x04
	.zero		1


	//   ....[32]....
        /*0304*/ 	.word	0x00000870
        /*0308*/ 	.word	0x000000ff
        /*030c*/ 	.word	0x00000080
        /*0310*/ 	.short	0x0100
        /*0312*/ 	.byte	0x04
	.zero		1


	//   ....[33]....
        /*0314*/ 	.word	0x00000880
        /*0318*/ 	.word	0x000000ff
        /*031c*/ 	.word	0x00000220
        /*0320*/ 	.short	0x0100
        /*0322*/ 	.byte	0x04
	.zero		1


	//   ....[34]....
        /*0324*/ 	.word	0x00000890
        /*0328*/ 	.word	0x000000ff
        /*032c*/ 	.word	0x00000088
        /*0330*/ 	.short	0x0100
        /*0332*/ 	.byte	0x04
	.zero		1


	//   ....[35]....
        /*0334*/ 	.word	0x000008a0
        /*0338*/ 	.word	0x000000ff
        /*033c*/ 	.word	0x00000228
        /*0340*/ 	.short	0x0100
        /*0342*/ 	.byte	0x04
	.zero		1


	//   ....[36]....
        /*0344*/ 	.word	0x000008b0
        /*0348*/ 	.word	0x000000ff
        /*034c*/ 	.word	0x00000090
        /*0350*/ 	.short	0x0100
        /*0352*/ 	.byte	0x04
	.zero		1


	//   ....[37]....
        /*0354*/ 	.word	0x000008c0
        /*0358*/ 	.word	0x000000ff
        /*035c*/ 	.word	0x00000230
        /*0360*/ 	.short	0x0100
        /*0362*/ 	.byte	0x04
	.zero		1


	//   ....[38]....
        /*0364*/ 	.word	0x000008d0
        /*0368*/ 	.word	0x000000ff
        /*036c*/ 	.word	0x00000098
        /*0370*/ 	.short	0x0100
        /*0372*/ 	.byte	0x04
	.zero		1


	//   ....[39]....
        /*0374*/ 	.word	0x000008e0
        /*0378*/ 	.word	0x000000ff
        /*037c*/ 	.word	0x00000238
        /*0380*/ 	.short	0x0100
        /*0382*/ 	.byte	0x04
	.zero		1


	//   ....[40]....
        /*0384*/ 	.word	0x000008f0
        /*0388*/ 	.word	0x000000ff
        /*038c*/ 	.word	0x000000a0
        /*0390*/ 	.short	0x0100
        /*0392*/ 	.byte	0x04
	.zero		1


	//   ....[41]....
        /*0394*/ 	.word	0x00000900
        /*0398*/ 	.word	0x000000ff
        /*039c*/ 	.word	0x00000240
        /*03a0*/ 	.short	0x0100
        /*03a2*/ 	.byte	0x04
	.zero		1


	//   ....[42]....
        /*03a4*/ 	.word	0x00000910
        /*03a8*/ 	.word	0x000000ff
        /*03ac*/ 	.word	0x000000a8
        /*03b0*/ 	.short	0x0100
        /*03b2*/ 	.byte	0x04
	.zero		1


	//   ....[43]....
        /*03b4*/ 	.word	0x00000920
        /*03b8*/ 	.word	0x000000ff
        /*03bc*/ 	.word	0x00000248
        /*03c0*/ 	.short	0x0100
        /*03c2*/ 	.byte	0x04
	.zero		1


	//   ....[44]....
        /*03c4*/ 	.word	0x00000930
        /*03c8*/ 	.word	0x000000ff
        /*03cc*/ 	.word	0x000000b0
        /*03d0*/ 	.short	0x0100
        /*03d2*/ 	.byte	0x04
	.zero		1


	//   ....[45]....
        /*03d4*/ 	.word	0x00000940
        /*03d8*/ 	.word	0x000000ff
        /*03dc*/ 	.word	0x00000250
        /*03e0*/ 	.short	0x0100
        /*03e2*/ 	.byte	0x04
	.zero		1


	//   ....[46]....
        /*03e4*/ 	.word	0x00000950
        /*03e8*/ 	.word	0x000000ff
        /*03ec*/ 	.word	0x000000b8
        /*03f0*/ 	.short	0x0100
        /*03f2*/ 	.byte	0x04
	.zero		1


	//   ....[47]....
        /*03f4*/ 	.word	0x00000960
        /*03f8*/ 	.word	0x000000ff
        /*03fc*/ 	.word	0x00000258
        /*0400*/ 	.short	0x0100
        /*0402*/ 	.byte	0x04
	.zero		1


	//   ....[48]....
        /*0404*/ 	.word	0x00000970
        /*0408*/ 	.word	0x000000ff
        /*040c*/ 	.word	0x000000c0
        /*0410*/ 	.short	0x0100
        /*0412*/ 	.byte	0x04
	.zero		1


	//   ....[49]....
        /*0414*/ 	.word	0x00000980
        /*0418*/ 	.word	0x000000ff
        /*041c*/ 	.word	0x00000260
        /*0420*/ 	.short	0x0100
        /*0422*/ 	.byte	0x04
	.zero		1


	//   ....[50]....
        /*0424*/ 	.word	0x00000990
        /*0428*/ 	.word	0x000000ff
        /*042c*/ 	.word	0x000000c8
        /*0430*/ 	.short	0x0100
        /*0432*/ 	.byte	0x04
	.zero		1


	//   ....[51]....
        /*0434*/ 	.word	0x000009a0
        /*0438*/ 	.word	0x000000ff
        /*043c*/ 	.word	0x00000268
        /*0440*/ 	.short	0x0100
        /*0442*/ 	.byte	0x04
	.zero		1


	//   ....[52]....
        /*0444*/ 	.word	0x000009b0
        /*0448*/ 	.word	0x000000ff
        /*044c*/ 	.word	0x000000d0
        /*0450*/ 	.short	0x0100
        /*0452*/ 	.byte	0x04
	.zero		1


	//   ....[53]....
        /*0454*/ 	.word	0x000009c0
        /*0458*/ 	.word	0x000000ff
        /*045c*/ 	.word	0x00000270
        /*0460*/ 	.short	0x0100
        /*0462*/ 	.byte	0x04
	.zero		1


	//   ....[54]....
        /*0464*/ 	.word	0x000009d0
        /*0468*/ 	.word	0x000000ff
        /*046c*/ 	.word	0x000000d8
        /*0470*/ 	.short	0x0100
        /*0472*/ 	.byte	0x04
	.zero		1


	//   ....[55]....
        /*0474*/ 	.word	0x000009e0
        /*0478*/ 	.word	0x000000ff
        /*047c*/ 	.word	0x00000278
        /*0480*/ 	.short	0x0100
        /*0482*/ 	.byte	0x04
	.zero		1


	//   ....[56]....
        /*0484*/ 	.word	0x000009f0
        /*0488*/ 	.word	0x000000ff
        /*048c*/ 	.word	0x000000e0
        /*0490*/ 	.short	0x0100
        /*0492*/ 	.byte	0x04
	.zero		1


	//   ....[57]....
        /*0494*/ 	.word	0x00000a00
        /*0498*/ 	.word	0x000000ff
        /*049c*/ 	.word	0x00000280
        /*04a0*/ 	.short	0x0100
        /*04a2*/ 	.byte	0x04
	.zero		1


	//   ....[58]....
        /*04a4*/ 	.word	0x00000a10
        /*04a8*/ 	.word	0x000000ff
        /*04ac*/ 	.word	0x000000e8
        /*04b0*/ 	.short	0x0100
        /*04b2*/ 	.byte	0x04
	.zero		1


	//   ....[59]....
        /*04b4*/ 	.word	0x00000a20
        /*04b8*/ 	.word	0x000000ff
        /*04bc*/ 	.word	0x00000288
        /*04c0*/ 	.short	0x0100
        /*04c2*/ 	.byte	0x04
	.zero		1


	//   ....[60]....
        /*04c4*/ 	.word	0x00000a30
        /*04c8*/ 	.word	0x000000ff
        /*04cc*/ 	.word	0x000000f0
        /*04d0*/ 	.short	0x0100
        /*04d2*/ 	.byte	0x04
	.zero		1


	//   ....[61]....
        /*04d4*/ 	.word	0x00000a40
        /*04d8*/ 	.word	0x000000ff
        /*04dc*/ 	.word	0x00000290
        /*04e0*/ 	.short	0x0100
        /*04e2*/ 	.byte	0x04
	.zero		1


	//   ....[62]....
        /*04e4*/ 	.word	0x00000a50
        /*04e8*/ 	.word	0x000000ff
        /*04ec*/ 	.word	0x000000f8
        /*04f0*/ 	.short	0x0100
        /*04f2*/ 	.byte	0x04
	.zero		1


	//   ....[63]....
        /*04f4*/ 	.word	0x00000a60
        /*04f8*/ 	.word	0x000000ff
        /*04fc*/ 	.word	0x00000298
        /*0500*/ 	.short	0x0100
        /*0502*/ 	.byte	0x04
	.zero		1


	//   ....[64]....
        /*0504*/ 	.word	0x00000a70
        /*0508*/ 	.word	0x000000ff
        /*050c*/ 	.word	0x00000100
        /*0510*/ 	.short	0x0100
        /*0512*/ 	.byte	0x04
	.zero		1


	//   ....[65]....
        /*0514*/ 	.word	0x00000a80
        /*0518*/ 	.word	0x000000ff
        /*051c*/ 	.word	0x000002a0
        /*0520*/ 	.short	0x0100
        /*0522*/ 	.byte	0x04
	.zero		1


	//   ....[66]....
        /*0524*/ 	.word	0x00000a90
        /*0528*/ 	.word	0x000000ff
        /*052c*/ 	.word	0x00000108
        /*0530*/ 	.short	0x0100
        /*0532*/ 	.byte	0x04
	.zero		1


	//   ....[67]....
        /*0534*/ 	.word	0x00000aa0
        /*0538*/ 	.word	0x000000ff
        /*053c*/ 	.word	0x000002a8
        /*0540*/ 	.short	0x0100
        /*0542*/ 	.byte	0x04
	.zero		1


	//   ....[68]....
        /*0544*/ 	.word	0x00000ab0
        /*0548*/ 	.word	0x000000ff
        /*054c*/ 	.word	0x00000110
        /*0550*/ 	.short	0x0100
        /*0552*/ 	.byte	0x04
	.zero		1


	//   ....[69]....
        /*0554*/ 	.word	0x00000ac0
        /*0558*/ 	.word	0x000000ff
        /*055c*/ 	.word	0x000002b0
        /*0560*/ 	.short	0x0100
        /*0562*/ 	.byte	0x04
	.zero		1


	//   ....[70]....
        /*0564*/ 	.word	0x00000ad0
        /*0568*/ 	.word	0x000000ff
        /*056c*/ 	.word	0x00000118
        /*0570*/ 	.short	0x0100
        /*0572*/ 	.byte	0x04
	.zero		1


	//   ....[71]....
        /*0574*/ 	.word	0x00000ae0
        /*0578*/ 	.word	0x000000ff
        /*057c*/ 	.word	0x000002b8
        /*0580*/ 	.short	0x0100
        /*0582*/ 	.byte	0x04
	.zero		1


	//   ....[72]....
        /*0584*/ 	.word	0x00000af0
        /*0588*/ 	.word	0x000000ff
        /*058c*/ 	.word	0x00000120
        /*0590*/ 	.short	0x0100
        /*0592*/ 	.byte	0x04
	.zero		1


	//   ....[73]....
        /*0594*/ 	.word	0x00000b00
        /*0598*/ 	.word	0x000000ff
        /*059c*/ 	.word	0x000002c0
        /*05a0*/ 	.short	0x0100
        /*05a2*/ 	.byte	0x04
	.zero		1


	//   ....[74]....
        /*05a4*/ 	.word	0x00000b10
        /*05a8*/ 	.word	0x000000ff
        /*05ac*/ 	.word	0x00000128
        /*05b0*/ 	.short	0x0100
        /*05b2*/ 	.byte	0x04
	.zero		1


	//   ....[75]....
        /*05b4*/ 	.word	0x00000b20
        /*05b8*/ 	.word	0x000000ff
        /*05bc*/ 	.word	0x000002c8
        /*05c0*/ 	.short	0x0100
        /*05c2*/ 	.byte	0x04
	.zero		1


	//   ....[76]....
        /*05c4*/ 	.word	0x00000b30
        /*05c8*/ 	.word	0x000000ff
        /*05cc*/ 	.word	0x00000130
        /*05d0*/ 	.short	0x0100
        /*05d2*/ 	.byte	0x04
	.zero		1


	//   ....[77]....
        /*05d4*/ 	.word	0x00000b40
        /*05d8*/ 	.word	0x000000ff
        /*05dc*/ 	.word	0x000002d0
        /*05e0*/ 	.short	0x0100
        /*05e2*/ 	.byte	0x04
	.zero		1


	//   ....[78]....
        /*05e4*/ 	.word	0x00000b50
        /*05e8*/ 	.word	0x000000ff
        /*05ec*/ 	.word	0x00000138
        /*05f0*/ 	.short	0x0100
        /*05f2*/ 	.byte	0x04
	.zero		1


	//   ....[79]....
        /*05f4*/ 	.word	0x00000b60
        /*05f8*/ 	.word	0x000000ff
        /*05fc*/ 	.word	0x000002d8
        /*0600*/ 	.short	0x0100
        /*0602*/ 	.byte	0x04
	.zero		1


	//   ....[80]....
        /*0604*/ 	.word	0x00000b70
        /*0608*/ 	.word	0x000000ff
        /*060c*/ 	.word	0x00000140
        /*0610*/ 	.short	0x0100
        /*0612*/ 	.byte	0x04
	.zero		1


	//   ....[81]....
        /*0614*/ 	.word	0x00000b80
        /*0618*/ 	.word	0x000000ff
        /*061c*/ 	.word	0x000002e0
        /*0620*/ 	.short	0x0100
        /*0622*/ 	.byte	0x04
	.zero		1


	//   ....[82]....
        /*0624*/ 	.word	0x00000b90
        /*0628*/ 	.word	0x000000ff
        /*062c*/ 	.word	0x00000148
        /*0630*/ 	.short	0x0100
        /*0632*/ 	.byte	0x04
	.zero		1


	//   ....[83]....
        /*0634*/ 	.word	0x00000ba0
        /*0638*/ 	.word	0x000000ff
        /*063c*/ 	.word	0x000002e8
        /*0640*/ 	.short	0x0100
        /*0642*/ 	.byte	0x04
	.zero		1


	//   ....[84]....
        /*0644*/ 	.word	0x00000bb0
        /*0648*/ 	.word	0x000000ff
        /*064c*/ 	.word	0x00000150
        /*0650*/ 	.short	0x0100
        /*0652*/ 	.byte	0x04
	.zero		1


	//   ....[85]....
        /*0654*/ 	.word	0x00000bc0
        /*0658*/ 	.word	0x000000ff
        /*065c*/ 	.word	0x000002f0
        /*0660*/ 	.short	0x0100
        /*0662*/ 	.byte	0x04
	.zero		1


	//   ....[86]....
        /*0664*/ 	.word	0x00000bd0
        /*0668*/ 	.word	0x000000ff
        /*066c*/ 	.word	0x00000158
        /*0670*/ 	.short	0x0100
        /*0672*/ 	.byte	0x04
	.zero		1


	//   ....[87]....
        /*0674*/ 	.word	0x00000be0
        /*0678*/ 	.word	0x000000ff
        /*067c*/ 	.word	0x000002f8
        /*0680*/ 	.short	0x0100
        /*0682*/ 	.byte	0x04
	.zero		1


	//   ....[88]....
        /*0684*/ 	.word	0x00000bf0
        /*0688*/ 	.word	0x000000ff
        /*068c*/ 	.word	0x00000160
        /*0690*/ 	.short	0x0100
        /*0692*/ 	.byte	0x04
	.zero		1


	//   ....[89]....
        /*0694*/ 	.word	0x00000c00
        /*0698*/ 	.word	0x000000ff
        /*069c*/ 	.word	0x00000300
        /*06a0*/ 	.short	0x0100
        /*06a2*/ 	.byte	0x04
	.zero		1


	//   ....[90]....
        /*06a4*/ 	.word	0x00000c10
        /*06a8*/ 	.word	0x000000ff
        /*06ac*/ 	.word	0x00000168
        /*06b0*/ 	.short	0x0100
        /*06b2*/ 	.byte	0x04
	.zero		1


	//   ....[91]....
        /*06b4*/ 	.word	0x00000c20
        /*06b8*/ 	.word	0x000000ff
        /*06bc*/ 	.word	0x00000308
        /*06c0*/ 	.short	0x0100
        /*06c2*/ 	.byte	0x04
	.zero		1


	//   ....[92]....
        /*06c4*/ 	.word	0x00000c30
        /*06c8*/ 	.word	0x000000ff
        /*06cc*/ 	.word	0x00000170
        /*06d0*/ 	.short	0x0100
        /*06d2*/ 	.byte	0x04
	.zero		1


	//   ....[93]....
        /*06d4*/ 	.word	0x00000c40
        /*06d8*/ 	.word	0x000000ff
        /*06dc*/ 	.word	0x00000310
        /*06e0*/ 	.short	0x0100
        /*06e2*/ 	.byte	0x04
	.zero		1


	//   ....[94]....
        /*06e4*/ 	.word	0x00000c50
        /*06e8*/ 	.word	0x000000ff
        /*06ec*/ 	.word	0x00000178
        /*06f0*/ 	.short	0x0100
        /*06f2*/ 	.byte	0x04
	.zero		1


	//   ....[95]....
        /*06f4*/ 	.word	0x00000c60
        /*06f8*/ 	.word	0x000000ff
        /*06fc*/ 	.word	0x00000318
        /*0700*/ 	.short	0x0100
        /*0702*/ 	.byte	0x04
	.zero		1


	//   ....[96]....
        /*0704*/ 	.word	0x00000c70
        /*0708*/ 	.word	0x000000ff
        /*070c*/ 	.word	0x00000180
        /*0710*/ 	.short	0x0100
        /*0712*/ 	.byte	0x04
	.zero		1


	//   ....[97]....
        /*0714*/ 	.word	0x00000c80
        /*0718*/ 	.word	0x000000ff
        /*071c*/ 	.word	0x00000320
        /*0720*/ 	.short	0x0100
        /*0722*/ 	.byte	0x04
	.zero		1


	//   ....[98]....
        /*0724*/ 	.word	0x00000c90
        /*0728*/ 	.word	0x000000ff
        /*072c*/ 	.word	0x00000188
        /*0730*/ 	.short	0x0100
        /*0732*/ 	.byte	0x04
	.zero		1


	//   ....[99]....
        /*0734*/ 	.word	0x00000ca0
        /*0738*/ 	.word	0x000000ff
        /*073c*/ 	.word	0x00000328
        /*0740*/ 	.short	0x0100
        /*0742*/ 	.byte	0x04
	.zero		1


	//   ....[100]....
        /*0744*/ 	.word	0x00000cb0
        /*0748*/ 	.word	0x000000ff
        /*074c*/ 	.word	0x00000190
        /*0750*/ 	.short	0x0100
        /*0752*/ 	.byte	0x04
	.zero		1


	//   ....[101]....
        /*0754*/ 	.word	0x00000cc0
        /*0758*/ 	.word	0x000000ff
        /*075c*/ 	.word	0x00000330
        /*0760*/ 	.short	0x0100
        /*0762*/ 	.byte	0x04
	.zero		1


	//   ....[102]....
        /*0764*/ 	.word	0x00000cd0
        /*0768*/ 	.word	0x000000ff
        /*076c*/ 	.word	0x00000198
        /*0770*/ 	.short	0x0100
        /*0772*/ 	.byte	0x04
	.zero		1


	//   ....[103]....
        /*0774*/ 	.word	0x00000ce0
        /*0778*/ 	.word	0x000000ff
        /*077c*/ 	.word	0x00000338
        /*0780*/ 	.short	0x0100
        /*0782*/ 	.byte	0x04
	.zero		1


	//   ....[104]....
        /*0784*/ 	.word	0x00000e10
        /*0788*/ 	.word	0x000000ff
        /*078c*/ 	.word	0x00000340
        /*0790*/ 	.short	0x0100
        /*0792*/ 	.byte	0x04
	.zero		1


	//   ....[105]....
        /*0794*/ 	.word	0x00000e20
        /*0798*/ 	.word	0x000000ff
        /*079c*/ 	.word	0x00000350
        /*07a0*/ 	.short	0x0100
        /*07a2*/ 	.byte	0x04
	.zero		1


	//   ....[106]....
        /*07a4*/ 	.word	0x00000e30
        /*07a8*/ 	.word	0x000000ff
        /*07ac*/ 	.word	0x00000348
        /*07b0*/ 	.short	0x0100
        /*07b2*/ 	.byte	0x04
	.zero		1


	//   ....[107]....
        /*07b4*/ 	.word	0x00000e40
        /*07b8*/ 	.word	0x000000ff
        /*07bc*/ 	.word	0x00000358
        /*07c0*/ 	.short	0x0100
        /*07c2*/ 	.byte	0x04
	.zero		1


	//   ....[108]....
        /*07c4*/ 	.word	0x00000f20
        /*07c8*/ 	.word	0x000000ff
        /*07cc*/ 	.word	0x00000360
        /*07d0*/ 	.short	0x0100
        /*07d2*/ 	.byte	0x06
	.zero		1


	//   ....[109]....
        /*07d4*/ 	.word	0x00000f30
        /*07d8*/ 	.word	0x000000ff
        /*07dc*/ 	.word	0x00000368
        /*07e0*/ 	.short	0x0100
        /*07e2*/ 	.byte	0x06
	.zero		1


	//   ....[110]....
        /*07e4*/ 	.word	0x00001060
        /*07e8*/ 	.word	0x000000ff
        /*07ec*/ 	.word	0x00000370
        /*07f0*/ 	.short	0x0100
        /*07f2*/ 	.byte	0x06
	.zero		1


	//   ....[111]....
        /*07f4*/ 	.word	0x00001070
        /*07f8*/ 	.word	0x000000ff
        /*07fc*/ 	.word	0x00000380
        /*0800*/ 	.short	0x0100
        /*0802*/ 	.byte	0x06
	.zero		1


	//   ....[112]....
        /*0804*/ 	.word	0x00001080
        /*0808*/ 	.word	0x000000ff
        /*080c*/ 	.word	0x00000378
        /*0810*/ 	.short	0x0100
        /*0812*/ 	.byte	0x06
	.zero		1


	//   ....[113]....
        /*0814*/ 	.word	0x00001090
        /*0818*/ 	.word	0x000000ff
        /*081c*/ 	.word	0x00000388
        /*0820*/ 	.short	0x0100
        /*0822*/ 	.byte	0x06
	.zero		1


	//   ....[114]....
        /*0824*/ 	.word	0x000011b0
        /*0828*/ 	.word	0x000000ff
        /*082c*/ 	.word	0x00000390
        /*0830*/ 	.short	0x0100
        /*0832*/ 	.byte	0x04
	.zero		1


	//   ....[115]....
        /*0834*/ 	.word	0x000011c0
        /*0838*/ 	.word	0x000000ff
        /*083c*/ 	.word	0x000003b0
        /*0840*/ 	.short	0x0100
        /*0842*/ 	.byte	0x04
	.zero		1


	//   ....[116]....
        /*0844*/ 	.word	0x000011d0
        /*0848*/ 	.word	0x000000ff
        /*084c*/ 	.word	0x00000398
        /*0850*/ 	.short	0x0100
        /*0852*/ 	.byte	0x04
	.zero		1


	//   ....[117]....
        /*0854*/ 	.word	0x000011e0
        /*0858*/ 	.word	0x000000ff
        /*085c*/ 	.word	0x000003b8
        /*0860*/ 	.short	0x0100
        /*0862*/ 	.byte	0x04
	.zero		1


	//   ....[118]....
        /*0864*/ 	.word	0x000011f0
        /*0868*/ 	.word	0x000000ff
        /*086c*/ 	.word	0x000003a0
        /*0870*/ 	.short	0x0100
        /*0872*/ 	.byte	0x04
	.zero		1


	//   ....[119]....
        /*0874*/ 	.word	0x00001200
        /*0878*/ 	.word	0x000000ff
        /*087c*/ 	.word	0x000003c0
        /*0880*/ 	.short	0x0100
        /*0882*/ 	.byte	0x04
	.zero		1


	//   ....[120]....
        /*0884*/ 	.word	0x00001210
        /*0888*/ 	.word	0x000000ff
        /*088c*/ 	.word	0x000003a8
        /*0890*/ 	.short	0x0100
        /*0892*/ 	.byte	0x04
	.zero		1


	//   ....[121]....
        /*0894*/ 	.word	0x00001220
        /*0898*/ 	.word	0x000000ff
        /*089c*/ 	.word	0x000003c8
        /*08a0*/ 	.short	0x0100
        /*08a2*/ 	.byte	0x04
	.zero		1


	//   ....[122]....
        /*08a4*/ 	.word	0x00001310
        /*08a8*/ 	.word	0x000000ff
        /*08ac*/ 	.word	0x000003d0
        /*08b0*/ 	.short	0x0100
        /*08b2*/ 	.byte	0x04
	.zero		1


	//   ....[123]....
        /*08b4*/ 	.word	0x00001320
        /*08b8*/ 	.word	0x000000ff
        /*08bc*/ 	.word	0x000003e0
        /*08c0*/ 	.short	0x0100
        /*08c2*/ 	.byte	0x04
	.zero		1


	//   ....[124]....
        /*08c4*/ 	.word	0x00001330
        /*08c8*/ 	.word	0x000000ff
        /*08cc*/ 	.word	0x000003d8
        /*08d0*/ 	.short	0x0100
        /*08d2*/ 	.byte	0x04
	.zero		1


	//   ....[125]....
        /*08d4*/ 	.word	0x00001340
        /*08d8*/ 	.word	0x000000ff
        /*08dc*/ 	.word	0x000003e8
        /*08e0*/ 	.short	0x0100
        /*08e2*/ 	.byte	0x04
	.zero		1


	//   ....[126]....
        /*08e4*/ 	.word	0x00001440
        /*08e8*/ 	.word	0x000000ff
        /*08ec*/ 	.word	0x000003f0
        /*08f0*/ 	.short	0x0100
        /*08f2*/ 	.byte	0x06
	.zero		1


	//   ....[127]....
        /*08f4*/ 	.word	0x00001ff0
        /*08f8*/ 	.word	0x00000000
        /*08fc*/ 	.word	0x000003e0
        /*0900*/ 	.short	0x010a
        /*0902*/ 	.byte	0xff
	.zero		1


	//   ....[128]....
        /*0904*/ 	.word	0x00002020
        /*0908*/ 	.word	0x00000000
        /*090c*/ 	.word	0x000003d0
        /*0910*/ 	.short	0x0101
        /*0912*/ 	.byte	0xff
	.zero		1


	//   ....[129]....
        /*0914*/ 	.word	0x000020e0
        /*0918*/ 	.word	0x000000ff
        /*091c*/ 	.word	0x000001a0
        /*0920*/ 	.short	0x010a
        /*0922*/ 	.byte	0x04
	.zero		1


	//   ....[130]....
        /*0924*/ 	.word	0x000021b0
        /*0928*/ 	.word	0x000000ff
        /*092c*/ 	.word	0x000001a0
        /*0930*/ 	.short	0x010a
        /*0932*/ 	.byte	0x21
	.zero		1


	//   ....[131]....
        /*0934*/ 	.word	0x00002360
        /*0938*/ 	.word	0x000000ff
        /*093c*/ 	.word	0x000001a0
        /*0940*/ 	.short	0x010a
        /*0942*/ 	.byte	0x05
	.zero		1


	//   ....[132]....
        /*0944*/ 	.word	0x00002470
        /*0948*/ 	.word	0x000000ff
        /*094c*/ 	.word	0x00000368
        /*0950*/ 	.short	0x0101
        /*0952*/ 	.byte	0x06
	.zero		1


	//   ....[133]....
        /*0954*/ 	.word	0x00002490
        /*0958*/ 	.word	0x000000ff
        /*095c*/ 	.word	0x000001a0
        /*0960*/ 	.short	0x010a
        /*0962*/ 	.byte	0x04
	.zero		1


	//   ....[134]....
        /*0964*/ 	.word	0x00002510
        /*0968*/ 	.word	0x000000ff
        /*096c*/ 	.word	0x000001a0
        /*0970*/ 	.short	0x010a
        /*0972*/ 	.byte	0x11
	.zero		1


	//   ....[135]....
        /*0974*/ 	.word	0x000026a0
        /*0978*/ 	.word	0x000000ff
        /*097c*/ 	.word	0x000001a0
        /*0980*/ 	.short	0x010a
        /*0982*/ 	.byte	0x05
	.zero		1


	//   ....[136]....
        /*0984*/ 	.word	0x00002800
        /*0988*/ 	.word	0x00000003
        /*098c*/ 	.word	0x00000370
        /*0990*/ 	.short	0x010a
        /*0992*/ 	.byte	0xff
	.zero		1


	//   ....[137]....
        /*0994*/ 	.word	0x00002950
        /*0998*/ 	.word	0x00000000
        /*099c*/ 	.word	0x00000000
        /*09a0*/ 	.short	0x0101
        /*09a2*/ 	.byte	0xff
	.zero		1


	//   ....[138]....
        /*09a4*/ 	.word	0x00002f00
        /*09a8*/ 	.word	0x000000ff
        /*09ac*/ 	.word	0x00000000
        /*09b0*/ 	.short	0x010a
        /*09b2*/ 	.byte	0x04
	.zero		1


	//   ....[139]....
        /*09b4*/ 	.word	0x00002f90
        /*09b8*/ 	.word	0x000000ff
        /*09bc*/ 	.word	0x00000000
        /*09c0*/ 	.short	0x010a
        /*09c2*/ 	.byte	0x05
	.zero		1


	//   ....[140]....
        /*09c4*/ 	.word	0x00003020
        /*09c8*/ 	.word	0x000000ff
        /*09cc*/ 	.word	0x00000000
        /*09d0*/ 	.short	0x010a
        /*09d2*/ 	.byte	0x05
	.zero		1


	//   ....[141]....
        /*09d4*/ 	.word	0x000030b0
        /*09d8*/ 	.word	0x000000ff
        /*09dc*/ 	.word	0x00000000
        /*09e0*/ 	.short	0x010a
        /*09e2*/ 	.byte	0x05
	.zero		1


	//   ....[142]....
        /*09e4*/ 	.word	0x00003140
        /*09e8*/ 	.word	0x000000ff
        /*09ec*/ 	.word	0x00000000
        /*09f0*/ 	.short	0x010a
        /*09f2*/ 	.byte	0x05
	.zero		1


	//   ....[143]....
        /*09f4*/ 	.word	0x000031d0
        /*09f8*/ 	.word	0x000000ff
        /*09fc*/ 	.word	0x00000000
        /*0a00*/ 	.short	0x010a
        /*0a02*/ 	.byte	0x05
	.zero		1


	//   ....[144]....
        /*0a04*/ 	.word	0x00003260
        /*0a08*/ 	.word	0x000000ff
        /*0a0c*/ 	.word	0x00000000
        /*0a10*/ 	.short	0x010a
        /*0a12*/ 	.byte	0x05
	.zero		1


	//   ....[145]....
        /*0a14*/ 	.word	0x000032f0
        /*0a18*/ 	.word	0x000000ff
        /*0a1c*/ 	.word	0x00000000
        /*0a20*/ 	.short	0x010a
        /*0a22*/ 	.byte	0x05
	.zero		1


	//   ....[146]....
        /*0a24*/ 	.word	0x00003380
        /*0a28*/ 	.word	0x000000ff
        /*0a2c*/ 	.word	0x00000000
        /*0a30*/ 	.short	0x010a
        /*0a32*/ 	.byte	0x05
	.zero		1


	//   ....[147]....
        /*0a34*/ 	.word	0x00003410
        /*0a38*/ 	.word	0x000000ff
        /*0a3c*/ 	.word	0x00000000
        /*0a40*/ 	.short	0x010a
        /*0a42*/ 	.byte	0x05
	.zero		1


	//   ....[148]....
        /*0a44*/ 	.word	0x000034a0
        /*0a48*/ 	.word	0x000000ff
        /*0a4c*/ 	.word	0x00000000
        /*0a50*/ 	.short	0x010a
        /*0a52*/ 	.byte	0x05
	.zero		1


	//   ....[149]....
        /*0a54*/ 	.word	0x00003530
        /*0a58*/ 	.word	0x000000ff
        /*0a5c*/ 	.word	0x00000000
        /*0a60*/ 	.short	0x010a
        /*0a62*/ 	.byte	0x05
	.zero		1


	//   ....[150]....
        /*0a64*/ 	.word	0x000035c0
        /*0a68*/ 	.word	0x000000ff
        /*0a6c*/ 	.word	0x00000000
        /*0a70*/ 	.short	0x010a
        /*0a72*/ 	.byte	0x05
	.zero		1


	//   ....[151]....
        /*0a74*/ 	.word	0x00003650
        /*0a78*/ 	.word	0x000000ff
        /*0a7c*/ 	.word	0x00000000
        /*0a80*/ 	.short	0x010a
        /*0a82*/ 	.byte	0x05
	.zero		1


	//   ....[152]....
        /*0a84*/ 	.word	0x000036e0
        /*0a88*/ 	.word	0x000000ff
        /*0a8c*/ 	.word	0x00000000
        /*0a90*/ 	.short	0x010a
        /*0a92*/ 	.byte	0x05
	.zero		1


	//   ....[153]....
        /*0a94*/ 	.word	0x00003770
        /*0a98*/ 	.word	0x000000ff
        /*0a9c*/ 	.word	0x00000000
        /*0aa0*/ 	.short	0x010a
        /*0aa2*/ 	.byte	0x05
	.zero		1


	//   ....[154]....
        /*0aa4*/ 	.word	0x00003800
        /*0aa8*/ 	.word	0x000000ff
        /*0aac*/ 	.word	0x00000000
        /*0ab0*/ 	.short	0x010a
        /*0ab2*/ 	.byte	0x05
	.zero		1


	//   ....[155]....
        /*0ab4*/ 	.word	0x00003890
        /*0ab8*/ 	.word	0x000000ff
        /*0abc*/ 	.word	0x00000000
        /*0ac0*/ 	.short	0x010a
        /*0ac2*/ 	.byte	0x05
	.zero		1


	//   ....[156]....
        /*0ac4*/ 	.word	0x00003920
        /*0ac8*/ 	.word	0x000000ff
        /*0acc*/ 	.word	0x00000000
        /*0ad0*/ 	.short	0x010a
        /*0ad2*/ 	.byte	0x05
	.zero		1


	//   ....[157]....
        /*0ad4*/ 	.word	0x000039b0
        /*0ad8*/ 	.word	0x000000ff
        /*0adc*/ 	.word	0x00000000
        /*0ae0*/ 	.short	0x010a
        /*0ae2*/ 	.byte	0x05
	.zero		1


	//   ....[158]....
        /*0ae4*/ 	.word	0x00003a40
        /*0ae8*/ 	.word	0x000000ff
        /*0aec*/ 	.word	0x00000000
        /*0af0*/ 	.short	0x010a
        /*0af2*/ 	.byte	0x05
	.zero		1


	//   ....[159]....
        /*0af4*/ 	.word	0x00003ad0
        /*0af8*/ 	.word	0x000000ff
        /*0afc*/ 	.word	0x00000000
        /*0b00*/ 	.short	0x010a
        /*0b02*/ 	.byte	0x05
	.zero		1


	//   ....[160]....
        /*0b04*/ 	.word	0x00003b60
        /*0b08*/ 	.word	0x000000ff
        /*0b0c*/ 	.word	0x00000000
        /*0b10*/ 	.short	0x010a
        /*0b12*/ 	.byte	0x05
	.zero		1


	//   ....[161]....
        /*0b14*/ 	.word	0x00003bf0
        /*0b18*/ 	.word	0x000000ff
        /*0b1c*/ 	.word	0x00000000
        /*0b20*/ 	.short	0x010a
        /*0b22*/ 	.byte	0x05
	.zero		1


	//   ....[162]....
        /*0b24*/ 	.word	0x00003c80
        /*0b28*/ 	.word	0x000000ff
        /*0b2c*/ 	.word	0x00000000
        /*0b30*/ 	.short	0x010a
        /*0b32*/ 	.byte	0x05
	.zero		1


	//   ....[163]....
        /*0b34*/ 	.word	0x00003d10
        /*0b38*/ 	.word	0x000000ff
        /*0b3c*/ 	.word	0x00000000
        /*0b40*/ 	.short	0x010a
        /*0b42*/ 	.byte	0x05
	.zero		1


	//   ....[164]....
        /*0b44*/ 	.word	0x00003da0
        /*0b48*/ 	.word	0x000000ff
        /*0b4c*/ 	.word	0x00000000
        /*0b50*/ 	.short	0x010a
        /*0b52*/ 	.byte	0x05
	.zero		1


	//   ....[165]....
        /*0b54*/ 	.word	0x00003e30
        /*0b58*/ 	.word	0x000000ff
        /*0b5c*/ 	.word	0x00000000
        /*0b60*/ 	.short	0x010a
        /*0b62*/ 	.byte	0x05
	.zero		1


	//   ....[166]....
        /*0b64*/ 	.word	0x00003ec0
        /*0b68*/ 	.word	0x000000ff
        /*0b6c*/ 	.word	0x00000000
        /*0b70*/ 	.short	0x010a
        /*0b72*/ 	.byte	0x05
	.zero		1


	//   ....[167]....
        /*0b74*/ 	.word	0x00003f50
        /*0b78*/ 	.word	0x000000ff
        /*0b7c*/ 	.word	0x00000000
        /*0b80*/ 	.short	0x010a
        /*0b82*/ 	.byte	0x05
	.zero		1


	//   ....[168]....
        /*0b84*/ 	.word	0x00003fe0
        /*0b88*/ 	.word	0x000000ff
        /*0b8c*/ 	.word	0x00000000
        /*0b90*/ 	.short	0x010a
        /*0b92*/ 	.byte	0x05
	.zero		1


	//   ....[169]....
        /*0b94*/ 	.word	0x00004070
        /*0b98*/ 	.word	0x000000ff
        /*0b9c*/ 	.word	0x00000000
        /*0ba0*/ 	.short	0x010a
        /*0ba2*/ 	.byte	0x05
	.zero		1


	//   ....[170]....
        /*0ba4*/ 	.word	0x00004100
        /*0ba8*/ 	.word	0x000000ff
        /*0bac*/ 	.word	0x00000000
        /*0bb0*/ 	.short	0x010a
        /*0bb2*/ 	.byte	0x05
	.zero		1


	//   ....[171]....
        /*0bb4*/ 	.word	0x00004190
        /*0bb8*/ 	.word	0x000000ff
        /*0bbc*/ 	.word	0x00000000
        /*0bc0*/ 	.short	0x010a
        /*0bc2*/ 	.byte	0x05
	.zero		1


	//   ....[172]....
        /*0bc4*/ 	.word	0x00004220
        /*0bc8*/ 	.word	0x000000ff
        /*0bcc*/ 	.word	0x00000000
        /*0bd0*/ 	.short	0x010a
        /*0bd2*/ 	.byte	0x05
	.zero		1


	//   ....[173]....
        /*0bd4*/ 	.word	0x000042b0
        /*0bd8*/ 	.word	0x000000ff
        /*0bdc*/ 	.word	0x00000000
        /*0be0*/ 	.short	0x010a
        /*0be2*/ 	.byte	0x05
	.zero		1


	//   ....[174]....
        /*0be4*/ 	.word	0x00004340
        /*0be8*/ 	.word	0x000000ff
        /*0bec*/ 	.word	0x00000000
        /*0bf0*/ 	.short	0x010a
        /*0bf2*/ 	.byte	0x05
	.zero		1


	//   ....[175]....
        /*0bf4*/ 	.word	0x000043d0
        /*0bf8*/ 	.word	0x000000ff
        /*0bfc*/ 	.word	0x00000000
        /*0c00*/ 	.short	0x010a
        /*0c02*/ 	.byte	0x05
	.zero		1


	//   ....[176]....
        /*0c04*/ 	.word	0x00004460
        /*0c08*/ 	.word	0x000000ff
        /*0c0c*/ 	.word	0x00000000
        /*0c10*/ 	.short	0x010a
        /*0c12*/ 	.byte	0x05
	.zero		1


	//   ....[177]....
        /*0c14*/ 	.word	0x000044f0
        /*0c18*/ 	.word	0x000000ff
        /*0c1c*/ 	.word	0x00000000
        /*0c20*/ 	.short	0x010a
        /*0c22*/ 	.byte	0x05
	.zero		1


	//   ....[178]....
        /*0c24*/ 	.word	0x00004580
        /*0c28*/ 	.word	0x000000ff
        /*0c2c*/ 	.word	0x00000000
        /*0c30*/ 	.short	0x010a
        /*0c32*/ 	.byte	0x05
	.zero		1


	//   ....[179]....
        /*0c34*/ 	.word	0x00004610
        /*0c38*/ 	.word	0x000000ff
        /*0c3c*/ 	.word	0x00000000
        /*0c40*/ 	.short	0x010a
        /*0c42*/ 	.byte	0x05
	.zero		1


	//   ....[180]....
        /*0c44*/ 	.word	0x000046a0
        /*0c48*/ 	.word	0x000000ff
        /*0c4c*/ 	.word	0x00000000
        /*0c50*/ 	.short	0x010a
        /*0c52*/ 	.byte	0x05
	.zero		1


	//   ....[181]....
        /*0c54*/ 	.word	0x00004730
        /*0c58*/ 	.word	0x000000ff
        /*0c5c*/ 	.word	0x00000000
        /*0c60*/ 	.short	0x010a
        /*0c62*/ 	.byte	0x05
	.zero		1


	//   ....[182]....
        /*0c64*/ 	.word	0x000047c0
        /*0c68*/ 	.word	0x000000ff
        /*0c6c*/ 	.word	0x00000000
        /*0c70*/ 	.short	0x010a
        /*0c72*/ 	.byte	0x05
	.zero		1


	//   ....[183]....
        /*0c74*/ 	.word	0x00004850
        /*0c78*/ 	.word	0x000000ff
        /*0c7c*/ 	.word	0x00000000
        /*0c80*/ 	.short	0x010a
        /*0c82*/ 	.byte	0x05
	.zero		1


	//   ....[184]....
        /*0c84*/ 	.word	0x000048e0
        /*0c88*/ 	.word	0x000000ff
        /*0c8c*/ 	.word	0x00000000
        /*0c90*/ 	.short	0x010a
        /*0c92*/ 	.byte	0x05
	.zero		1


	//   ....[185]....
        /*0c94*/ 	.word	0x00004970
        /*0c98*/ 	.word	0x000000ff
        /*0c9c*/ 	.word	0x00000000
        /*0ca0*/ 	.short	0x010a
        /*0ca2*/ 	.byte	0x05
	.zero		1


	//   ....[186]....
        /*0ca4*/ 	.word	0x00004a00
        /*0ca8*/ 	.word	0x000000ff
        /*0cac*/ 	.word	0x00000000
        /*0cb0*/ 	.short	0x010a
        /*0cb2*/ 	.byte	0x05
	.zero		1


	//   ....[187]....
        /*0cb4*/ 	.word	0x00004a90
        /*0cb8*/ 	.word	0x000000ff
        /*0cbc*/ 	.word	0x00000000
        /*0cc0*/ 	.short	0x010a
        /*0cc2*/ 	.byte	0x05
	.zero		1


	//   ....[188]....
        /*0cc4*/ 	.word	0x00004b20
        /*0cc8*/ 	.word	0x000000ff
        /*0ccc*/ 	.word	0x00000000
        /*0cd0*/ 	.short	0x010a
        /*0cd2*/ 	.byte	0x05
	.zero		1


	//   ....[189]....
        /*0cd4*/ 	.word	0x00004bc0
        /*0cd8*/ 	.word	0x00000000
        /*0cdc*/ 	.word	0x00000000
        /*0ce0*/ 	.short	0x010a
        /*0ce2*/ 	.byte	0xff
	.zero		1


	//   ....[190]....
        /*0ce4*/ 	.word	0x00004ce0
        /*0ce8*/ 	.word	0x00000002
        /*0cec*/ 	.word	0x000003d0
        /*0cf0*/ 	.short	0x010a
        /*0cf2*/ 	.byte	0xff
	.zero		1


	//   ....[191]....
        /*0cf4*/ 	.word	0x00004d50
        /*0cf8*/ 	.word	0x00000002
        /*0cfc*/ 	.word	0x00000000
        /*0d00*/ 	.short	0x0101
        /*0d02*/ 	.byte	0xff
	.zero		1


	//   ....[192]....
        /*0d04*/ 	.word	0x00004d70
        /*0d08*/ 	.word	0x000000ff
        /*0d0c*/ 	.word	0x00000380
        /*0d10*/ 	.short	0x010a
        /*0d12*/ 	.byte	0x04
	.zero		1


	//   ....[193]....
        /*0d14*/ 	.word	0x00004e90
        /*0d18*/ 	.word	0x00000002
        /*0d1c*/ 	.word	0x00000370
        /*0d20*/ 	.short	0x010a
        /*0d22*/ 	.byte	0xff
	.zero		1


	//   ....[194]....
        /*0d24*/ 	.word	0x00004f90
        /*0d28*/ 	.word	0x00000002
        /*0d2c*/ 	.word	0x00000000
        /*0d30*/ 	.short	0x0101
        /*0d32*/ 	.byte	0xff
	.zero		1


	//   ....[195]....
        /*0d34*/ 	.word	0x00005020
        /*0d38*/ 	.word	0x000000ff
        /*0d3c*/ 	.word	0x00000380
        /*0d40*/ 	.short	0x0106
        /*0d42*/ 	.byte	0x04
	.zero		1


	//   ....[196]....
        /*0d44*/ 	.word	0x00005040
        /*0d48*/ 	.word	0x000000ff
        /*0d4c*/ 	.word	0x00000380
        /*0d50*/ 	.short	0x010a
        /*0d52*/ 	.byte	0x04
	.zero		1


	//   ....[197]....
        /*0d54*/ 	.word	0x000050d0
        /*0d58*/ 	.word	0x000000ff
        /*0d5c*/ 	.word	0x00000380
        /*0d60*/ 	.short	0x0106
        /*0d62*/ 	.byte	0x07
	.zero		1


	//   ....[198]....
        /*0d64*/ 	.word	0x00005110
        /*0d68*/ 	.word	0x00000000
        /*0d6c*/ 	.word	0x00000380
        /*0d70*/ 	.short	0x010a
        /*0d72*/ 	.byte	0xff
	.zero		1


	//   ....[199]....
        /*0d74*/ 	.word	0x00005350
        /*0d78*/ 	.word	0x000000ff
        /*0d7c*/ 	.word	0x00000008
        /*0d80*/ 	.short	0x010a
        /*0d82*/ 	.byte	0x05
	.zero		1


	//   ....[200]....
        /*0d84*/ 	.word	0x00005370
        /*0d88*/ 	.word	0x000000ff
        /*0d8c*/ 	.word	0x00000008
        /*0d90*/ 	.short	0x010a
        /*0d92*/ 	.byte	0x05
	.zero		1


	//   ....[201]....
        /*0d94*/ 	.word	0x00005500
        /*0d98*/ 	.word	0x000000ff
        /*0d9c*/ 	.word	0x00000008
        /*0da0*/ 	.short	0x010a
        /*0da2*/ 	.byte	0x05
	.zero		1


	//   ....[202]....
        /*0da4*/ 	.word	0x00005520
        /*0da8*/ 	.word	0x000000ff
        /*0dac*/ 	.word	0x00000008
        /*0db0*/ 	.short	0x010a
        /*0db2*/ 	.byte	0x05
	.zero		1


	//   ....[203]....
        /*0db4*/ 	.word	0x000055e0
        /*0db8*/ 	.word	0x000000ff
        /*0dbc*/ 	.word	0x00000000
        /*0dc0*/ 	.short	0x0101
        /*0dc2*/ 	.byte	0x04
	.zero		1


	//   ....[204]....
        /*0dc4*/ 	.word	0x000058c0
        /*0dc8*/ 	.word	0x00000000
        /*0dcc*/ 	.word	0x00000370
        /*0dd0*/ 	.short	0x010a
        /*0dd2*/ 	.byte	0xff
	.zero		1


	//   ....[205]....
        /*0dd4*/ 	.word	0x00005980
        /*0dd8*/ 	.word	0x00000000
        /*0ddc*/ 	.word	0x00000000
        /*0de0*/ 	.short	0x0101
        /*0de2*/ 	.byte	0xff
	.zero		1


	//   ....[206]....
        /*0de4*/ 	.word	0x00005a30
        /*0de8*/ 	.word	0x000000ff
        /*0dec*/ 	.word	0x00000000
        /*0df0*/ 	.short	0x010a
        /*0df2*/ 	.byte	0x04
	.zero		1


	//   ....[207]....
        /*0df4*/ 	.word	0x00005a40
        /*0df8*/ 	.word	0x000000ff
        /*0dfc*/ 	.word	0x000003b0
        /*0e00*/ 	.short	0x010a
        /*0e02*/ 	.byte	0x13
	.zero		1


	//   ....[208]....
        /*0e04*/ 	.word	0x00005b00
        /*0e08*/ 	.word	0x000000ff
        /*0e0c*/ 	.word	0x00000000
        /*0e10*/ 	.short	0x010a
        /*0e12*/ 	.byte	0x06
	.zero		1


	//   ....[209]....
        /*0e14*/ 	.word	0x00005c20
        /*0e18*/ 	.word	0x000000ff
        /*0e1c*/ 	.word	0x00000000
        /*0e20*/ 	.short	0x010a
        /*0e22*/ 	.byte	0x04
	.zero		1


	//   ....[210]....
        /*0e24*/ 	.word	0x00005e40
        /*0e28*/ 	.word	0x000000ff
        /*0e2c*/ 	.word	0x00000000
        /*0e30*/ 	.short	0x010a
        /*0e32*/ 	.byte	0x04
	.zero		1


	//   ....[211]....
        /*0e34*/ 	.word	0x00005ed0
        /*0e38*/ 	.word	0x000000ff
        /*0e3c*/ 	.word	0x00000000
        /*0e40*/ 	.short	0x010a
        /*0e42*/ 	.byte	0x05
	.zero		1


	//   ....[212]....
        /*0e44*/ 	.word	0x00005f60
        /*0e48*/ 	.word	0x000000ff
        /*0e4c*/ 	.word	0x00000000
        /*0e50*/ 	.short	0x010a
        /*0e52*/ 	.byte	0x05
	.zero		1


	//   ....[213]....
        /*0e54*/ 	.word	0x00006000
        /*0e58*/ 	.word	0x00000000
        /*0e5c*/ 	.word	0x00000000
        /*0e60*/ 	.short	0x010a
        /*0e62*/ 	.byte	0xff
	.zero		1


	//   ....[214]....
        /*0e64*/ 	.word	0x00006040
        /*0e68*/ 	.word	0x00000000
        /*0e6c*/ 	.word	0x00000000
        /*0e70*/ 	.short	0x010a
        /*0e72*/ 	.byte	0xff
	.zero		1


	//   ....[215]....
        /*0e74*/ 	.word	0x000060b0
        /*0e78*/ 	.word	0x000000ff
        /*0e7c*/ 	.word	0x00000000
        /*0e80*/ 	.short	0x0101
        /*0e82*/ 	.byte	0x04
	.zero		1


	//   ....[216]....
        /*0e84*/ 	.word	0x000060f0
        /*0e88*/ 	.word	0x000000ff
        /*0e8c*/ 	.word	0x000003f0
        /*0e90*/ 	.short	0x010a
        /*0e92*/ 	.byte	0x0d
	.zero		1


	//   ....[217]....
        /*0e94*/ 	.word	0x00006140
        /*0e98*/ 	.word	0x000000ff
        /*0e9c*/ 	.word	0x00000000
        /*0ea0*/ 	.short	0x0101
        /*0ea2*/ 	.byte	0x04
	.zero		1


	//   ....[218]....
        /*0ea4*/ 	.word	0x000065c0
        /*0ea8*/ 	.word	0x0000000c
        /*0eac*/ 	.word	0x00000370
        /*0eb0*/ 	.short	0x010a
        /*0eb2*/ 	.byte	0xff
	.zero		1


	//   ....[219]....
        /*0eb4*/ 	.word	0x00006730
        /*0eb8*/ 	.word	0x00000000
        /*0ebc*/ 	.word	0x00000000
        /*0ec0*/ 	.short	0x0101
        /*0ec2*/ 	.byte	0xff
	.zero		1


	//   ....[220]....
        /*0ec4*/ 	.word	0x00006bc0
        /*0ec8*/ 	.word	0x000000ff
        /*0ecc*/ 	.word	0x00000368
        /*0ed0*/ 	.short	0x010a
        /*0ed2*/ 	.byte	0x15
	.zero		1


	//   ....[221]....
        /*0ed4*/ 	.word	0x00006d40
        /*0ed8*/ 	.word	0x000000ff
        /*0edc*/ 	.word	0x00000350
        /*0ee0*/ 	.short	0x010a
        /*0ee2*/ 	.byte	0x15
	.zero		1


	//   ....[222]....
        /*0ee4*/ 	.word	0x00006f30
        /*0ee8*/ 	.word	0x000000ff
        /*0eec*/ 	.word	0x00000340
        /*0ef0*/ 	.short	0x010b
        /*0ef2*/ 	.byte	0x15
	.zero		1


	//   ....[223]....
        /*0ef4*/ 	.word	0x00006f40
        /*0ef8*/ 	.word	0x000000ff
        /*0efc*/ 	.word	0x00000000
        /*0f00*/ 	.short	0x0101
        /*0f02*/ 	.byte	0x06
	.zero		1


	//   ....[224]....
        /*0f04*/ 	.word	0x00006f50
        /*0f08*/ 	.word	0x000000ff
        /*0f0c*/ 	.word	0x00000358
        /*0f10*/ 	.short	0x010a
        /*0f12*/ 	.byte	0x15
	.zero		1


	//   ....[225]....
        /*0f14*/ 	.word	0x00007190
        /*0f18*/ 	.word	0x000000ff
        /*0f1c*/ 	.word	0x00000348
        /*0f20*/ 	.short	0x010b
        /*0f22*/ 	.byte	0x15
	.zero		1


	//   ....[226]....
        /*0f24*/ 	.word	0x000071a0
        /*0f28*/ 	.word	0x000000ff
        /*0f2c*/ 	.word	0x00000000
        /*0f30*/ 	.short	0x0101
        /*0f32*/ 	.byte	0x25
	.zero		1


	//   ....[227]....
        /*0f34*/ 	.word	0x000071e0
        /*0f38*/ 	.word	0x000000ff
        /*0f3c*/ 	.word	0x00000350
        /*0f40*/ 	.short	0x010a
        /*0f42*/ 	.byte	0x15
	.zero		1


	//   ....[228]....
        /*0f44*/ 	.word	0x00007220
        /*0f48*/ 	.word	0x00000000
        /*0f4c*/ 	.word	0x00000358
        /*0f50*/ 	.short	0x010a
        /*0f52*/ 	.byte	0xff
	.zero		1


	//   ....[229]....
        /*0f54*/ 	.word	0x00007520
        /*0f58*/ 	.word	0x00000003
        /*0f5c*/ 	.word	0x00000370
        /*0f60*/ 	.short	0x010a
        /*0f62*/ 	.byte	0xff
	.zero		1


	//   ....[230]....
        /*0f64*/ 	.word	0x000076a0
        /*0f68*/ 	.word	0x00000000
        /*0f6c*/ 	.word	0x00000000
        /*0f70*/ 	.short	0x0101
        /*0f72*/ 	.byte	0xff
	.zero		1


	//   ....[231]....
        /*0f74*/ 	.word	0x00008190
        /*0f78*/ 	.word	0x00000004
        /*0f7c*/ 	.word	0x00000340
        /*0f80*/ 	.short	0x010a
        /*0f82*/ 	.byte	0xff
	.zero		1


	//   ....[232]....
        /*0f84*/ 	.word	0x000081a0
        /*0f88*/ 	.word	0x00000050
        /*0f8c*/ 	.word	0x00000390
        /*0f90*/ 	.short	0x010a
        /*0f92*/ 	.byte	0xff
	.zero		1


	//   ....[233]....
        /*0f94*/ 	.word	0x00008310
        /*0f98*/ 	.word	0x00000004
        /*0f9c*/ 	.word	0x00000340
        /*0fa0*/ 	.short	0x010a
        /*0fa2*/ 	.byte	0xff
	.zero		1


	//   ....[234]....
        /*0fa4*/ 	.word	0x00008430
        /*0fa8*/ 	.word	0x00000000
        /*0fac*/ 	.word	0x00000000
        /*0fb0*/ 	.short	0x0101
        /*0fb2*/ 	.byte	0xff
	.zero		1


	//   ....[235]....
        /*0fb4*/ 	.word	0x000084b0
        /*0fb8*/ 	.word	0x00000050
        /*0fbc*/ 	.word	0x00000390
        /*0fc0*/ 	.short	0x010a
        /*0fc2*/ 	.byte	0xff
	.zero		1


	//   ....[236]....
        /*0fc4*/ 	.word	0x00009080
        /*0fc8*/ 	.word	0x00000003
        /*0fcc*/ 	.word	0x00000340
        /*0fd0*/ 	.short	0x010a
        /*0fd2*/ 	.byte	0xff
	.zero		1


	//   ....[237]....
        /*0fd4*/ 	.word	0x00009130
        /*0fd8*/ 	.word	0x00000003
        /*0fdc*/ 	.word	0x00000340
        /*0fe0*/ 	.short	0x010a
        /*0fe2*/ 	.byte	0xff
	.zero		1


	//   ....[238]....
        /*0fe4*/ 	.word	0x00009250
        /*0fe8*/ 	.word	0x00000000
        /*0fec*/ 	.word	0x00000000
        /*0ff0*/ 	.short	0x0101
        /*0ff2*/ 	.byte	0xff
	.zero		1


	//   ....[239]....
        /*0ff4*/ 	.word	0x00009510
        /*0ff8*/ 	.word	0x00000050
        /*0ffc*/ 	.word	0x00000000
        /*1000*/ 	.short	0x0101
        /*1002*/ 	.byte	0xff
	.zero		1


	//   ....[240]....
        /*1004*/ 	.word	0x00009f90
        /*1008*/ 	.word	0x00000000
        /*100c*/ 	.word	0x000003e0
        /*1010*/ 	.short	0x010a
        /*1012*/ 	.byte	0xff
	.zero		1


	//   ....[241]....
        /*1014*/ 	.word	0x00009ff0
        /*1018*/ 	.word	0x00000000
        /*101c*/ 	.word	0x000001a0
        /*1020*/ 	.short	0x010a
        /*1022*/ 	.byte	0xff
	.zero		1


	//   ....[242]....
        /*1024*/ 	.word	0x0000a050
        /*1028*/ 	.word	0x00000000
        /*102c*/ 	.word	0x000001a0
        /*1030*/ 	.short	0x010a
        /*1032*/ 	.byte	0xff
	.zero		1


	//   ....[243]....
        /*1034*/ 	.word	0x0000a0a0
        /*1038*/ 	.word	0x00000003
        /*103c*/ 	.word	0x00000370
        /*1040*/ 	.short	0x010a
        /*1042*/ 	.byte	0xff
	.zero		1


	//   ....[244]....
        /*1044*/ 	.word	0x0000a100
        /*1048*/ 	.word	0x00000000
        /*104c*/ 	.word	0x00000000
        /*1050*/ 	.short	0x010a
        /*1052*/ 	.byte	0xff
	.zero		1


	//   ....[245]....
        /*1054*/ 	.word	0x0000a160
        /*1058*/ 	.word	0x00000000
        /*105c*/ 	.word	0x00000000
        /*1060*/ 	.short	0x010a
        /*1062*/ 	.byte	0xff
	.zero		1


	//   ....[246]....
        /*1064*/ 	.word	0x0000a1c0
        /*1068*/ 	.word	0x00000000
        /*106c*/ 	.word	0x00000000
        /*1070*/ 	.short	0x010a
        /*1072*/ 	.byte	0xff
	.zero		1


	//   ....[247]....
        /*1074*/ 	.word	0x0000a220
        /*1078*/ 	.word	0x00000000
        /*107c*/ 	.word	0x00000000
        /*1080*/ 	.short	0x010a
        /*1082*/ 	.byte	0xff
	.zero		1


	//   ....[248]....
        /*1084*/ 	.word	0x0000a280
        /*1088*/ 	.word	0x00000000
        /*108c*/ 	.word	0x00000000
        /*1090*/ 	.short	0x010a
        /*1092*/ 	.byte	0xff
	.zero		1


	//   ....[249]....
        /*1094*/ 	.word	0x0000a2e0
        /*1098*/ 	.word	0x00000000
        /*109c*/ 	.word	0x00000000
        /*10a0*/ 	.short	0x010a
        /*10a2*/ 	.byte	0xff
	.zero		1


	//   ....[250]....
        /*10a4*/ 	.word	0x0000a340
        /*10a8*/ 	.word	0x00000000
        /*10ac*/ 	.word	0x00000000
        /*10b0*/ 	.short	0x010a
        /*10b2*/ 	.byte	0xff
	.zero		1


	//   ....[251]....
        /*10b4*/ 	.word	0x0000a3a0
        /*10b8*/ 	.word	0x00000000
        /*10bc*/ 	.word	0x00000000
        /*10c0*/ 	.short	0x010a
        /*10c2*/ 	.byte	0xff
	.zero		1


	//   ....[252]....
        /*10c4*/ 	.word	0x0000a400
        /*10c8*/ 	.word	0x00000000
        /*10cc*/ 	.word	0x00000000
        /*10d0*/ 	.short	0x010a
        /*10d2*/ 	.byte	0xff
	.zero		1


	//   ....[253]....
        /*10d4*/ 	.word	0x0000a460
        /*10d8*/ 	.word	0x00000000
        /*10dc*/ 	.word	0x00000000
        /*10e0*/ 	.short	0x010a
        /*10e2*/ 	.byte	0xff
	.zero		1


	//   ....[254]....
        /*10e4*/ 	.word	0x0000a4c0
        /*10e8*/ 	.word	0x00000000
        /*10ec*/ 	.word	0x00000000
        /*10f0*/ 	.short	0x010a
        /*10f2*/ 	.byte	0xff
	.zero		1


	//   ....[255]....
        /*10f4*/ 	.word	0x0000a520
        /*10f8*/ 	.word	0x00000000
        /*10fc*/ 	.word	0x00000000
        /*1100*/ 	.short	0x010a
        /*1102*/ 	.byte	0xff
	.zero		1


	//   ....[0]....
        /*1104*/ 	.word	0x0000a580
        /*1108*/ 	.word	0x00000000
        /*110c*/ 	.word	0x00000000
        /*1110*/ 	.short	0x010a
        /*1112*/ 	.byte	0xff
	.zero		1


	//   ....[1]....
        /*1114*/ 	.word	0x0000a5e0
        /*1118*/ 	.word	0x00000000
        /*111c*/ 	.word	0x00000000
        /*1120*/ 	.short	0x010a
        /*1122*/ 	.byte	0xff
	.zero		1


	//   ....[2]....
        /*1124*/ 	.word	0x0000a640
        /*1128*/ 	.word	0x00000000
        /*112c*/ 	.word	0x00000000
        /*1130*/ 	.short	0x010a
        /*1132*/ 	.byte	0xff
	.zero		1


	//   ....[3]....
        /*1134*/ 	.word	0x0000a6a0
        /*1138*/ 	.word	0x00000000
        /*113c*/ 	.word	0x00000000
        /*1140*/ 	.short	0x010a
        /*1142*/ 	.byte	0xff
	.zero		1


	//   ....[4]....
        /*1144*/ 	.word	0x0000a700
        /*1148*/ 	.word	0x00000000
        /*114c*/ 	.word	0x00000000
        /*1150*/ 	.short	0x010a
        /*1152*/ 	.byte	0xff
	.zero		1


	//   ....[5]....
        /*1154*/ 	.word	0x0000a760
        /*1158*/ 	.word	0x00000000
        /*115c*/ 	.word	0x00000000
        /*1160*/ 	.short	0x010a
        /*1162*/ 	.byte	0xff
	.zero		1


	//   ....[6]....
        /*1164*/ 	.word	0x0000a7c0
        /*1168*/ 	.word	0x00000000
        /*116c*/ 	.word	0x00000000
        /*1170*/ 	.short	0x010a
        /*1172*/ 	.byte	0xff
	.zero		1


	//   ....[7]....
        /*1174*/ 	.word	0x0000a820
        /*1178*/ 	.word	0x00000000
        /*117c*/ 	.word	0x00000000
        /*1180*/ 	.short	0x010a
        /*1182*/ 	.byte	0xff
	.zero		1


	//   ....[8]....
        /*1184*/ 	.word	0x0000a880
        /*1188*/ 	.word	0x00000000
        /*118c*/ 	.word	0x00000000
        /*1190*/ 	.short	0x010a
        /*1192*/ 	.byte	0xff
	.zero		1


	//   ....[9]....
        /*1194*/ 	.word	0x0000a8e0
        /*1198*/ 	.word	0x00000000
        /*119c*/ 	.word	0x00000000
        /*11a0*/ 	.short	0x010a
        /*11a2*/ 	.byte	0xff
	.zero		1


	//   ....[10]....
        /*11a4*/ 	.word	0x0000a940
        /*11a8*/ 	.word	0x00000000
        /*11ac*/ 	.word	0x00000000
        /*11b0*/ 	.short	0x010a
        /*11b2*/ 	.byte	0xff
	.zero		1


	//   ....[11]....
        /*11b4*/ 	.word	0x0000a9a0
        /*11b8*/ 	.word	0x00000000
        /*11bc*/ 	.word	0x00000000
        /*11c0*/ 	.short	0x010a
        /*11c2*/ 	.byte	0xff
	.zero		1


	//   ....[12]....
        /*11c4*/ 	.word	0x0000aa00
        /*11c8*/ 	.word	0x00000000
        /*11cc*/ 	.word	0x00000000
        /*11d0*/ 	.short	0x010a
        /*11d2*/ 	.byte	0xff
	.zero		1


	//   ....[13]....
        /*11d4*/ 	.word	0x0000aa60
        /*11d8*/ 	.word	0x00000000
        /*11dc*/ 	.word	0x00000000
        /*11e0*/ 	.short	0x010a
        /*11e2*/ 	.byte	0xff
	.zero		1


	//   ....[14]....
        /*11e4*/ 	.word	0x0000aac0
        /*11e8*/ 	.word	0x00000000
        /*11ec*/ 	.word	0x00000000
        /*11f0*/ 	.short	0x010a
        /*11f2*/ 	.byte	0xff
	.zero		1


	//   ....[15]....
        /*11f4*/ 	.word	0x0000ab20
        /*11f8*/ 	.word	0x00000000
        /*11fc*/ 	.word	0x00000000
        /*1200*/ 	.short	0x010a
        /*1202*/ 	.byte	0xff
	.zero		1


	//   ....[16]....
        /*1204*/ 	.word	0x0000ab80
        /*1208*/ 	.word	0x00000000
        /*120c*/ 	.word	0x00000000
        /*1210*/ 	.short	0x010a
        /*1212*/ 	.byte	0xff
	.zero		1


	//   ....[17]....
        /*1214*/ 	.word	0x0000abe0
        /*1218*/ 	.word	0x00000000
        /*121c*/ 	.word	0x00000000
        /*1220*/ 	.short	0x010a
        /*1222*/ 	.byte	0xff
	.zero		1


	//   ....[18]....
        /*1224*/ 	.word	0x0000ac40
        /*1228*/ 	.word	0x00000000
        /*122c*/ 	.word	0x00000000
        /*1230*/ 	.short	0x010a
        /*1232*/ 	.byte	0xff
	.zero		1


	//   ....[19]....
        /*1234*/ 	.word	0x0000aca0
        /*1238*/ 	.word	0x00000000
        /*123c*/ 	.word	0x00000000
        /*1240*/ 	.short	0x010a
        /*1242*/ 	.byte	0xff
	.zero		1


	//   ....[20]....
        /*1244*/ 	.word	0x0000ad00
        /*1248*/ 	.word	0x00000000
        /*124c*/ 	.word	0x00000000
        /*1250*/ 	.short	0x010a
        /*1252*/ 	.byte	0xff
	.zero		1


	//   ....[21]....
        /*1254*/ 	.word	0x0000ad60
        /*1258*/ 	.word	0x00000000
        /*125c*/ 	.word	0x00000000
        /*1260*/ 	.short	0x010a
        /*1262*/ 	.byte	0xff
	.zero		1


	//   ....[22]....
        /*1264*/ 	.word	0x0000adc0
        /*1268*/ 	.word	0x00000000
        /*126c*/ 	.word	0x00000000
        /*1270*/ 	.short	0x010a
        /*1272*/ 	.byte	0xff
	.zero		1


	//   ....[23]....
        /*1274*/ 	.word	0x0000ae20
        /*1278*/ 	.word	0x00000000
        /*127c*/ 	.word	0x00000000
        /*1280*/ 	.short	0x010a
        /*1282*/ 	.byte	0xff
	.zero		1


	//   ....[24]....
        /*1284*/ 	.word	0x0000ae80
        /*1288*/ 	.word	0x00000000
        /*128c*/ 	.word	0x00000000
        /*1290*/ 	.short	0x010a
        /*1292*/ 	.byte	0xff
	.zero		1


	//   ....[25]....
        /*1294*/ 	.word	0x0000aee0
        /*1298*/ 	.word	0x00000000
        /*129c*/ 	.word	0x00000000
        /*12a0*/ 	.short	0x010a
        /*12a2*/ 	.byte	0xff
	.zero		1


	//   ....[26]....
        /*12a4*/ 	.word	0x0000af40
        /*12a8*/ 	.word	0x00000000
        /*12ac*/ 	.word	0x00000000
        /*12b0*/ 	.short	0x010a
        /*12b2*/ 	.byte	0xff
	.zero		1


	//   ....[27]....
        /*12b4*/ 	.word	0x0000afa0
        /*12b8*/ 	.word	0x00000000
        /*12bc*/ 	.word	0x00000000
        /*12c0*/ 	.short	0x010a
        /*12c2*/ 	.byte	0xff
	.zero		1


	//   ....[28]....
        /*12c4*/ 	.word	0x0000b000
        /*12c8*/ 	.word	0x00000000
        /*12cc*/ 	.word	0x00000000
        /*12d0*/ 	.short	0x010a
        /*12d2*/ 	.byte	0xff
	.zero		1


	//   ....[29]....
        /*12d4*/ 	.word	0x0000b060
        /*12d8*/ 	.word	0x00000000
        /*12dc*/ 	.word	0x00000000
        /*12e0*/ 	.short	0x010a
        /*12e2*/ 	.byte	0xff
	.zero		1


	//   ....[30]....
        /*12e4*/ 	.word	0x0000b0c0
        /*12e8*/ 	.word	0x00000000
        /*12ec*/ 	.word	0x00000000
        /*12f0*/ 	.short	0x010a
        /*12f2*/ 	.byte	0xff
	.zero		1


	//   ....[31]....
        /*12f4*/ 	.word	0x0000b120
        /*12f8*/ 	.word	0x00000000
        /*12fc*/ 	.word	0x00000000
        /*1300*/ 	.short	0x010a
        /*1302*/ 	.byte	0xff
	.zero		1


	//   ....[32]....
        /*1304*/ 	.word	0x0000b180
        /*1308*/ 	.word	0x00000000
        /*130c*/ 	.word	0x00000000
        /*1310*/ 	.short	0x010a
        /*1312*/ 	.byte	0xff
	.zero		1


	//   ....[33]....
        /*1314*/ 	.word	0x0000b1e0
        /*1318*/ 	.word	0x00000000
        /*131c*/ 	.word	0x00000000
        /*1320*/ 	.short	0x010a
        /*1322*/ 	.byte	0xff
	.zero		1


	//   ....[34]....
        /*1324*/ 	.word	0x0000b240
        /*1328*/ 	.word	0x00000000
        /*132c*/ 	.word	0x00000000
        /*1330*/ 	.short	0x010a
        /*1332*/ 	.byte	0xff
	.zero		1


	//   ....[35]....
        /*1334*/ 	.word	0x0000b2a0
        /*1338*/ 	.word	0x00000000
        /*133c*/ 	.word	0x00000000
        /*1340*/ 	.short	0x010a
        /*1342*/ 	.byte	0xff
	.zero		1


	//   ....[36]....
        /*1344*/ 	.word	0x0000b300
        /*1348*/ 	.word	0x00000000
        /*134c*/ 	.word	0x00000000
        /*1350*/ 	.short	0x010a
        /*1352*/ 	.byte	0xff
	.zero		1


	//   ....[37]....
        /*1354*/ 	.word	0x0000b360
        /*1358*/ 	.word	0x00000000
        /*135c*/ 	.word	0x00000000
        /*1360*/ 	.short	0x010a
        /*1362*/ 	.byte	0xff
	.zero		1


	//   ....[38]....
        /*1364*/ 	.word	0x0000b3c0
        /*1368*/ 	.word	0x00000000
        /*136c*/ 	.word	0x00000000
        /*1370*/ 	.short	0x010a
        /*1372*/ 	.byte	0xff
	.zero		1


	//   ....[39]....
        /*1374*/ 	.word	0x0000b410
        /*1378*/ 	.word	0x00000002
        /*137c*/ 	.word	0x000003d0
        /*1380*/ 	.short	0x010a
        /*1382*/ 	.byte	0xff
	.zero		1


	//   ....[40]....
        /*1384*/ 	.word	0x0000b470
        /*1388*/ 	.word	0x00000002
        /*138c*/ 	.word	0x00000380
        /*1390*/ 	.short	0x010a
        /*1392*/ 	.byte	0xff
	.zero		1


	//   ....[41]....
        /*1394*/ 	.word	0x0000b4c0
        /*1398*/ 	.word	0x00000002
        /*139c*/ 	.word	0x00000370
        /*13a0*/ 	.short	0x010a
        /*13a2*/ 	.byte	0xff
	.zero		1


	//   ....[42]....
        /*13a4*/ 	.word	0x0000b520
        /*13a8*/ 	.word	0x00000000
        /*13ac*/ 	.word	0x00000380
        /*13b0*/ 	.short	0x010a
        /*13b2*/ 	.byte	0xff
	.zero		1


	//   ....[43]....
        /*13b4*/ 	.word	0x0000b580
        /*13b8*/ 	.word	0x00000005
        /*13bc*/ 	.word	0x00000008
        /*13c0*/ 	.short	0x010a
        /*13c2*/ 	.byte	0xff
	.zero		1


	//   ....[44]....
        /*13c4*/ 	.word	0x0000b660
        /*13c8*/ 	.word	0x00000000
        /*13cc*/ 	.word	0x00000008
        /*13d0*/ 	.short	0x010a
        /*13d2*/ 	.byte	0xff
	.zero		1


	//   ....[45]....
        /*13d4*/ 	.word	0x0000b6b0
        /*13d8*/ 	.word	0x00000000
        /*13dc*/ 	.word	0x00000370
        /*13e0*/ 	.short	0x010a
        /*13e2*/ 	.byte	0xff
	.zero		1


	//   ....[46]....
        /*13e4*/ 	.word	0x0000b710
        /*13e8*/ 	.word	0x00000000
        /*13ec*/ 	.word	0x000003b0
        /*13f0*/ 	.short	0x010a
        /*13f2*/ 	.byte	0xff
	.zero		1


	//   ....[47]....
        /*13f4*/ 	.word	0x0000b770
        /*13f8*/ 	.word	0x00000000
        /*13fc*/ 	.word	0x00000000
        /*1400*/ 	.short	0x010a
        /*1402*/ 	.byte	0xff
	.zero		1


	//   ....[48]....
        /*1404*/ 	.word	0x0000b7d0
        /*1408*/ 	.word	0x00000000
        /*140c*/ 	.word	0x00000000
        /*1410*/ 	.short	0x010a
        /*1412*/ 	.byte	0xff
	.zero		1


	//   ....[49]....
        /*1414*/ 	.word	0x0000b830
        /*1418*/ 	.word	0x00000000
        /*141c*/ 	.word	0x00000000
        /*1420*/ 	.short	0x010a
        /*1422*/ 	.byte	0xff
	.zero		1


	//   ....[50]....
        /*1424*/ 	.word	0x0000b890
        /*1428*/ 	.word	0x00000000
        /*142c*/ 	.word	0x00000000
        /*1430*/ 	.short	0x010a
        /*1432*/ 	.byte	0xff
	.zero		1


	//   ....[51]....
        /*1434*/ 	.word	0x0000b8f0
        /*1438*/ 	.word	0x00000000
        /*143c*/ 	.word	0x000003f0
        /*1440*/ 	.short	0x010a
        /*1442*/ 	.byte	0xff
	.zero		1


	//   ....[52]....
        /*1444*/ 	.word	0x0000b940
        /*1448*/ 	.word	0x0000000c
        /*144c*/ 	.word	0x00000370
        /*1450*/ 	.short	0x010a
        /*1452*/ 	.byte	0xff
	.zero		1


	//   ....[53]....
        /*1454*/ 	.word	0x0000b9a0
        /*1458*/ 	.word	0x00000000
        /*145c*/ 	.word	0x00000368
        /*1460*/ 	.short	0x010a
        /*1462*/ 	.byte	0xff
	.zero		1


	//   ....[54]....
        /*1464*/ 	.word	0x0000ba00
        /*1468*/ 	.word	0x00000000
        /*146c*/ 	.word	0x00000350
        /*1470*/ 	.short	0x010a
        /*1472*/ 	.byte	0xff
	.zero		1


	//   ....[55]....
        /*1474*/ 	.word	0x0000ba60
        /*1478*/ 	.word	0x00000000
        /*147c*/ 	.word	0x00000358
        /*1480*/ 	.short	0x010a
        /*1482*/ 	.byte	0xff
	.zero		1


	//   ....[56]....
        /*1484*/ 	.word	0x0000bac0
        /*1488*/ 	.word	0x00000000
        /*148c*/ 	.word	0x00000350
        /*1490*/ 	.short	0x010a
        /*1492*/ 	.byte	0xff
	.zero		1


	//   ....[57]....
        /*1494*/ 	.word	0x0000bb10
        /*1498*/ 	.word	0x00000003
        /*149c*/ 	.word	0x00000370
        /*14a0*/ 	.short	0x010a
        /*14a2*/ 	.byte	0xff
	.zero		1


	//   ....[58]....
        /*14a4*/ 	.word	0x0000bb60
        /*14a8*/ 	.word	0x00000004
        /*14ac*/ 	.word	0x00000340
        /*14b0*/ 	.short	0x010a
        /*14b2*/ 	.byte	0xff
	.zero		1


	//   ....[59]....
        /*14b4*/ 	.word	0x0000bbb0
        /*14b8*/ 	.word	0x00000050
        /*14bc*/ 	.word	0x00000390
        /*14c0*/ 	.short	0x010a
        /*14c2*/ 	.byte	0xff
	.zero		1


	//   ....[60]....
        /*14c4*/ 	.word	0x0000bc00
        /*14c8*/ 	.word	0x00000003
        /*14cc*/ 	.word	0x00000340
        /*14d0*/ 	.short	0x010a
        /*14d2*/ 	.byte	0xff
	.zero		1


	//----- nvinfo : EIATTR_NUM_MBARRIERS
	.align		4
.L_47:
        /*14d4*/ 	.byte	0x03, 0x38
        /*14d6*/ 	.short	0x007f


	//----- nvinfo : EIATTR_EXIT_INSTR_OFFSETS
	.align		4
        /*14d8*/ 	.byte	0x04, 0x1c
        /*14da*/ 	.short	(.L_49 - .L_48)


	//   ....[0]....
.L_48:
        /*14dc*/ 	.word	0x00004bf0


	//   ....[1]....
        /*14e0*/ 	.word	0x000050e0


	//   ....[2]....
        /*14e4*/ 	.word	0x00005140


	//   ....[3]....
        /*14e8*/ 	.word	0x00006370


	//   ....[4]....
        /*14ec*/ 	.word	0x00007250


	//   ....[5]....
        /*14f0*/ 	.word	0x00007290


	//   ....[6]....
        /*14f4*/ 	.word	0x00009f80


	//----- nvinfo : EIATTR_MAX_THREADS
	.align		4
.L_49:
        /*14f8*/ 	.byte	0x04, 0x05
        /*14fa*/ 	.short	(.L_51 - .L_50)
.L_50:
        /*14fc*/ 	.word	0x00000100
        /*1500*/ 	.word	0x00000001
        /*1504*/ 	.word	0x00000001


	//----- nvinfo : EIATTR_CRS_STACK_SIZE
	.align		4
.L_51:
        /*1508*/ 	.byte	0x04, 0x1e
        /*150a*/ 	.short	(.L_53 - .L_52)
.L_52:
        /*150c*/ 	.word	0x00000000


	//----- nvinfo : EIATTR_CBANK_PARAM_SIZE
	.align		4
.L_53:
        /*1510*/ 	.byte	0x03, 0x19
        /*1512*/ 	.short	0x0800


	//----- nvinfo : EIATTR_PARAM_CBANK
	.align		4
        /*1514*/ 	.byte	0x04, 0x0a
        /*1516*/ 	.short	(.L_55 - .L_54)
	.align		4
.L_54:
        /*1518*/ 	.word	index@(.nv.constant0._ZN7cutlass13device_kernelINS_4gemm6kernel13GemmUniversalIN4cute5tupleIJiiiiEEENS1_10collective13CollectiveMmaINS1_35MainloopSm100TmaUmmaWarpSpecializedILi52ELi2ELi4ENS5_IJNS4_1CILi2EEESB_NSA_ILi1EEEEEEEENS5_IJNSA_ILi128EEESF_NSA_ILi32EEEEEEaNS5_IJlSC_lEEEaSI_NS4_8TiledMMAINS4_8MMA_AtomIJNS4_21SM100_MMA_S8_2x1SM_SSIaaiLi128ELi128ELNS4_4UMMA5MajorE0ELSN_0ELNSM_8SaturateE0EEEEEENS4_6LayoutINS5_IJSC_SC_SC_EEENS5_IJNSA_ILi0EEEST_ST_EEEEENS5_IJNS4_10UnderscoreESW_SW_EEEEENS4_28SM100_TMA_2SM_LOAD_MULTICASTENS4_14ComposedLayoutINS4_7SwizzleILi1ELi4ELi3EEENS4_18smem_ptr_flag_bitsILi8EEENSR_INS5_IJNSA_ILi8EEESG_EEENS5_IJSG_SC_EEEEEEEvNS4_8identityENS4_18SM100_TMA_2SM_LOADES19_vS1A_EENS_8epilogue10collective18CollectiveEpilogueINS1D_23Sm100TmaWarpSpecializedILi2ELi2ELi32ELb0ELb0EEEJNS5_IJNSA_ILi64EEESF_SG_EEENS5_IJNSR_IS1I_SC_EENSR_INS5_IJSG_SB_EEENS5_IJSC_S1I_EEEEEEEEaSI_aSI_NS1D_6fusion15FusionCallbacksIS1H_NS1P_17LinearCombinationIaiaiLNS_15FloatRoundStyleE2EEES1J_S1O_JEEENS4_5SM1004TMEM4LOAD26SM100_TMEM_LOAD_32dp32b32xENS4_13SM90_TMA_LOADES19_NS4_39AutoVectorizingCopyWithAssumedAlignmentILi128EEENS4_14SM90_TMA_STOREES19_S21_S21_EEEvvEEEEvNT_6ParamsE)
        /*151c*/ 	.short	0x0380
        /*151e*/ 	.short	0x0800


	//----- nvinfo : EIATTR_SW_WAR
	.align		4
.L_55:
        /*1520*/ 	.byte	0x04, 0x36
        /*1522*/ 	.short	(.L_57 - .L_56)
.L_56:
        /*1524*/ 	.word	0x00000008
.L_57:


//--------------------- .nv.callgraph             --------------------------
	.section	.nv.callgraph,"",@"SHT_CUDA_CALLGRAPH"
	.align	4
	.sectionentsize	8
	.align		4
        /*0000*/ 	.word	0x00000000
	.align		4
        /*0004*/ 	.word	0xffffffff
	.align		4
        /*0008*/ 	.word	index@(_ZN7cutlass13device_kernelINS_4gemm6kernel13GemmUniversalIN4cute5tupleIJiiiiEEENS1_10collective13CollectiveMmaINS1_35MainloopSm100TmaUmmaWarpSpecializedILi52ELi2ELi4ENS5_IJNS4_1CILi2EEESB_NSA_ILi1EEEEEEEENS5_IJNSA_ILi128EEESF_NSA_ILi32EEEEEEaNS5_IJlSC_lEEEaSI_NS4_8TiledMMAINS4_8MMA_AtomIJNS4_21SM100_MMA_S8_2x1SM_SSIaaiLi128ELi128ELNS4_4UMMA5MajorE0ELSN_0ELNSM_8SaturateE0EEEEEENS4_6LayoutINS5_IJSC_SC_SC_EEENS5_IJNSA_ILi0EEEST_ST_EEEEENS5_IJNS4_10UnderscoreESW_SW_EEEEENS4_28SM100_TMA_2SM_LOAD_MULTICASTENS4_14ComposedLayoutINS4_7SwizzleILi1ELi4ELi3EEENS4_18smem_ptr_flag_bitsILi8EEENSR_INS5_IJNSA_ILi8EEESG_EEENS5_IJSG_SC_EEEEEEEvNS4_8identityENS4_18SM100_TMA_2SM_LOADES19_vS1A_EENS_8epilogue10collective18CollectiveEpilogueINS1D_23Sm100TmaWarpSpecializedILi2ELi2ELi32ELb0ELb0EEEJNS5_IJNSA_ILi64EEESF_SG_EEENS5_IJNSR_IS1I_SC_EENSR_INS5_IJSG_SB_EEENS5_IJSC_S1I_EEEEEEEEaSI_aSI_NS1D_6fusion15FusionCallbacksIS1H_NS1P_17LinearCombinationIaiaiLNS_15FloatRoundStyleE2EEES1J_S1O_JEEENS4_5SM1004TMEM4LOAD26SM100_TMEM_LOAD_32dp32b32xENS4_13SM90_TMA_LOADES19_NS4_39AutoVectorizingCopyWithAssumedAlignmentILi128EEENS4_14SM90_TMA_STOREES19_S21_S21_EEEvvEEEEvNT_6ParamsE)
	.align		4
        /*000c*/ 	.word	index@(__assertfail)
	.align		4
        /*0010*/ 	.word	0x00000000
	.align		4
        /*0014*/ 	.word	0xfffffffe
	.align		4
        /*0018*/ 	.word	0x00000000
	.align		4
        /*001c*/ 	.word	0xfffffffd
	.align		4
        /*0020*/ 	.word	0x00000000
	.align		4
        /*0024*/ 	.word	0xfffffffc


//--------------------- .nv.constant4             --------------------------
	.section	.nv.constant4,"a",@progbits
	.align	8
	.align		8
.nv.constant4:
        /*0000*/ 	.dword	__assertfail
	.align		8
        /*0008*/ 	.dword	__unnamed_1
	.align		8
        /*0010*/ 	.dword	__unnamed_2
	.align		8
        /*0018*/ 	.dword	_ZN40_INTERNAL_eca0a111_4_k_cu_083cc4de_354204cuda3std3__45__cpo5beginE
	.align		8
        /*0020*/ 	.dword	_ZN40_INTERNAL_eca0a111_4_k_cu_083cc4de_354204cuda3std3__45__cpo3endE
	.align		8
        /*0028*/ 	.dword	_ZN40_INTERNAL_eca0a111_4_k_cu_083cc4de_354204cuda3std3__45__cpo6cbeginE
	.align		8
        /*0030*/ 	.dword	_ZN40_INTERNAL_eca0a111_4_k_cu_083cc4de_354204cuda3std3__45__cpo4cendE
	.align		8
        /*0038*/ 	.dword	_ZN40_INTERNAL_eca0a111_4_k_cu_083cc4de_354204cuda3std3__442_GLOBAL__N__eca0a111_4_k_cu_083cc4de_354206ignoreE
	.align		8
        /*0040*/ 	.dword	_ZN40_INTERNAL_eca0a111_4_k_cu_083cc4de_354204cuda3std3__419piecewise_constructE
	.align		8
        /*0048*/ 	.dword	_ZN40_INTERNAL_eca0a111_4_k_cu_083cc4de_354204cuda3std3__48in_placeE
	.align		8
        /*0050*/ 	.dword	_ZN40_INTERNAL_eca0a111_4_k_cu_083cc4de_354204cuda3std6ranges3__45__cpo4swapE
	.align		8
        /*0058*/ 	.dword	_ZN40_INTERNAL_eca0a111_4_k_cu_083cc4de_354204cuda3std6ranges3__45__cpo9iter_moveE
	.align		8
        /*0060*/ 	.dword	_ZN40_INTERNAL_eca0a111_4_k_cu_083cc4de_354204cute7productE
	.align		8
        /*0068*/ 	.dword	_ZN40_INTERNAL_eca0a111_4_k_cu_083cc4de_354204cute1_E
	.align		8
        /*0070*/ 	.dword	$str$25
	.align		8
        /*0078*/ 	.dword	$str$26
	.align		8
        /*0080*/ 	.dword	$str$27
	.align		8
        /*0088*/ 	.dword	$str$28


//--------------------- .text._ZN7cutlass13device_kernelINS_4gemm6kernel13GemmUniversalIN4cute5tupleIJiiiiEEENS1_10collective13CollectiveMmaINS1_35MainloopSm100TmaUmmaWarpSpecializedILi52ELi2ELi4ENS5_IJNS4_1CILi2EEESB_NSA_ILi1EEEEEEEENS5_IJNSA_ILi128EEESF_NSA_ILi32EEEEEEaNS5_IJlSC_lEEEaSI_NS4_8TiledMMAINS4_8MMA_AtomIJNS4_21SM100_MMA_S8_2x1SM_SSIaaiLi128ELi128ELNS4_4UMMA5MajorE0ELSN_0ELNSM_8SaturateE0EEEEEENS4_6LayoutINS5_IJSC_SC_SC_EEENS5_IJNSA_ILi0EEEST_ST_EEEEENS5_IJNS4_10UnderscoreESW_SW_EEEEENS4_28SM100_TMA_2SM_LOAD_MULTICASTENS4_14ComposedLayoutINS4_7SwizzleILi1ELi4ELi3EEENS4_18smem_ptr_flag_bitsILi8EEENSR_INS5_IJNSA_ILi8EEESG_EEENS5_IJSG_SC_EEEEEEEvNS4_8identityENS4_18SM100_TMA_2SM_LOADES19_vS1A_EENS_8epilogue10collective18CollectiveEpilogueINS1D_23Sm100TmaWarpSpecializedILi2ELi2ELi32ELb0ELb0EEEJNS5_IJNSA_ILi64EEESF_SG_EEENS5_IJNSR_IS1I_SC_EENSR_INS5_IJSG_SB_EEENS5_IJSC_S1I_EEEEEEEEaSI_aSI_NS1D_6fusion15FusionCallbacksIS1H_NS1P_17LinearCombinationIaiaiLNS_15FloatRoundStyleE2EEES1J_S1O_JEEENS4_5SM1004TMEM4LOAD26SM100_TMEM_LOAD_32dp32b32xENS4_13SM90_TMA_LOADES19_NS4_39AutoVectorizingCopyWithAssumedAlignmentILi128EEENS4_14SM90_TMA_STOREES19_S21_S21_EEEvvEEEEvNT_6ParamsE --------------------------
	.section	.text._ZN7cutlass13device_kernelINS_4gemm6kernel13GemmUniversalIN4cute5tupleIJiiiiEEENS1_10collective13CollectiveMmaINS1_35MainloopSm100TmaUmmaWarpSpecializedILi52ELi2ELi4ENS5_IJNS4_1CILi2EEESB_NSA_ILi1EEEEEEEENS5_IJNSA_ILi128EEESF_NSA_ILi32EEEEEEaNS5_IJlSC_lEEEaSI_NS4_8TiledMMAINS4_8MMA_AtomIJNS4_21SM100_MMA_S8_2x1SM_SSIaaiLi128ELi128ELNS4_4UMMA5MajorE0ELSN_0ELNSM_8SaturateE0EEEEEENS4_6LayoutINS5_IJSC_SC_SC_EEENS5_IJNSA_ILi0EEEST_ST_EEEEENS5_IJNS4_10UnderscoreESW_SW_EEEEENS4_28SM100_TMA_2SM_LOAD_MULTICASTENS4_14ComposedLayoutINS4_7SwizzleILi1ELi4ELi3EEENS4_18smem_ptr_flag_bitsILi8EEENSR_INS5_IJNSA_ILi8EEESG_EEENS5_IJSG_SC_EEEEEEEvNS4_8identityENS4_18SM100_TMA_2SM_LOADES19_vS1A_EENS_8epilogue10collective18CollectiveEpilogueINS1D_23Sm100TmaWarpSpecializedILi2ELi2ELi32ELb0ELb0EEEJNS5_IJNSA_ILi64EEESF_SG_EEENS5_IJNSR_IS1I_SC_EENSR_INS5_IJSG_SB_EEENS5_IJSC_S1I_EEEEEEEEaSI_aSI_NS1D_6fusion15FusionCallbacksIS1H_NS1P_17LinearCombinationIaiaiLNS_15FloatRoundStyleE2EEES1J_S1O_JEEENS4_5SM1004TMEM4LOAD26SM100_TMEM_LOAD_32dp32b32xENS4_13SM90_TMA_LOADES19_NS4_39AutoVectorizingCopyWithAssumedAlignmentILi128EEENS4_14SM90_TMA_STOREES19_S21_S21_EEEvvEEEEvNT_6ParamsE,"ax",@progbits
	.align	128
.text._ZN7cutlass13device_kernelINS_4gemm6kernel13GemmUniversalIN4cute5tupleIJiiiiEEENS1_10collective13CollectiveMmaINS1_35MainloopSm100TmaUmmaWarpSpecializedILi52ELi2ELi4ENS5_IJNS4_1CILi2EEESB_NSA_ILi1EEEEEEEENS5_IJNSA_ILi128EEESF_NSA_ILi32EEEEEEaNS5_IJlSC_lEEEaSI_NS4_8TiledMMAINS4_8MMA_AtomIJNS4_21SM100_MMA_S8_2x1SM_SSIaaiLi128ELi128ELNS4_4UMMA5MajorE0ELSN_0ELNSM_8SaturateE0EEEEEENS4_6LayoutINS5_IJSC_SC_SC_EEENS5_IJNSA_ILi0EEEST_ST_EEEEENS5_IJNS4_10UnderscoreESW_SW_EEEEENS4_28SM100_TMA_2SM_LOAD_MULTICASTENS4_14ComposedLayoutINS4_7SwizzleILi1ELi4ELi3EEENS4_18smem_ptr_flag_bitsILi8EEENSR_INS5_IJNSA_ILi8EEESG_EEENS5_IJSG_SC_EEEEEEEvNS4_8identityENS4_18SM100_TMA_2SM_LOADES19_vS1A_EENS_8epilogue10collective18CollectiveEpilogueINS1D_23Sm100TmaWarpSpecializedILi2ELi2ELi32ELb0ELb0EEEJNS5_IJNSA_ILi64EEESF_SG_EEENS5_IJNSR_IS1I_SC_EENSR_INS5_IJSG_SB_EEENS5_IJSC_S1I_EEEEEEEEaSI_aSI_NS1D_6fusion15FusionCallbacksIS1H_NS1P_17LinearCombinationIaiaiLNS_15FloatRoundStyleE2EEES1J_S1O_JEEENS4_5SM1004TMEM4LOAD26SM100_TMEM_LOAD_32dp32b32xENS4_13SM90_TMA_LOADES19_NS4_39AutoVectorizingCopyWithAssumedAlignmentILi128EEENS4_14SM90_TMA_STOREES19_S21_S21_EEEvvEEEEvNT_6ParamsE:
        .type           _ZN7cutlass13device_kernelINS_4gemm6kernel13GemmUniversalIN4cute5tupleIJiiiiEEENS1_10collective13CollectiveMmaINS1_35MainloopSm100TmaUmmaWarpSpecializedILi52ELi2ELi4ENS5_IJNS4_1CILi2EEESB_NSA_ILi1EEEEEEEENS5_IJNSA_ILi128EEESF_NSA_ILi32EEEEEEaNS5_IJlSC_lEEEaSI_NS4_8TiledMMAINS4_8MMA_AtomIJNS4_21SM100_MMA_S8_2x1SM_SSIaaiLi128ELi128ELNS4_4UMMA5MajorE0ELSN_0ELNSM_8SaturateE0EEEEEENS4_6LayoutINS5_IJSC_SC_SC_EEENS5_IJNSA_ILi0EEEST_ST_EEEEENS5_IJNS4_10UnderscoreESW_SW_EEEEENS4_28SM100_TMA_2SM_LOAD_MULTICASTENS4_14ComposedLayoutINS4_7SwizzleILi1ELi4ELi3EEENS4_18smem_ptr_flag_bitsILi8EEENSR_INS5_IJNSA_ILi8EEESG_EEENS5_IJSG_SC_EEEEEEEvNS4_8identityENS4_18SM100_TMA_2SM_LOADES19_vS1A_EENS_8epilogue10collective18CollectiveEpilogueINS1D_23Sm100TmaWarpSpecializedILi2ELi2ELi32ELb0ELb0EEEJNS5_IJNSA_ILi64EEESF_SG_EEENS5_IJNSR_IS1I_SC_EENSR_INS5_IJSG_SB_EEENS5_IJSC_S1I_EEEEEEEEaSI_aSI_NS1D_6fusion15FusionCallbacksIS1H_NS1P_17LinearCombinationIaiaiLNS_15FloatRoundStyleE2EEES1J_S1O_JEEENS4_5SM1004TMEM4LOAD26SM100_TMEM_LOAD_32dp32b32xENS4_13SM90_TMA_LOADES19_NS4_39AutoVectorizingCopyWithAssumedAlignmentILi128EEENS4_14SM90_TMA_STOREES19_S21_S21_EEEvvEEEEvNT_6ParamsE,@function
        .size           _ZN7cutlass13device_kernelINS_4gemm6kernel13GemmUniversalIN4cute5tupleIJiiiiEEENS1_10collective13CollectiveMmaINS1_35MainloopSm100TmaUmmaWarpSpecializedILi52ELi2ELi4ENS5_IJNS4_1CILi2EEESB_NSA_ILi1EEEEEEEENS5_IJNSA_ILi128EEESF_NSA_ILi32EEEEEEaNS5_IJlSC_lEEEaSI_NS4_8TiledMMAINS4_8MMA_AtomIJNS4_21SM100_MMA_S8_2x1SM_SSIaaiLi128ELi128ELNS4_4UMMA5MajorE0ELSN_0ELNSM_8SaturateE0EEEEEENS4_6LayoutINS5_IJSC_SC_SC_EEENS5_IJNSA_ILi0EEEST_ST_EEEEENS5_IJNS4_10UnderscoreESW_SW_EEEEENS4_28SM100_TMA_2SM_LOAD_MULTICASTENS4_14ComposedLayoutINS4_7SwizzleILi1ELi4ELi3EEENS4_18smem_ptr_flag_bitsILi8EEENSR_INS5_IJNSA_ILi8EEESG_EEENS5_IJSG_SC_EEEEEEEvNS4_8identityENS4_18SM100_TMA_2SM_LOADES19_vS1A_EENS_8epilogue10collective18CollectiveEpilogueINS1D_23Sm100TmaWarpSpecializedILi2ELi2ELi32ELb0ELb0EEEJNS5_IJNSA_ILi64EEESF_SG_EEENS5_IJNSR_IS1I_SC_EENSR_INS5_IJSG_SB_EEENS5_IJSC_S1I_EEEEEEEEaSI_aSI_NS1D_6fusion15FusionCallbacksIS1H_NS1P_17LinearCombinationIaiaiLNS_15FloatRoundStyleE2EEES1J_S1O_JEEENS4_5SM1004TMEM4LOAD26SM100_TMEM_LOAD_32dp32b32xENS4_13SM90_TMA_LOADES19_NS4_39AutoVectorizingCopyWithAssumedAlignmentILi128EEENS4_14SM90_TMA_STOREES19_S21_S21_EEEvvEEEEvNT_6ParamsE,(.L_x_308 - _ZN7cutlass13device_kernelINS_4gemm6kernel13GemmUniversalIN4cute5tupleIJiiiiEEENS1_10collective13CollectiveMmaINS1_35MainloopSm100TmaUmmaWarpSpecializedILi52ELi2ELi4ENS5_IJNS4_1CILi2EEESB_NSA_ILi1EEEEEEEENS5_IJNSA_ILi128EEESF_NSA_ILi32EEEEEEaNS5_IJlSC_lEEEaSI_NS4_8TiledMMAINS4_8MMA_AtomIJNS4_21SM100_MMA_S8_2x1SM_SSIaaiLi128ELi128ELNS4_4UMMA5MajorE0ELSN_0ELNSM_8SaturateE0EEEEEENS4_6LayoutINS5_IJSC_SC_SC_EEENS5_IJNSA_ILi0EEEST_ST_EEEEENS5_IJNS4_10UnderscoreESW_SW_EEEEENS4_28SM100_TMA_2SM_LOAD_MULTICASTENS4_14ComposedLayoutINS4_7SwizzleILi1ELi4ELi3EEENS4_18smem_ptr_flag_bitsILi8EEENSR_INS5_IJNSA_ILi8EEESG_EEENS5_IJSG_SC_EEEEEEEvNS4_8identityENS4_18SM100_TMA_2SM_LOADES19_vS1A_EENS_8epilogue10collective18CollectiveEpilogueINS1D_23Sm100TmaWarpSpecializedILi2ELi2ELi32ELb0ELb0EEEJNS5_IJNSA_ILi64EEESF_SG_EEENS5_IJNSR_IS1I_SC_EENSR_INS5_IJSG_SB_EEENS5_IJSC_S1I_EEEEEEEEaSI_aSI_NS1D_6fusion15FusionCallbacksIS1H_NS1P_17LinearCombinationIaiaiLNS_15FloatRoundStyleE2EEES1J_S1O_JEEENS4_5SM1004TMEM4LOAD26SM100_TMEM_LOAD_32dp32b32xENS4_13SM90_TMA_LOADES19_NS4_39AutoVectorizingCopyWithAssumedAlignmentILi128EEENS4_14SM90_TMA_STOREES19_S21_S21_EEEvvEEEEvNT_6ParamsE)
        .other          _ZN7cutlass13device_kernelINS_4gemm6kernel13GemmUniversalIN4cute5tupleIJiiiiEEENS1_10collective13CollectiveMmaINS1_35MainloopSm100TmaUmmaWarpSpecializedILi52ELi2ELi4ENS5_IJNS4_1CILi2EEESB_NSA_ILi1EEEEEEEENS5_IJNSA_ILi128EEESF_NSA_ILi32EEEEEEaNS5_IJlSC_lEEEaSI_NS4_8TiledMMAINS4_8MMA_AtomIJNS4_21SM100_MMA_S8_2x1SM_SSIaaiLi128ELi128ELNS4_4UMMA5MajorE0ELSN_0ELNSM_8SaturateE0EEEEEENS4_6LayoutINS5_IJSC_SC_SC_EEENS5_IJNSA_ILi0EEEST_ST_EEEEENS5_IJNS4_10UnderscoreESW_SW_EEEEENS4_28SM100_TMA_2SM_LOAD_MULTICASTENS4_14ComposedLayoutINS4_7SwizzleILi1ELi4ELi3EEENS4_18smem_ptr_flag_bitsILi8EEENSR_INS5_IJNSA_ILi8EEESG_EEENS5_IJSG_SC_EEEEEEEvNS4_8identityENS4_18SM100_TMA_2SM_LOADES19_vS1A_EENS_8epilogue10collective18CollectiveEpilogueINS1D_23Sm100TmaWarpSpecializedILi2ELi2ELi32ELb0ELb0EEEJNS5_IJNSA_ILi64EEESF_SG_EEENS5_IJNSR_IS1I_SC_EENSR_INS5_IJSG_SB_EEENS5_IJSC_S1I_EEEEEEEEaSI_aSI_NS1D_6fusion15FusionCallbacksIS1H_NS1P_17LinearCombinationIaiaiLNS_15FloatRoundStyleE2EEES1J_S1O_JEEENS4_5SM1004TMEM4LOAD26SM100_TMEM_LOAD_32dp32b32xENS4_13SM90_TMA_LOADES19_NS4_39AutoVectorizingCopyWithAssumedAlignmentILi128EEENS4_14SM90_TMA_STOREES19_S21_S21_EEEvvEEEEvNT_6ParamsE,@"STO_CUDA_ENTRY STV_DEFAULT"
_ZN7cutlass13device_kernelINS_4gemm6kernel13GemmUniversalIN4cute5tupleIJiiiiEEENS1_10collective13CollectiveMmaINS1_35MainloopSm100TmaUmmaWarpSpecializedILi52ELi2ELi4ENS5_IJNS4_1CILi2EEESB_NSA_ILi1EEEEEEEENS5_IJNSA_ILi128EEESF_NSA_ILi32EEEEEEaNS5_IJlSC_lEEEaSI_NS4_8TiledMMAINS4_8MMA_AtomIJNS4_21SM100_MMA_S8_2x1SM_SSIaaiLi128ELi128ELNS4_4UMMA5MajorE0ELSN_0ELNSM_8SaturateE0EEEEEENS4_6LayoutINS5_IJSC_SC_SC_EEENS5_IJNSA_ILi0EEEST_ST_EEEEENS5_IJNS4_10UnderscoreESW_SW_EEEEENS4_28SM100_TMA_2SM_LOAD_MULTICASTENS4_14ComposedLayoutINS4_7SwizzleILi1ELi4ELi3EEENS4_18smem_ptr_flag_bitsILi8EEENSR_INS5_IJNSA_ILi8EEESG_EEENS5_IJSG_SC_EEEEEEEvNS4_8identityENS4_18SM100_TMA_2SM_LOADES19_vS1A_EENS_8epilogue10collective18CollectiveEpilogueINS1D_23Sm100TmaWarpSpecializedILi2ELi2ELi32ELb0ELb0EEEJNS5_IJNSA_ILi64EEESF_SG_EEENS5_IJNSR_IS1I_SC_EENSR_INS5_IJSG_SB_EEENS5_IJSC_S1I_EEEEEEEEaSI_aSI_NS1D_6fusion15FusionCallbacksIS1H_NS1P_17LinearCombinationIaiaiLNS_15FloatRoundStyleE2EEES1J_S1O_JEEENS4_5SM1004TMEM4LOAD26SM100_TMEM_LOAD_32dp32b32xENS4_13SM90_TMA_LOADES19_NS4_39AutoVectorizingCopyWithAssumedAlignmentILi128EEENS4_14SM90_TMA_STOREES19_S21_S21_EEEvvEEEEvNT_6ParamsE:
[----:B------:R-:W1:Y:S01]  /*0000*/  LDC R1, c[0x0][0x37c] ;  /* 0x0000df00ff017b82 */ /* 0x000e620000000800 */
[----:B------:R-:W2:Y:S01]  /*0010*/  S2R R87, SR_TID.X ;  /* 0x0000000000577919 */ /* 0x000ea20000002100 */
[----:B------:R-:W3:Y:S06]  /*0020*/  LDCU.64 UR8, c[0x0][0x890] ;  /* 0x00011200ff0877ac */ /* 0x000eec0008000a00 */
[----:B------:R-:W4:Y:S01]  /*0030*/  S2UR UR46, SR_CgaCtaId ;  /* 0x00000000002e79c3 */ /* 0x000f220000008800 */
[----:B------:R-:W-:Y:S02]  /*0040*/  PRMT R76, RZ, 0x7610, R76 ;  /* 0x00007610ff4c7816 */ /* 0x000fe4000000004c */
[----:B------:R-:W-:Y:S01]  /*0050*/  ELECT P1, URZ, PT ;  /* 0x0000000000ff782f */ /* 0x000fe20003820000 */
[----:B---3--:R-:W-:-:S04]  /*0060*/  UISETP.NE.U32.AND UP0, UPT, UR8, URZ, UPT ;  /* 0x000000ff0800728c */ /* 0x008fc8000bf05070 */
[----:B------:R-:W-:Y:S02]  /*0070*/  UISETP.NE.AND.EX UP0, UPT, UR9, URZ, UPT, UP0 ;  /* 0x000000ff0900728c */ /* 0x000fe4000bf05300 */
[----:B----4-:R-:W-:Y:S02]  /*0080*/  ULOP3.LUT UR27, UR46, 0x1, URZ, 0xc0, !UPT ;  /* 0x000000012e1b7892 */ /* 0x010fe4000f8ec0ff */
[----:B------:R-:W-:Y:S01]  /*0090*/  ULOP3.LUT UR28, UR46, 0x1, URZ, 0x3c, !UPT ;  /* 0x000000012e1c7892 */ /* 0x000fe2000f8e3cff */
[----:B--2---:R-:W-:-:S05]  /*00a0*/  SHF.R.U32.HI R77, RZ, 0x5, R87 ;  /* 0x00000005ff4d7819 */ /* 0x004fca0000011657 */
[----:B------:R-:W2:Y:S02]  /*00b0*/  SHFL.IDX PT, R0, R77, RZ, 0x1f ;  /* 0x00001fff4d007589 */ /* 0x000ea400000e0000 */
[----:B--2---:R-:W-:Y:S01]  /*00c0*/  R2UR UR25, R0 ;  /* 0x00000000001972ca */ /* 0x004fe200000e0000 */
[----:B-1----:R-:W-:-:S14]  /*00d0*/  BRA.U UP0, `(.L_x_0) ;  /* 0x0000000100307547 */ /* 0x002fdc000b800000 */
[----:B------:R-:W1:Y:S02]  /*00e0*/  LDCU.64 UR4, c[0x0][0x888] ;  /* 0x00011100ff0477ac */ /* 0x000e640008000a00 */
[----:B-1----:R-:W-:-:S04]  /*00f0*/  UISETP.NE.U32.AND UP0, UPT, UR4, URZ, UPT ;  /* 0x000000ff0400728c */ /* 0x002fc8000bf05070 */
[----:B------:R-:W-:-:S09]  /*0100*/  UISETP.NE.AND.EX UP0, UPT, UR5, URZ, UPT, UP0 ;  /* 0x000000ff0500728c */ /* 0x000fd2000bf05300 */
[----:B------:R-:W-:Y:S05]  /*0110*/  BRA.U !UP0, `(.L_x_1) ;  /* 0x0000000108147547 */ /* 0x000fea000b800000 */
[----:B------:R-:W1:Y:S01]  /*0120*/  LDC.64 R40, c[0x0][0x888] ;  /* 0x00022200ff287b82 */ /* 0x000e620000000a00 */
[----:B------:R-:W1:Y:S02]  /*0130*/  LDCU.64 UR4, c[0x0][0x358] ;  /* 0x00006b00ff0477ac */ /* 0x000e640008000a00 */
[----:B-1----:R1:W5:Y:S01]  /*0140*/  LDG.E R40, desc[UR4][R40.64] ;  /* 0x0000000428287981 */ /* 0x002362000c1e1900 */
[----:B------:R-:W-:Y:S01]  /*0150*/  HFMA2 R76, -RZ, RZ, 0, 5.9604644775390625e-08 ;  /* 0x00000001ff4c7431 */ /* 0x000fe200000001ff */
[----:B------:R-:W-:Y:S05]  /*0160*/  BRA `(.L_x_0) ;  /* 0x00000000000c7947 */ /* 0x000fea0003800000 */
.L_x_1:
[----:B------:R-:W1:Y:S01]  /*0170*/  LDCU UR4, c[0x0][0x880] ;  /* 0x00011000ff0477ac */ /* 0x000e620008000800 */
[----:B------:R-:W-:Y:S01]  /*0180*/  HFMA2 R76, -RZ, RZ, 0, 5.9604644775390625e-08 ;  /* 0x00000001ff4c7431 */ /* 0x000fe200000001ff */
[----:B-1----:R-:W-:-:S07]  /*0190*/  MOV R40, UR4 ;  /* 0x0000000400287c02 */ /* 0x002fce0008000f00 */
.L_x_0:
[----:B------:R-:W2:Y:S02]  /*01a0*/  LDCU.64 UR4, c[0x0][0x8b0] ;  /* 0x00011600ff0477ac */ /* 0x000ea40008000a00 */
[----:B--2---:R-:W-:-:S04]  /*01b0*/  UISETP.NE.U32.AND UP0, UPT, UR4, URZ, UPT ;  /* 0x000000ff0400728c */ /* 0x004fc8000bf05070 */
[----:B------:R-:W-:-:S09]  /*01c0*/  UISETP.NE.AND.EX UP0, UPT, UR5, URZ, UPT, UP0 ;  /* 0x000000ff0500728c */ /* 0x000fd2000bf05300 */
[----:B------:R-:W-:Y:S05]  /*01d0*/  BRA.U UP0, `(.L_x_2) ;  /* 0x0000000100287547 */ /* 0x000fea000b800000 */
[----:B------:R-:W2:Y:S02]  /*01e0*/  LDCU.64 UR4, c[0x0][0x8a8] ;  /* 0x00011500ff0477ac */ /* 0x000ea40008000a00 */
[----:B--2---:R-:W-:-:S04]  /*01f0*/  UISETP.NE.U32.AND UP0, UPT, UR4, URZ, UPT ;  /* 0x000000ff0400728c */ /* 0x004fc8000bf05070 */
[----:B------:R-:W-:-:S09]  /*0200*/  UISETP.NE.AND.EX UP0, UPT, UR5, URZ, UPT, UP0 ;  /* 0x000000ff0500728c */ /* 0x000fd2000bf05300 */
[----:B------:R-:W-:Y:S05]  /*0210*/  BRA.U !UP0, `(.L_x_3) ;  /* 0x0000000108107547 */ /* 0x000fea000b800000 */
[----:B------:R-:W2:Y:S01]  /*0220*/  LDC.64 R38, c[0x0][0x8a8] ;  /* 0x00022a00ff267b82 */ /* 0x000ea20000000a00 */
[----:B------:R-:W2:Y:S02]  /*0230*/  LDCU.64 UR4, c[0x0][0x358] ;  /* 0x00006b00ff0477ac */ /* 0x000ea40008000a00 */
[----:B--2---:R2:W5:Y:S01]  /*0240*/  LDG.E R38, desc[UR4][R38.64] ;  /* 0x0000000426267981 */ /* 0x004562000c1e1900 */
[----:B------:R-:W-:Y:S05]  /*0250*/  BRA `(.L_x_2) ;  /* 0x0000000000087947 */ /* 0x000fea0003800000 */
.L_x_3:
[----:B------:R-:W2:Y:S02]  /*0260*/  LDCU UR4, c[0x0][0x8a0] ;  /* 0x00011400ff0477ac */ /* 0x000ea40008000800 */
[----:B--2---:R-:W-:Y:S02]  /*0270*/  MOV R38, UR4 ;  /* 0x0000000400267c02 */ /* 0x004fe40008000f00 */
.L_x_2:
[----:B------:R-:W-:Y:S01]  /*0280*/  IMAD.U32 R0, RZ, RZ, UR25 ;  /* 0x00000019ff007e24 */ /* 0x000fe2000f8e00ff */
[----:B------:R-:W-:Y:S04]  /*0290*/  BSSY.RECONVERGENT B0, `(.L_x_4) ;  /* 0x000000c000007945 */ /* 0x000fe80003800200 */
[C---:B------:R-:W-:Y:S02]  /*02a0*/  ISETP.NE.OR P2, PT, R0.reuse, 0x1, !P1 ;  /* 0x000000010000780c */ /* 0x040fe40004f45670 */
[----:B------:R-:W-:-:S11]  /*02b0*/  ISETP.NE.OR P0, PT, R0, 0x3, !P1 ;  /* 0x000000030000780c */ /* 0x000fd60004f05670 */
[----:B------:R-:W-:Y:S05]  /*02c0*/  @P2 BRA `(.L_x_5) ;  /* 0x0000000000202947 */ /* 0x000fea0003800000 */
[----:B------:R-:W3:Y:S02]  /*02d0*/  LDCU.64 UR4, c[0x0][0x348] ;  /* 0x00006900ff0477ac */ /* 0x000ee40008000a00 */
[----:B---3--:R-:W-:Y:S02]  /*02e0*/  UIADD3 UR6, UP1, UPT, UR4, 0x80, URZ ;  /* 0x0000008004067890 */ /* 0x008fe4000ff3e0ff */
[----:B------:R-:W-:Y:S02]  /*02f0*/  UIADD3 UR4, UP0, UPT, UR4, 0x180, URZ ;  /* 0x0000018004047890 */ /* 0x000fe4000ff1e0ff */
[----:B------:R-:W-:Y:S02]  /*0300*/  UIADD3.X UR7, UPT, UPT, URZ, UR5, URZ, UP1, !UPT ;  /* 0x00000005ff077290 */ /* 0x000fe40008ffe4ff */
[----:B------:R-:W-:-:S07]  /*0310*/  UIADD3.X UR5, UPT, UPT, URZ, UR5, URZ, UP0, !UPT ;  /* 0x00000005ff057290 */ /* 0x000fce00087fe4ff */
[----:B------:R3:W-:Y:S02]  /*0320*/  UTMACCTL.PF [UR6] ;  /* 0x00000000060079b9 */ /* 0x0007e40008040000 */
[----:B------:R3:W-:Y:S02]  /*0330*/  UTMACCTL.PF [UR4] ;  /* 0x00000000040079b9 */ /* 0x0007e40008040000 */
[----:B---3--:R-:W-:Y:S01]  /*0340*/  NOP ;  /* 0x0000000000007918 */ /* 0x008fe20000000000 */
.L_x_5:
[----:B------:R-:W-:Y:S05]  /*0350*/  BSYNC.RECONVERGENT B0 ;  /* 0x0000000000007941 */ /* 0x000fea0003800200 */
.L_x_4:
[----:B------:R-:W-:Y:S04]  /*0360*/  BSSY.RECONVERGENT B0, `(.L_x_6) ;  /* 0x000000a000007945 */ /* 0x000fe80003800200 */
        /* <DEDUP_REMOVED lines=9> */
.L_x_7:
[----:B------:R-:W-:Y:S05]  /*0400*/  BSYNC.RECONVERGENT B0 ;  /* 0x0000000000007941 */ /* 0x000fea0003800200 */
.L_x_6:
[----:B------:R-:W3:Y:S01]  /*0410*/  LDCU.64 UR4, c[0x0][0x888] ;  /* 0x00011100ff0477ac */ /* 0x000ee20008000a00 */
[----:B------:R-:W-:Y:S02]  /*0420*/  UISETP.EQ.U32.AND UP1, UPT, UR8, URZ, UPT ;  /* 0x000000ff0800728c */ /* 0x000fe4000bf22070 */
[----:B------:R-:W-:Y:S02]  /*0430*/  UPLOP3.LUT UP3, UPT, UPT, UPT, UPT, 0x80, 0x8 ;  /* 0x000000000008789c */ /* 0x000fe40003f6f070 */
[----:B---3--:R-:W-:-:S04]  /*0440*/  UISETP.NE.U32.AND UP0, UPT, UR4, URZ, UPT ;  /* 0x000000ff0400728c */ /* 0x008fc8000bf05070 */
[----:B------:R-:W-:-:S04]  /*0450*/  UISETP.NE.AND.EX UP0, UPT, UR5, URZ, UPT, UP0 ;  /* 0x000000ff0500728c */ /* 0x000fc8000bf05300 */
[----:B------:R-:W-:-:S04]  /*0460*/  UISETP.EQ.OR.EX UP2, UPT, UR9, URZ, !UP0, UP1 ;  /* 0x000000ff0900728c */ /* 0x000fc8000c742710 */
[----:B------:R-:W-:-:S06]  /*0470*/  UP2UR UR4, UPR, URZ, 0x4 ;  /* 0x00000004ff047883 */ /* 0x000fcc0008000000 */
[----:B------:R-:W-:Y:S01]  /*0480*/  MOV R79, UR4 ;  /* 0x00000004004f7c02 */ /* 0x000fe20008000f00 */
[----:B------:R-:W-:Y:S06]  /*0490*/  BRA.U !UP2, `(.L_x_8) ;  /* 0x000000010a207547 */ /* 0x000fec000b800000 */
[----:B-----5:R-:W-:Y:S01]  /*04a0*/  R2UR UR5, R40 ;  /* 0x00000000280572ca */ /* 0x020fe200000e0000 */
[----:B------:R-:W-:Y:S02]  /*04b0*/  UISETP.NE.U32.AND UP1, UPT, UR8, URZ, UPT ;  /* 0x000000ff0800728c */ /* 0x000fe4000bf25070 */
[----:B------:R-:W-:Y:S02]  /*04c0*/  USEL UR4, URZ, 0xffffffff, UP0 ;  /* 0xffffffffff047887 */ /* 0x000fe40008000000 */
[----:B------:R-:W-:-:S08]  /*04d0*/  UISETP.NE.AND.EX UP1, UPT, UR9, URZ, UPT, UP1 ;  /* 0x000000ff0900728c */ /* 0x000fd0000bf25310 */
[----:B------:R-:W-:-:S04]  /*04e0*/  UISETP.NE.AND UP0, UPT, UR5, URZ, UPT ;  /* 0x000000ff0500728c */ /* 0x000fc8000bf05270 */
[----:B------:R-:W-:-:S04]  /*04f0*/  @!UP1 USEL UR4, URZ, 0xffffffff, UP0 ;  /* 0xffffffffff049887 */ /* 0x000fc80008000000 */
[----:B------:R-:W-:-:S04]  /*0500*/  ULOP3.LUT UR4, UR4, 0x1, URZ, 0xc0, !UPT ;  /* 0x0000000104047892 */ /* 0x000fc8000f8ec0ff */
[----:B------:R-:W-:-:S11]  /*0510*/  UISETP.NE.U32.AND UP3, UPT, UR4, 0x1, UPT ;  /* 0x000000010400788c */ /* 0x000fd6000bf65070 */
.L_x_8:
[----:B------:R-:W3:Y:S01]  /*0520*/  SHFL.IDX PT, R0, R77, RZ, 0x1f ;  /* 0x00001fff4d007589 */ /* 0x000ee200000e0000 */
[----:B------:R-:W-:-:S04]  /*0530*/  UISETP.NE.AND UP0, UPT, UR25, 0x2, UPT ;  /* 0x000000021900788c */ /* 0x000fc8000bf05270 */
[----:B------:R-:W-:Y:S02]  /*0540*/  UISETP.EQ.AND UP1, UPT, UR27, URZ, !UP0 ;  /* 0x000000ff1b00728c */ /* 0x000fe4000c722270 */
[----:B------:R-:W-:-:S04]  /*0550*/  USEL UR41, URZ, 0x1, UP0 ;  /* 0x00000001ff297887 */ /* 0x000fc80008000000 */
[----:B------:R-:W-:Y:S02]  /*0560*/  PLOP3.LUT P3, PT, P1, PT, UP1, 0x80, 0x8 ;  /* 0x000000000008781c */ /* 0x000fe40000f6f018 */
[----:B---3--:R-:W-:-:S13]  /*0570*/  ISETP.NE.AND P0, PT, R0, RZ, PT ;  /* 0x000000ff0000720c */ /* 0x008fda0003f05270 */
[----:B------:R-:W-:Y:S05]  /*0580*/  @P0 BRA `(.L_x_9) ;  /* 0x0000000400e00947 */ /* 0x000fea0003800000 */
[----:B------:R-:W-:Y:S01]  /*0590*/  ELECT P0, URZ, PT ;  /* 0x0000000000ff782f */ /* 0x000fe20003800000 */
[----:B------:R-:W-:-:S12]  /*05a0*/  BSSY.RECONVERGENT B0, `(.L_x_9) ;  /* 0x0000076000007945 */ /* 0x000fd80003800200 */
[----:B------:R-:W-:Y:S05]  /*05b0*/  @!P0 BRA `(.L_x_10) ;  /* 0x0000000400d08947 */ /* 0x000fea0003800000 */
[----:B------:R-:W-:Y:S01]  /*05c0*/  UMOV UR4, 0x400 ;  /* 0x0000040000047882 */ /* 0x000fe20000000000 */
[----:B------:R-:W-:Y:S01]  /*05d0*/  UMOV UR8, 0x1 ;  /* 0x0000000100087882 */ /* 0x000fe20000000000 */
[----:B------:R-:W-:Y:S01]  /*05e0*/  UMOV UR6, 0x2 ;  /* 0x0000000200067882 */ /* 0x000fe20000000000 */
[----:B------:R-:W-:Y:S02]  /*05f0*/  ULEA UR4, UR46, UR4, 0x18 ;  /* 0x000000042e047291 */ /* 0x000fe4000f8ec0ff */
[----:B------:R-:W-:-:S04]  /*0600*/  UIADD3 UR8, UPT, UPT, -UR8, 0x100000, URZ ;  /* 0x0010000008087890 */ /* 0x000fc8000fffe1ff */
[----:B------:R-:W-:Y:S02]  /*0610*/  USHF.L.U32 UR9, UR8, 0xb, URZ ;  /* 0x0000000b08097899 */ /* 0x000fe400080006ff */
[----:B------:R-:W-:Y:S02]  /*0620*/  USHF.L.U32 UR8, UR8, 0x1, URZ ;  /* 0x0000000108087899 */ /* 0x000fe400080006ff */
[----:B------:R-:W-:-:S04]  /*0630*/  UIADD3 UR6, UPT, UPT, -UR6, 0x100000, URZ ;  /* 0x0010000006067890 */ /* 0x000fc8000fffe1ff */
[----:B------:R-:W-:Y:S02]  /*0640*/  USHF.L.U32 UR7, UR6, 0xb, URZ ;  /* 0x0000000b06077899 */ /* 0x000fe400080006ff */
[----:B------:R-:W-:Y:S01]  /*0650*/  USHF.L.U32 UR6, UR6, 0x1, URZ ;  /* 0x0000000106067899 */ /* 0x000fe200080006ff */
[----:B------:R-:W3:Y:S03]  /*0660*/  FENCE.VIEW.ASYNC.S ;  /* 0x00000000000073c6 */ /* 0x000ee60000000000 */
[----:B---3--:R3:W4:Y:S08]  /*0670*/  SYNCS.EXCH.64 URZ, [UR4], UR8 ;  /* 0x0000000804ff75b2 */ /* 0x0087300008000100 */
[----:B------:R3:W1:Y:S01]  /*0680*/  SYNCS.EXCH.64 URZ, [UR4+0x1a0], UR6 ;  /* 0x0001a00604ff75b2 */ /* 0x0006620008000100 */
        /* <DEDUP_REMOVED lines=101> */
[----:B------:R3:W1:Y:S02]  /*0ce0*/  SYNCS.EXCH.64 URZ, [UR4+0x338], UR6 ;  /* 0x0003380604ff75b2 */ /* 0x0006640008000100 */
[----:B---34-:R-:W-:Y:S01]  /*0cf0*/  NOP ;  /* 0x0000000000007918 */ /* 0x018fe20000000000 */
.L_x_10:
[----:B------:R-:W-:Y:S05]  /*0d00*/  BSYNC.RECONVERGENT B0 ;  /* 0x0000000000007941 */ /* 0x000fea0003800200 */
.L_x_9:
[----:B------:R-:W3:Y:S01]  /*0d10*/  SHFL.IDX PT, R0, R77, RZ, 0x1f ;  /* 0x00001fff4d007589 */ /* 0x000ee200000e0000 */
[----:B------:R-:W-:Y:S01]  /*0d20*/  NOP ;  /* 0x0000000000007918 */ /* 0x000fe20000000000 */
[----:B---3--:R-:W-:-:S13]  /*0d30*/  ISETP.NE.AND P0, PT, R0, 0x1, PT ;  /* 0x000000010000780c */ /* 0x008fda0003f05270 */
[----:B------:R-:W-:Y:S05]  /*0d40*/  @P0 BRA `(.L_x_11) ;  /* 0x0000000000440947 */ /* 0x000fea0003800000 */
        /* <DEDUP_REMOVED lines=10> */
[----:B------:R-:W-:Y:S01]  /*0df0*/  ELECT P0, URZ, PT ;  /* 0x0000000000ff782f */ /* 0x000fe20003800000 */
[----:B------:R-:W3:Y:S02]  /*0e00*/  FENCE.VIEW.ASYNC.S ;  /* 0x00000000000073c6 */ /* 0x000ee40000000000 */
[----:B---3--:R3:W4:Y:S08]  /*0e10*/  SYNCS.EXCH.64 URZ, [UR4+0x340], UR8 ;  /* 0x0003400804ff75b2 */ /* 0x0087300008000100 */
[----:B------:R3:W1:Y:S01]  /*0e20*/  SYNCS.EXCH.64 URZ, [UR4+0x350], UR6 ;  /* 0x0003500604ff75b2 */ /* 0x0006620008000100 */
[----:B------:R3:W1:Y:S01]  /*0e30*/  SYNCS.EXCH.64 URZ, [UR4+0x348], UR8 ;  /* 0x0003480804ff75b2 */ /* 0x0006620008000100 */
[----:B------:R3:W1:Y:S01]  /*0e40*/  SYNCS.EXCH.64 URZ, [UR4+0x358], UR6 ;  /* 0x0003580604ff75b2 */ /* 0x0006620008000100 */
[----:B------:R-:W-:Y:S01]  /*0e50*/  NOP ;  /* 0x0000000000007918 */ /* 0x000fe20000000000 */
.L_x_11:
[----:B------:R-:W2:Y:S01]  /*0e60*/  SHFL.IDX PT, R0, R77, RZ, 0x1f ;  /* 0x00001fff4d007589 */ /* 0x000ea200000e0000 */
[----:B------:R-:W-:Y:S01]  /*0e70*/  NOP ;  /* 0x0000000000007918 */ /* 0x000fe20000000000 */
[----:B--2---:R-:W-:-:S13]  /*0e80*/  ISETP.NE.AND P0, PT, R0, 0x3, PT ;  /* 0x000000030000780c */ /* 0x004fda0003f05270 */
[----:B------:R-:W-:Y:S05]  /*0e90*/  @P0 BRA `(.L_x_12) ;  /* 0x00000000002c0947 */ /* 0x000fea0003800000 */
[----:B---3--:R-:W-:Y:S01]  /*0ea0*/  UMOV UR6, 0x400 ;  /* 0x0000040000067882 */ /* 0x008fe20000000000 */
[----:B------:R-:W-:Y:S01]  /*0eb0*/  UMOV UR4, 0x20 ;  /* 0x0000002000047882 */ /* 0x000fe20000000000 */
[----:B------:R-:W-:Y:S02]  /*0ec0*/  ULEA UR6, UR46, UR6, 0x18 ;  /* 0x000000062e067291 */ /* 0x000fe4000f8ec0ff */
[----:B------:R-:W-:-:S04]  /*0ed0*/  UIADD3 UR4, UPT, UPT, -UR4, 0x100000, URZ ;  /* 0x0010000004047890 */ /* 0x000fc8000fffe1ff */
[----:B------:R-:W-:Y:S02]  /*0ee0*/  USHF.L.U32 UR5, UR4, 0xb, URZ ;  /* 0x0000000b04057899 */ /* 0x000fe400080006ff */
[----:B------:R-:W-:Y:S01]  /*0ef0*/  USHF.L.U32 UR4, UR4, 0x1, URZ ;  /* 0x0000000104047899 */ /* 0x000fe200080006ff */
[----:B------:R-:W-:Y:S01]  /*0f00*/  ELECT P0, URZ, PT ;  /* 0x0000000000ff782f */ /* 0x000fe20003800000 */
[----:B------:R-:W2:Y:S10]  /*0f10*/  FENCE.VIEW.ASYNC.S ;  /* 0x00000000000073c6 */ /* 0x000eb40000000000 */
[----:B--2---:R2:W3:Y:S01]  /*0f20*/  SYNCS.EXCH.64 URZ, [UR6+0x360], UR4 ;  /* 0x0003600406ff75b2 */ /* 0x0044e20008000100 */
[----:B------:R2:W1:Y:S01]  /*0f30*/  SYNCS.EXCH.64 URZ, [UR6+0x368], UR4 ;  /* 0x0003680406ff75b2 */ /* 0x0004620008000100 */
[----:B------:R-:W-:Y:S01]  /*0f40*/  NOP ;  /* 0x0000000000007918 */ /* 0x000fe20000000000 */
.L_x_12:
[----:B------:R-:W4:Y:S01]  /*0f50*/  SHFL.IDX PT, R0, R77, RZ, 0x1f ;  /* 0x00001fff4d007589 */ /* 0x000f2200000e0000 */
[----:B------:R-:W-:Y:S01]  /*0f60*/  NOP ;  /* 0x0000000000007918 */ /* 0x000fe20000000000 */
[----:B----4-:R-:W-:-:S13]  /*0f70*/  ISETP.NE.AND P0, PT, R0, 0x4, PT ;  /* 0x000000040000780c */ /* 0x010fda0003f05270 */
[----:B------:R-:W-:Y:S05]  /*0f80*/  @P0 BRA `(.L_x_13) ;  /* 0x0000000000480947 */ /* 0x000fea0003800000 */
[----:B--23--:R-:W-:Y:S01]  /*0f90*/  UMOV UR4, 0x3a0 ;  /* 0x000003a000047882 */ /* 0x00cfe20000000000 */
[----:B------:R-:W-:Y:S01]  /*0fa0*/  UMOV UR6, 0x400 ;  /* 0x0000040000067882 */ /* 0x000fe20000000000 */
[----:B------:R-:W-:Y:S01]  /*0fb0*/  USEL UR4, UR4, 0x320, UP3 ;  /* 0x0000032004047887 */ /* 0x000fe20009800000 */
        /* <DEDUP_REMOVED lines=9> */
[----:B------:R-:W2:Y:S02]  /*1050*/  FENCE.VIEW.ASYNC.S ;  /* 0x00000000000073c6 */ /* 0x000ea40000000000 */
[----:B--2---:R4:W2:Y:S08]  /*1060*/  SYNCS.EXCH.64 URZ, [UR6+0x370], UR8 ;  /* 0x0003700806ff75b2 */ /* 0x0048b00008000100 */
[----:B------:R4:W3:Y:S01]  /*1070*/  SYNCS.EXCH.64 URZ, [UR6+0x380], UR4 ;  /* 0x0003800406ff75b2 */ /* 0x0008e20008000100 */
[----:B------:R4:W1:Y:S01]  /*1080*/  SYNCS.EXCH.64 URZ, [UR6+0x378], UR8 ;  /* 0x0003780806ff75b2 */ /* 0x0008620008000100 */
[----:B------:R4:W1:Y:S02]  /*1090*/  SYNCS.EXCH.64 URZ, [UR6+0x388], UR4 ;  /* 0x0003880406ff75b2 */ /* 0x0008640008000100 */
[----:B----4-:R-:W-:Y:S01]  /*10a0*/  NOP ;  /* 0x0000000000007918 */ /* 0x010fe20000000000 */
.L_x_13:
[----:B------:R-:W4:Y:S01]  /*10b0*/  SHFL.IDX PT, R0, R77, RZ, 0x1f ;  /* 0x00001fff4d007589 */ /* 0x000f2200000e0000 */
[----:B------:R-:W-:Y:S01]  /*10c0*/  NOP ;  /* 0x0000000000007918 */ /* 0x000fe20000000000 */
[----:B----4-:R-:W-:-:S13]  /*10d0*/  ISETP.NE.AND P0, PT, R0, 0x5, PT ;  /* 0x000000050000780c */ /* 0x010fda0003f05270 */
[----:B------:R-:W-:Y:S05]  /*10e0*/  @P0 BRA `(.L_x_14) ;  /* 0x0000000000540947 */ /* 0x000fea0003800000 */
[----:B--23--:R-:W-:Y:S01]  /*10f0*/  UMOV UR4, 0x400 ;  /* 0x0000040000047882 */ /* 0x00cfe20000000000 */
        /* <DEDUP_REMOVED lines=14> */
[----:B------:R4:W1:Y:S01]  /*11e0*/  SYNCS.EXCH.64 URZ, [UR4+0x3b8], UR8 ;  /* 0x0003b80804ff75b2 */ /* 0x0008620008000100 */
[----:B------:R4:W1:Y:S01]  /*11f0*/  SYNCS.EXCH.64 URZ, [UR4+0x3a0], UR6 ;  /* 0x0003a00604ff75b2 */ /* 0x0008620008000100 */
[----:B------:R4:W1:Y:S01]  /*1200*/  SYNCS.EXCH.64 URZ, [UR4+0x3c0], UR8 ;  /* 0x0003c00804ff75b2 */ /* 0x0008620008000100 */
[----:B------:R4:W1:Y:S01]  /*1210*/  SYNCS.EXCH.64 URZ, [UR4+0x3a8], UR6 ;  /* 0x0003a80604ff75b2 */ /* 0x0008620008000100 */
[----:B------:R4:W1:Y:S02]  /*1220*/  SYNCS.EXCH.64 URZ, [UR4+0x3c8], UR8 ;  /* 0x0003c80804ff75b2 */ /* 0x0008640008000100 */
[----:B----4-:R-:W-:Y:S01]  /*1230*/  NOP ;  /* 0x0000000000007918 */ /* 0x010fe20000000000 */
.L_x_14:
[----:B------:R-:W4:Y:S01]  /*1240*/  SHFL.IDX PT, R0, R77, RZ, 0x1f ;  /* 0x00001fff4d007589 */ /* 0x000f2200000e0000 */
[----:B------:R-:W-:Y:S01]  /*1250*/  ISETP.NE.OR P1, PT, RZ, UR25, !P1 ;  /* 0x00000019ff007c0c */ /* 0x000fe2000cf25670 */
[----:B------:R-:W-:Y:S01]  /*1260*/  NOP ;  /* 0x0000000000007918 */ /* 0x000fe20000000000 */
[----:B----4-:R-:W-:-:S13]  /*1270*/  ISETP.NE.AND P0, PT, R0, 0x3, PT ;  /* 0x000000030000780c */ /* 0x010fda0003f05270 */
[----:B------:R-:W-:Y:S05]  /*1280*/  @P0 BRA `(.L_x_15) ;  /* 0x0000000000340947 */ /* 0x000fea0003800000 */
[----:B--23--:R-:W-:Y:S01]  /*1290*/  UMOV UR4, 0x400 ;  /* 0x0000040000047882 */ /* 0x00cfe20000000000 */
[----:B------:R-:W-:Y:S01]  /*12a0*/  UMOV UR6, 0x20 ;  /* 0x0000002000067882 */ /* 0x000fe20000000000 */
[----:B------:R-:W-:Y:S02]  /*12b0*/  ULEA UR4, UR46, UR4, 0x18 ;  /* 0x000000042e047291 */ /* 0x000fe4000f8ec0ff */
[----:B------:R-:W-:-:S04]  /*12c0*/  UIADD3 UR6, UPT, UPT, -UR6, 0x100000, URZ ;  /* 0x0010000006067890 */ /* 0x000fc8000fffe1ff */
[----:B------:R-:W-:Y:S02]  /*12d0*/  USHF.L.U32 UR7, UR6, 0xb, URZ ;  /* 0x0000000b06077899 */ /* 0x000fe400080006ff */
[----:B------:R-:W-:Y:S01]  /*12e0*/  USHF.L.U32 UR6, UR6, 0x1, URZ ;  /* 0x0000000106067899 */ /* 0x000fe200080006ff */
[----:B------:R-:W-:Y:S01]  /*12f0*/  ELECT P0, URZ, PT ;  /* 0x0000000000ff782f */ /* 0x000fe20003800000 */
[----:B------:R-:W2:Y:S10]  /*1300*/  FENCE.VIEW.ASYNC.S ;  /* 0x00000000000073c6 */ /* 0x000eb40000000000 */
[----:B--2---:R4:W2:Y:S01]  /*1310*/  SYNCS.EXCH.64 URZ, [UR4+0x3d0], UR6 ;  /* 0x0003d00604ff75b2 */ /* 0x0048a20008000100 */
[----:B------:R4:W3:Y:S01]  /*1320*/  SYNCS.EXCH.64 URZ, [UR4+0x3e0], UR6 ;  /* 0x0003e00604ff75b2 */ /* 0x0008e20008000100 */
[----:B------:R4:W1:Y:S01]  /*1330*/  SYNCS.EXCH.64 URZ, [UR4+0x3d8], UR6 ;  /* 0x0003d80604ff75b2 */ /* 0x0008620008000100 */
[----:B------:R4:W1:Y:S02]  /*1340*/  SYNCS.EXCH.64 URZ, [UR4+0x3e8], UR6 ;  /* 0x0003e80604ff75b2 */ /* 0x0008640008000100 */
[----:B----4-:R-:W-:Y:S01]  /*1350*/  NOP ;  /* 0x0000000000007918 */ /* 0x010fe20000000000 */
.L_x_15:
[----:B------:R-:W-:Y:S01]  /*1360*/  VOTEU.ALL UP0, P1 ;  /* 0x0000000000ff7886 */ /* 0x000fe20000800000 */
[----:B--23--:R-:W-:Y:S01]  /*1370*/  UMOV UR4, 0x20 ;  /* 0x0000002000047882 */ /* 0x00cfe20000000000 */
[----:B------:R-:W2:Y:S01]  /*1380*/  LDCU UR7, c[0x0][0x36c] ;  /* 0x00006d80ff0777ac */ /* 0x000ea20008000800 */
[----:B------:R-:W-:Y:S01]  /*1390*/  NOP ;  /* 0x0000000000007918 */ /* 0x000fe20000000000 */
[----:B------:R-:W-:Y:S01]  /*13a0*/  LOP3.LUT R0, R87, 0x1f, RZ, 0xc0, !PT ;  /* 0x0000001f57007812 */ /* 0x000fe200078ec0ff */
[----:B------:R-:W-:Y:S01]  /*13b0*/  @!UP0 UMOV UR6, 0x400 ;  /* 0x0000040000068882 */ /* 0x000fe20000000000 */
[----:B------:R-:W-:-:S04]  /*13c0*/  @!UP0 UIADD3 UR4, UPT, UPT, -UR4, 0x100000, URZ ;  /* 0x0010000004048890 */ /* 0x000fc8000fffe1ff */
[----:B------:R-:W-:Y:S02]  /*13d0*/  @!UP0 USHF.L.U32 UR5, UR4, 0xb, URZ ;  /* 0x0000000b04058899 */ /* 0x000fe400080006ff */
[----:B------:R-:W-:Y:S02]  /*13e0*/  @!UP0 USHF.L.U32 UR4, UR4, 0x1, URZ ;  /* 0x0000000104048899 */ /* 0x000fe400080006ff */
[----:B------:R-:W-:Y:S01]  /*13f0*/  @!UP0 ULEA UR6, UR46, UR6, 0x18 ;  /* 0x000000062e068291 */ /* 0x000fe2000f8ec0ff */
[----:B------:R-:W-:Y:S01]  /*1400*/  VOTEU.ALL UP0, P1 ;  /* 0x0000000000ff7886 */ /* 0x000fe20000800000 */
[----:B------:R-:W-:Y:S02]  /*1410*/  UISETP.NE.AND UP4, UPT, UR25, URZ, UPT ;  /* 0x000000ff1900728c */ /* 0x000fe4000bf85270 */
[----:B--2---:R-:W-:Y:S01]  /*1420*/  UISETP.EQ.U32.AND UP5, UPT, UR7, 0x1, UPT ;  /* 0x000000010700788c */ /* 0x004fe2000bfa2070 */
[----:B------:R-:W2:Y:S07]  /*1430*/  FENCE.VIEW.ASYNC.S ;  /* 0x00000000000073c6 */ /* 0x000eae0000000000 */
[----:B--2---:R2:W3:Y:S01]  /*1440*/  @!UP0 SYNCS.EXCH.64 URZ, [UR6+0x3f0], UR4 ;  /* 0x0003f00406ff85b2 */ /* 0x0044e20008000100 */
[----:B------:R-:W-:Y:S05]  /*1450*/  BRA.U !UP5, `(.L_x_16) ;  /* 0x000000010d087547 */ /* 0x000fea000b800000 */
[----:B-1-3--:R-:W-:Y:S01]  /*1460*/  UCGABAR_ARV ;  /* 0x00000000000079c7 */ /* 0x00afe20008000000 */
[----:B------:R-:W-:Y:S05]  /*1470*/  BRA `(.L_x_17) ;  /* 0x0000000000047947 */ /* 0x000fea0003800000 */
.L_x_16:
[----:B-1-3--:R-:W-:Y:S01]  /*1480*/  NOP ;  /* 0x0000000000007918 */ /* 0x00afe20000000000 */
.L_x_17:
[----:B------:R-:W1:Y:S01]  /*1490*/  S2UR UR20, SR_CTAID.X ;  /* 0x00000000001479c3 */ /* 0x000e620000002500 */
[----:B------:R-:W-:-:S05]  /*14a0*/  CS2R.32 R78, SR_CgaSize ;  /* 0x00000000004e7805 */ /* 0x000fca0000008a00 */
[----:B------:R-:W-:-:S05]  /*14b0*/  IMAD R78, R78, -0xa0, RZ ;  /* 0xffffff604e4e7824 */ /* 0x000fca00078e02ff */
[----:B--2---:R-:W-:-:S14]  /*14c0*/  R2UR UR5, R78 ;  /* 0x000000004e0572ca */ /* 0x004fdc00000e0000 */
[----:B------:R-:W2:Y:S01]  /*14d0*/  LDCU UR5, c[0x0][UR5+0x2b0] ;  /* 0x00005600050577ac */ /* 0x000ea20008000800 */
[----:B------:R-:W-:-:S05]  /*14e0*/  CS2R.32 R78, SR_CgaSize ;  /* 0x00000000004e7805 */ /* 0x000fca0000008a00 */
[----:B------:R-:W-:-:S05]  /*14f0*/  IMAD R78, R78, -0xa0, RZ ;  /* 0xffffff604e4e7824 */ /* 0x000fca00078e02ff */
[----:B------:R-:W-:-:S14]  /*1500*/  R2UR UR4, R78 ;  /* 0x000000004e0472ca */ /* 0x000fdc00000e0000 */
[----:B------:R-:W3:Y:S01]  /*1510*/  LDCU UR4, c[0x0][UR4+0x2b4] ;  /* 0x00005680040477ac */ /* 0x000ee20008000800 */
[----:B------:R-:W4:Y:S01]  /*1520*/  S2UR UR7, SR_CTAID.Y ;  /* 0x00000000000779c3 */ /* 0x000f220000002600 */
[----:B------:R-:W-:-:S05]  /*1530*/  CS2R.32 R78, SR_CgaSize ;  /* 0x00000000004e7805 */ /* 0x000fca0000008a00 */
[----:B------:R-:W-:-:S05]  /*1540*/  IMAD R78, R78, -0xa0, RZ ;  /* 0xffffff604e4e7824 */ /* 0x000fca00078e02ff */
[----:B------:R-:W-:-:S14]  /*1550*/  R2UR UR8, R78 ;  /* 0x000000004e0872ca */ /* 0x000fdc00000e0000 */
[----:B------:R-:W3:Y:S01]  /*1560*/  LDCU UR8, c[0x0][UR8+0x2a0] ;  /* 0x00005400080877ac */ /* 0x000ee20008000800 */
[----:B------:R-:W3:Y:S01]  /*1570*/  LDCU UR21, c[0x0][0xb24] ;  /* 0x00016480ff1577ac */ /* 0x000ee20008000800 */
[----:B------:R-:W1:Y:S01]  /*1580*/  S2UR UR36, SR_CTAID.Z ;  /* 0x00000000002479c3 */ /* 0x000e620000002700 */
[----:B------:R-:W-:-:S05]  /*1590*/  CS2R.32 R78, SR_CgaSize ;  /* 0x00000000004e7805 */ /* 0x000fca0000008a00 */
[----:B------:R-:W-:-:S05]  /*15a0*/  IMAD R78, R78, -0xa0, RZ ;  /* 0xffffff604e4e7824 */ /* 0x000fca00078e02ff */
[----:B------:R-:W-:-:S14]  /*15b0*/  R2UR UR63, R78 ;  /* 0x000000004e3f72ca */ /* 0x000fdc00000e0000 */
[----:B------:R-:W3:Y:S01]  /*15c0*/  LDCU UR63, c[0x0][UR63+0x2a4] ;  /* 0x000054803f3f77ac */ /* 0x000ee20008000800 */
[----:B------:R-:W-:Y:S02]  /*15d0*/  UISETP.GT.U32.AND UP0, UPT, UR27, 0xffff, UPT ;  /* 0x0000ffff1b00788c */ /* 0x000fe4000bf04070 */
[----:B------:R-:W-:Y:S01]  /*15e0*/  USHF.L.U32 UR29, UR46, 0x9, URZ ;  /* 0x000000092e1d7899 */ /* 0x000fe200080006ff */
[----:B-1----:R-:W-:Y:S01]  /*15f0*/  I2FP.F32.U32 R3, UR20 ;  /* 0x0000001400037c45 */ /* 0x002fe20008201000 */
[----:B------:R-:W-:Y:S01]  /*1600*/  UMOV UR32, 0x5 ;  /* 0x0000000500207882 */ /* 0x000fe20000000000 */
[----:B------:R-:W1:Y:S03]  /*1610*/  LDCU UR42, c[0x0][0xb24] ;  /* 0x00016480ff2a77ac */ /* 0x000e660008000800 */
[----:B--2---:R-:W-:Y:S01]  /*1620*/  FMUL R3, R3, UR5 ;  /* 0x0000000503037c20 */ /* 0x004fe20008400000 */
[----:B------:R-:W2:Y:S01]  /*1630*/  LDCU UR31, c[0x0][0xb30] ;  /* 0x00016600ff1f77ac */ /* 0x000ea20008000800 */
[----:B----4-:R-:W-:Y:S01]  /*1640*/  I2FP.F32.U32 R2, UR7 ;  /* 0x0000000700027c45 */ /* 0x010fe20008201000 */
[----:B------:R-:W-:-:S03]  /*1650*/  USHF.L.U32 UR45, UR20, 0x6, URZ ;  /* 0x00000006142d7899 */ /* 0x000fc600080006ff */
[----:B------:R-:W4:Y:S01]  /*1660*/  F2I.U32.TRUNC.NTZ R3, R3 ;  /* 0x0000000300037305 */ /* 0x000f22000020f000 */
[----:B------:R-:W-:Y:S01]  /*1670*/  USEL UR26, UR27, 0xffff, !UP0 ;  /* 0x0000ffff1b1a7887 */ /* 0x000fe2000c000000 */
[----:B---3--:R-:W-:Y:S01]  /*1680*/  FMUL R2, R2, UR4 ;  /* 0x0000000402027c20 */ /* 0x008fe20008400000 */
[----:B------:R-:W-:Y:S01]  /*1690*/  UISETP.GE.AND UP2, UPT, UR21, 0x1, UPT ;  /* 0x000000011500788c */ /* 0x000fe2000bf46270 */
[----:B------:R-:W-:-:S04]  /*16a0*/  UMOV UR24, UR7 ;  /* 0x0000000700187c82 */ /* 0x000fc80008000000 */
[----:B------:R-:W3:Y:S01]  /*16b0*/  F2I.U32.TRUNC.NTZ R2, R2 ;  /* 0x0000000200027305 */ /* 0x000ee2000020f000 */
[----:B----4-:R-:W-:Y:S02]  /*16c0*/  R2UR UR4, R3 ;  /* 0x00000000030472ca */ /* 0x010fe400000e0000 */
[----:B------:R-:W-:Y:S02]  /*16d0*/  PRMT R3, RZ, 0x7610, R3 ;  /* 0x00007610ff037816 */ /* 0x000fe40000000003 */
[----:B---3--:R-:W-:Y:S02]  /*16e0*/  R2UR UR6, R2 ;  /* 0x00000000020672ca */ /* 0x008fe400000e0000 */
[----:B------:R-:W-:-:S07]  /*16f0*/  PRMT R2, RZ, 0x7610, R2 ;  /* 0x00007610ff027816 */ /* 0x000fce0000000002 */
[----:B------:R-:W-:-:S04]  /*1700*/  UIADD3 UR5, UPT, UPT, -UR4, URZ, URZ ;  /* 0x000000ff04057290 */ /* 0x000fc8000fffe1ff */
[----:B------:R-:W-:Y:S02]  /*1710*/  UIMAD UR5, UR8, UR5, UR20 ;  /* 0x00000005080572a4 */ /* 0x000fe4000f8e0214 */
[----:B------:R-:W-:-:S04]  /*1720*/  UIADD3 UR4, UPT, UPT, -UR6, URZ, URZ ;  /* 0x000000ff06047290 */ /* 0x000fc8000fffe1ff */
[----:B------:R-:W-:Y:S01]  /*1730*/  IMAD.U32 R78, RZ, RZ, UR5 ;  /* 0x00000005ff4e7e24 */ /* 0x000fe2000f8e00ff */
[----:B------:R-:W-:Y:S01]  /*1740*/  UIMAD UR63, UR63, UR4, UR7 ;  /* 0x000000043f3f72a4 */ /* 0x000fe2000f8e0207 */
[----:B-12---:R-:W-:Y:S11]  /*1750*/  BRA.U UP4, `(.L_x_18) ;  /* 0x0000000104407547 */ /* 0x006ff6000b800000 */
[----:B------:R-:W-:-:S13]  /*1760*/  R2UR UR4, R78 ;  /* 0x000000004e0472ca */ /* 0x000fda00000e0000 */
[----:B------:R-:W-:Y:S02]  /*1770*/  UISETP.GT.U32.AND UP0, UPT, UR4, 0x1, UPT ;  /* 0x000000010400788c */ /* 0x000fe4000bf04070 */
[----:B------:R-:W-:Y:S02]  /*1780*/  ULOP3.LUT UR4, UR4, 0xfffffffe, URZ, 0xc0, !UPT ;  /* 0xfffffffe04047892 */ /* 0x000fe4000f8ec0ff */
[----:B------:R-:W-:Y:S02]  /*1790*/  UISETP.NE.AND UP1, UPT, UR63, URZ, UP0 ;  /* 0x000000ff3f00728c */ /* 0x000fe40008725270 */
[----:B------:R-:W-:Y:S02]  /*17a0*/  UISETP.NE.AND UP0, UPT, UR63, 0x1, UP0 ;  /* 0x000000013f00788c */ /* 0x000fe40008705270 */
[----:B------:R-:W-:Y:S02]  /*17b0*/  USEL UR7, URZ, 0x1, UP1 ;  /* 0x00000001ff077887 */ /* 0x000fe40008800000 */
[----:B------:R-:W-:-:S02]  /*17c0*/  USEL UR6, URZ, 0x4, UP0 ;  /* 0x00000004ff067887 */ /* 0x000fc40008000000 */
[----:B------:R-:W-:Y:S02]  /*17d0*/  USEL UR5, URZ, 0x2, UP1 ;  /* 0x00000002ff057887 */ /* 0x000fe40008800000 */
[----:B------:R-:W-:Y:S02]  /*17e0*/  ULEA UR4, UR63, UR4, 0x1 ;  /* 0x000000043f047291 */ /* 0x000fe4000f8e08ff */
[----:B------:R-:W-:Y:S02]  /*17f0*/  USEL UR8, URZ, 0x8, UP0 ;  /* 0x00000008ff087887 */ /* 0x000fe40008000000 */
[----:B------:R-:W-:-:S03]  /*1800*/  UIADD3 UR5, UPT, UPT, UR5, UR6, UR7 ;  /* 0x0000000605057290 */ /* 0x000fc6000fffe007 */
[----:B------:R-:W-:Y:S01]  /*1810*/  UMOV UR6, 0x3 ;  /* 0x0000000300067882 */ /* 0x000fe20000000000 */
[----:B------:R-:W-:Y:S02]  /*1820*/  UIADD3 UR5, UPT, UPT, UR5, UR8, URZ ;  /* 0x0000000805057290 */ /* 0x000fe4000fffe0ff */
[----:B------:R-:W-:-:S04]  /*1830*/  USHF.L.U32 UR4, UR6, UR4, URZ ;  /* 0x0000000406047299 */ /* 0x000fc800080006ff */
[----:B------:R-:W-:Y:S02]  /*1840*/  MOV R3, UR5 ;  /* 0x0000000500037c02 */ /* 0x000fe40008000f00 */
[----:B------:R-:W-:Y:S02]  /*1850*/  IMAD.U32 R2, RZ, RZ, UR4 ;  /* 0x00000004ff027e24 */ /* 0x000fe4000f8e00ff */
.L_x_18:
[----:B------:R-:W-:Y:S05]  /*1860*/  BRA.U !UP2, `(.L_x_19) ;  /* 0x000000010ad47547 */ /* 0x000fea000b800000 */
[----:B------:R-:W1:Y:S01]  /*1870*/  LDCU.128 UR12, c[0x0][0xb10] ;  /* 0x00016200ff0c77ac */ /* 0x000e620008000c00 */
[----:B------:R-:W2:Y:S01]  /*1880*/  LDCU UR6, c[0x0][0x370] ;  /* 0x00006e00ff0677ac */ /* 0x000ea20008000800 */
[----:B------:R-:W3:Y:S01]  /*1890*/  LDCU UR5, c[0x0][0x374] ;  /* 0x00006e80ff0577ac */ /* 0x000ee20008000800 */
[----:B------:R-:W4:Y:S01]  /*18a0*/  LDCU UR30, c[0x0][0xb0c] ;  /* 0x00016180ff1e77ac */ /* 0x000f220008000800 */
[----:B------:R-:W4:Y:S01]  /*18b0*/  LDCU UR4, c[0x0][0xb20] ;  /* 0x00016400ff0477ac */ /* 0x000f220008000800 */
[----:B------:R-:W4:Y:S01]  /*18c0*/  LDCU.64 UR8, c[0x0][0xb28] ;  /* 0x00016500ff0877ac */ /* 0x000f220008000a00 */
[----:B-1----:R-:W-:Y:S02]  /*18d0*/  UISETP.NE.AND UP0, UPT, UR14, 0x1, UPT ;  /* 0x000000010e00788c */ /* 0x002fe4000bf05270 */
[----:B---3--:R-:W-:Y:S02]  /*18e0*/  UIMAD.WIDE.U32 UR10, UR5, UR15, URZ ;  /* 0x0000000f050a72a5 */ /* 0x008fe4000f8e00ff */
[----:B--2---:R-:W-:-:S02]  /*18f0*/  UIMAD.WIDE.U32 UR18, UR6, UR12, URZ ;  /* 0x0000000c061272a5 */ /* 0x004fc4000f8e00ff */
[----:B----4-:R-:W-:Y:S02]  /*1900*/  UISETP.NE.AND UP1, UPT, UR30, 0x1, UPT ;  /* 0x000000011e00788c */ /* 0x010fe4000bf25270 */
[----:B------:R-:W-:Y:S01]  /*1910*/  UISETP.NE.AND UP2, UPT, UR21, 0x1, UPT ;  /* 0x000000011500788c */ /* 0x000fe2000bf45270 */
[----:B------:R-:W-:Y:S02]  /*1920*/  UMOV UR10, UR11 ;  /* 0x0000000b000a7c82 */ /* 0x000fe40008000000 */
[----:B------:R-:W-:Y:S01]  /*1930*/  UMOV UR18, UR19 ;  /* 0x0000001300127c82 */ /* 0x000fe20008000000 */
[----:B------:R-:W-:Y:S02]  /*1940*/  @UP0 USHF.R.U32.HI UR5, URZ, UR4, UR10 ;  /* 0x00000004ff050299 */ /* 0x000fe4000801160a */
[----:B------:R-:W-:Y:S02]  /*1950*/  UIMAD.WIDE.U32 UR22, UR24, UR15, URZ ;  /* 0x0000000f181672a5 */ /* 0x000fe4000f8e00ff */
[----:B------:R-:W-:-:S02]  /*1960*/  UIMAD.WIDE.U32 UR10, UR5, UR8, URZ ;  /* 0x00000008050a72a5 */ /* 0x000fc4000f8e00ff */
[----:B------:R-:W-:Y:S02]  /*1970*/  @UP1 USHF.R.U32.HI UR6, URZ, UR13, UR18 ;  /* 0x0000000dff061299 */ /* 0x000fe40008011612 */
[----:B------:R-:W-:Y:S02]  /*1980*/  UIMAD.WIDE.U32 UR16, UR20, UR12, URZ ;  /* 0x0000000c141072a5 */ /* 0x000fe4000f8e00ff */
[----:B------:R-:W-:Y:S01]  /*1990*/  UIMAD.WIDE.U32 UR18, UR6, UR8, URZ ;  /* 0x00000008061272a5 */ /* 0x000fe2000f8e00ff */
[----:B------:R-:W-:Y:S01]  /*19a0*/  UMOV UR22, UR23 ;  /* 0x0000001700167c82 */ /* 0x000fe20008000000 */
[----:B------:R-:W-:Y:S01]  /*19b0*/  UMOV UR10, UR11 ;  /* 0x0000000b000a7c82 */ /* 0x000fe20008000000 */
[----:B------:R-:W-:Y:S02]  /*19c0*/  USHF.R.U32.HI UR22, URZ, UR4, UR22 ;  /* 0x00000004ff167299 */ /* 0x000fe40008011616 */
[----:B------:R-:W-:Y:S02]  /*19d0*/  @UP2 USHF.R.U32.HI UR5, URZ, UR9, UR10 ;  /* 0x00000009ff052299 */ /* 0x000fe4000801160a */
[----:B------:R-:W-:Y:S01]  /*19e0*/  UMOV UR7, UR19 ;  /* 0x0000001300077c82 */ /* 0x000fe20008000000 */
[----:B------:R-:W-:Y:S01]  /*19f0*/  UMOV UR16, UR17 ;  /* 0x0000001100107c82 */ /* 0x000fe20008000000 */
[----:B------:R-:W-:-:S02]  /*1a00*/  @UP2 USHF.R.U32.HI UR6, URZ, UR9, UR7 ;  /* 0x00000009ff062299 */ /* 0x000fc40008011607 */
[----:B------:R-:W-:Y:S02]  /*1a10*/  USHF.R.U32.HI UR13, URZ, UR13, UR16 ;  /* 0x0000000dff0d7299 */ /* 0x000fe40008011610 */
[----:B------:R-:W-:Y:S02]  /*1a20*/  USEL UR4, UR24, UR22, !UP0 ;  /* 0x0000001618047287 */ /* 0x000fe4000c000000 */
[----:B------:R-:W-:Y:S02]  /*1a30*/  UIMAD UR7, UR5, UR21, URZ ;  /* 0x00000015050772a4 */ /* 0x000fe4000f8e02ff */
[----:B------:R-:W-:Y:S02]  /*1a40*/  USEL UR5, UR20, UR13, !UP1 ;  /* 0x0000000d14057287 */ /* 0x000fe4000c800000 */
[----:B------:R-:W-:Y:S02]  /*1a50*/  UIMAD UR12, UR6, UR21, URZ ;  /* 0x00000015060c72a4 */ /* 0x000fe4000f8e02ff */
[----:B------:R-:W-:-:S02]  /*1a60*/  UISETP.GE.AND UP0, UPT, UR4, UR7, UPT ;  /* 0x000000070400728c */ /* 0x000fc4000bf06270 */
[----:B------:R-:W-:Y:S02]  /*1a70*/  UIMAD.WIDE.U32 UR10, UR4, UR8, URZ ;  /* 0x00000008040a72a5 */ /* 0x000fe4000f8e00ff */
[----:B------:R-:W-:Y:S02]  /*1a80*/  UISETP.GE.OR UP0, UPT, UR5, UR12, UP0 ;  /* 0x0000000c0500728c */ /* 0x000fe40008706670 */
[----:B------:R-:W-:Y:S02]  /*1a90*/  UIMAD.WIDE.U32 UR12, UR5, UR8, URZ ;  /* 0x00000008050c72a5 */ /* 0x000fe4000f8e00ff */
[----:B------:R-:W-:Y:S01]  /*1aa0*/  UIADD3 UR10, UPT, UPT, -UR4, URZ, URZ ;  /* 0x000000ff040a7290 */ /* 0x000fe2000fffe1ff */
[----:B------:R-:W-:Y:S01]  /*1ab0*/  UMOV UR8, UR11 ;  /* 0x0000000b00087c82 */ /* 0x000fe20008000000 */
[----:B------:R-:W-:Y:S02]  /*1ac0*/  UIADD3 UR11, UPT, UPT, -UR5, URZ, URZ ;  /* 0x000000ff050b7290 */ /* 0x000fe4000fffe1ff */
[----:B------:R-:W-:-:S03]  /*1ad0*/  USHF.R.U32.HI UR8, URZ, UR9, UR8 ;  /* 0x00000009ff087299 */ /* 0x000fc60008011608 */
[----:B------:R-:W-:Y:S01]  /*1ae0*/  @!UP0 UMOV UR7, UR13 ;  /* 0x0000000d00078c82 */ /* 0x000fe20008000000 */
[----:B------:R-:W-:Y:S02]  /*1af0*/  UIMAD UR24, UR14, UR10, UR24 ;  /* 0x0000000a0e1872a4 */ /* 0x000fe4000f8e0218 */
[----:B------:R-:W-:Y:S02]  /*1b00*/  USEL UR8, UR4, UR8, !UP2 ;  /* 0x0000000804087287 */ /* 0x000fe4000d000000 */
[----:B------:R-:W-:Y:S02]  /*1b10*/  @!UP0 USHF.R.U32.HI UR7, URZ, UR9, UR7 ;  /* 0x00000009ff078299 */ /* 0x000fe40008011607 */
[----:B------:R-:W-:Y:S02]  /*1b20*/  UIADD3 UR9, UPT, UPT, -UR8, URZ, URZ ;  /* 0x000000ff08097290 */ /* 0x000fe4000fffe1ff */
[----:B------:R-:W-:Y:S02]  /*1b30*/  @!UP0 USEL UR7, UR5, UR7, !UP2 ;  /* 0x0000000705078287 */ /* 0x000fe4000d000000 */
[----:B------:R-:W-:-:S02]  /*1b40*/  UIMAD UR9, UR21, UR9, UR4 ;  /* 0x00000009150972a4 */ /* 0x000fc4000f8e0204 */
[----:B------:R-:W-:Y:S02]  /*1b50*/  @!UP0 UIADD3 UR8, UPT, UPT, UR8, -UR7, URZ ;  /* 0x8000000708088290 */ /* 0x000fe4000fffe0ff */
[----:B------:R-:W-:Y:S02]  /*1b60*/  @!UP0 UIMAD UR6, UR9, UR6, UR7 ;  /* 0x00000006090682a4 */ /* 0x000fe4000f8e0207 */
[----:B------:R-:W-:Y:S02]  /*1b70*/  @!UP0 UIMAD UR4, UR8, UR21, UR5 ;  /* 0x00000015080482a4 */ /* 0x000fe4000f8e0205 */
[----:B------:R-:W-:Y:S02]  /*1b80*/  UIMAD UR20, UR30, UR11, UR20 ;  /* 0x0000000b1e1472a4 */ /* 0x000fe4000f8e0214 */
[----:B------:R-:W-:Y:S01]  /*1b90*/  UIMAD UR24, UR4, UR14, UR24 ;  /* 0x0000000e041872a4 */ /* 0x000fe2000f8e0218 */
[----:B------:R-:W-:Y:S02]  /*1ba0*/  @!UP0 UMOV UR5, UR6 ;  /* 0x0000000600058c82 */ /* 0x000fe40008000000 */
[----:B------:R-:W-:-:S12]  /*1bb0*/  UIMAD UR20, UR5, UR30, UR20 ;  /* 0x0000001e051472a4 */ /* 0x000fd8000f8e0214 */
.L_x_19:
[----:B------:R-:W-:Y:S02]  /*1bc0*/  UISETP.NE.AND UP1, UPT, UR31, 0x1, UPT ;  /* 0x000000011f00788c */ /* 0x000fe4000bf25270 */
[----:B------:R-:W-:Y:S02]  /*1bd0*/  ULOP3.LUT UR21, UR26, 0xffff, URZ, 0xc0, !UPT ;  /* 0x0000ffff1a157892 */ /* 0x000fe4000f8ec0ff */
[----:B------:R-:W-:Y:S02]  /*1be0*/  UISETP.NE.AND UP0, UPT, UR25, 0x2, UPT ;  /* 0x000000021900788c */ /* 0x000fe4000bf05270 */
[----:B------:R-:W-:Y:S02]  /*1bf0*/  ULOP3.LUT UR22, UR29, 0x400, URZ, 0xc0, !UPT ;  /* 0x000004001d167892 */ /* 0x000fe4000f8ec0ff */
[----:B------:R-:W-:Y:S02]  /*1c00*/  ULOP3.LUT UR45, UR45, 0x40, URZ, 0xc0, !UPT ;  /* 0x000000402d2d7892 */ /* 0x000fe4000f8ec0ff */
[----:B------:R-:W-:Y:S01]  /*1c10*/  USHF.L.U32 UR21, UR32, UR21, URZ ;  /* 0x0000001520157299 */ /* 0x000fe200080006ff */
[----:B------:R-:W-:Y:S11]  /*1c20*/  BRA.U UP1, `(.L_x_20) ;  /* 0x0000000101447547 */ /* 0x000ff6000b800000 */
[----:B------:R-:W1:Y:S01]  /*1c30*/  LDCU.128 UR8, c[0x0][0xb10] ;  /* 0x00016200ff0877ac */ /* 0x000e620008000c00 */
[----:B------:R-:W2:Y:S01]  /*1c40*/  LDCU UR12, c[0x0][0xb0c] ;  /* 0x00016180ff0c77ac */ /* 0x000ea20008000800 */
[----:B------:R-:W3:Y:S01]  /*1c50*/  LDCU UR13, c[0x0][0xb20] ;  /* 0x00016400ff0d77ac */ /* 0x000ee20008000800 */
[----:B-1----:R-:W-:Y:S02]  /*1c60*/  UIMAD.WIDE.U32 UR6, UR20, UR8, URZ ;  /* 0x00000008140672a5 */ /* 0x002fe4000f8e00ff */
[----:B------:R-:W-:Y:S02]  /*1c70*/  UIMAD.WIDE.U32 UR4, UR24, UR11, URZ ;  /* 0x0000000b180472a5 */ /* 0x000fe4000f8e00ff */
[----:B--2---:R-:W-:Y:S02]  /*1c80*/  UISETP.NE.AND UP2, UPT, UR12, 0x1, UPT ;  /* 0x000000010c00788c */ /* 0x004fe4000bf45270 */
[----:B------:R-:W-:Y:S01]  /*1c90*/  UISETP.NE.AND UP1, UPT, UR10, 0x1, UPT ;  /* 0x000000010a00788c */ /* 0x000fe2000bf25270 */
[----:B------:R-:W-:-:S02]  /*1ca0*/  UMOV UR6, UR7 ;  /* 0x0000000700067c82 */ /* 0x000fc40008000000 */
[----:B------:R-:W-:Y:S01]  /*1cb0*/  UMOV UR4, UR5 ;  /* 0x0000000500047c82 */ /* 0x000fe20008000000 */
[----:B------:R-:W-:Y:S02]  /*1cc0*/  USHF.R.U32.HI UR6, URZ, UR9, UR6 ;  /* 0x00000009ff067299 */ /* 0x000fe40008011606 */
[----:B---3--:R-:W-:Y:S02]  /*1cd0*/  USHF.R.U32.HI UR4, URZ, UR13, UR4 ;  /* 0x0000000dff047299 */ /* 0x008fe40008011604 */
[----:B------:R-:W-:Y:S02]  /*1ce0*/  USEL UR5, UR20, UR6, !UP2 ;  /* 0x0000000614057287 */ /* 0x000fe4000d000000 */
[----:B------:R-:W-:-:S04]  /*1cf0*/  USEL UR4, UR24, UR4, !UP1 ;  /* 0x0000000418047287 */ /* 0x000fc8000c800000 */
[----:B------:R-:W-:Y:S02]  /*1d00*/  UIADD3 UR6, UPT, UPT, UR5, -UR4, URZ ;  /* 0x8000000405067290 */ /* 0x000fe4000fffe0ff */
[----:B------:R-:W-:Y:S02]  /*1d10*/  UIADD3 UR4, UPT, UPT, -UR5, UR4, URZ ;  /* 0x0000000405047290 */ /* 0x000fe4000fffe1ff */
[----:B------:R-:W-:Y:S02]  /*1d20*/  UIMAD UR24, UR6, UR10, UR24 ;  /* 0x0000000a061872a4 */ /* 0x000fe4000f8e0218 */
[----:B------:R-:W-:-:S12]  /*1d30*/  UIMAD UR20, UR4, UR12, UR20 ;  /* 0x0000000c041472a4 */ /* 0x000fd8000f8e0214 */
.L_x_20:
[----:B------:R-:W-:Y:S05]  /*1d40*/  BRA.U !UP5, `(.L_x_21) ;  /* 0x000000010d0c7547 */ /* 0x000fea000b800000 */
[----:B------:R-:W-:Y:S01]  /*1d50*/  UCGABAR_WAIT ;  /* 0x0000000000007dc7 */ /* 0x000fe20008000000 */
[----:B------:R-:W-:Y:S01]  /*1d60*/  CCTL.IVALL ;  /* 0x00000000ff00798f */ /* 0x000fe20002000000 */
[----:B------:R-:W-:Y:S05]  /*1d70*/  BRA `(.L_x_22) ;  /* 0x0000000000047947 */ /* 0x000fea0003800000 */
.L_x_21:
[----:B------:R-:W-:Y:S06]  /*1d80*/  BAR.SYNC.DEFER_BLOCKING 0x0 ;  /* 0x0000000000007b1d */ /* 0x000fec0000010000 */
.L_x_22:
[----:B------:R-:W-:Y:S05]  /*1d90*/  BRA.U UP0, `(.L_x_23) ;  /* 0x0000002d009c7547 */ /* 0x000fea000b800000 */
[----:B------:R-:W1:Y:S01]  /*1da0*/  LDCU UR6, c[0x0][0x38c] ;  /* 0x00007180ff0677ac */ /* 0x000e620008000800 */
[----:B------:R-:W-:Y:S01]  /*1db0*/  PLOP3.LUT P1, PT, PT, PT, UP3, 0x80, 0x8 ;  /* 0x000000000008781c */ /* 0x000fe20003f2f038 */
[----:B------:R-:W-:Y:S01]  /*1dc0*/  IMAD.MOV.U32 R12, RZ, RZ, 0x1 ;  /* 0x00000001ff0c7424 */ /* 0x000fe200078e00ff */
[----:B------:R-:W-:Y:S02]  /*1dd0*/  ISETP.NE.AND P2, PT, R0, RZ, P3 ;  /* 0x000000ff0000720c */ /* 0x000fe40001f45270 */
[----:B------:R-:W-:Y:S02]  /*1de0*/  CS2R R10, SRZ ;  /* 0x00000000000a7805 */ /* 0x000fe4000001ff00 */
[----:B------:R-:W-:Y:S01]  /*1df0*/  PLOP3.LUT P1, PT, P1, PT, PT, 0x8, 0x80 ;  /* 0x000000000080781c */ /* 0x000fe20000f2e170 */
[----:B------:R-:W-:Y:S01]  /*1e00*/  IMAD.MOV.U32 R9, RZ, RZ, RZ ;  /* 0x000000ffff097224 */ /* 0x000fe200078e00ff */
[----:B------:R-:W2:Y:S01]  /*1e10*/  LDCU UR38, c[0x0][0x370] ;  /* 0x00006e00ff2677ac */ /* 0x000ea20008000800 */
[----:B------:R-:W-:Y:S01]  /*1e20*/  IMAD.MOV.U32 R8, RZ, RZ, 0x1 ;  /* 0x00000001ff087424 */ /* 0x000fe200078e00ff */
[----:B------:R-:W3:Y:S01]  /*1e30*/  LDCU.64 UR26, c[0x0][0x348] ;  /* 0x00006900ff1a77ac */ /* 0x000ee20008000a00 */
[----:B------:R-:W-:Y:S01]  /*1e40*/  ULEA.HI UR43, UR22, UR45, URZ, 0x1b ;  /* 0x0000002d162b7291 */ /* 0x000fe2000f8fd8ff */
[----:B------:R-:W4:Y:S01]  /*1e50*/  LDCU UR37, c[0x0][0x374] ;  /* 0x00006e80ff2577ac */ /* 0x000f220008000800 */
[----:B-1----:R-:W-:-:S02]  /*1e60*/  UIADD3 UR5, UPT, UPT, UR6, 0x1f, URZ ;  /* 0x0000001f06057890 */ /* 0x002fc4000fffe0ff */
[----:B------:R-:W-:Y:S02]  /*1e70*/  UIADD3 UR47, UPT, UPT, UR6, 0x3e, URZ ;  /* 0x0000003e062f7890 */ /* 0x000fe4000fffe0ff */
[----:B------:R-:W-:Y:S01]  /*1e80*/  USHF.R.S32.HI UR4, URZ, 0x1f, UR5 ;  /* 0x0000001fff047899 */ /* 0x000fe20008011405 */
[----:B------:R-:W-:-:S03]  /*1e90*/  UMOV UR7, URZ ;  /* 0x000000ff00077c82 */ /* 0x000fc60008000000 */
[----:B------:R-:W-:Y:S02]  /*1ea0*/  ULEA.HI UR4, UR4, UR5, URZ, 0x5 ;  /* 0x0000000504047291 */ /* 0x000fe4000f8f28ff */
[----:B------:R-:W-:Y:S02]  /*1eb0*/  UIADD3 UR5, UPT, UPT, UR6, -0x1, URZ ;  /* 0xffffffff06057890 */ /* 0x000fe4000fffe0ff */
[----:B------:R-:W-:Y:S02]  /*1ec0*/  USHF.R.S32.HI UR40, URZ, 0x5, UR4 ;  /* 0x00000005ff287899 */ /* 0x000fe40008011404 */
[----:B------:R-:W-:Y:S02]  /*1ed0*/  UISETP.GE.U32.AND UP1, UPT, UR5, -0x3f, UPT ;  /* 0xffffffc10500788c */ /* 0x000fe4000bf26070 */
[----:B------:R-:W-:-:S04]  /*1ee0*/  UISETP.LT.U32.AND UP0, UPT, UR40, 0x34, UPT ;  /* 0x000000342800788c */ /* 0x000fc8000bf01070 */
[----:B------:R-:W-:Y:S02]  /*1ef0*/  USEL UR39, UR40, 0x34, UP0 ;  /* 0x0000003428277887 */ /* 0x000fe40008000000 */
[----:B------:R-:W-:Y:S02]  /*1f00*/  UISETP.NE.AND UP0, UPT, UR25, URZ, UPT ;  /* 0x000000ff1900728c */ /* 0x000fe4000bf05270 */
[----:B------:R-:W-:Y:S02]  /*1f10*/  UIADD3 UR4, UPT, UPT, UR39, -0x1, URZ ;  /* 0xffffffff27047890 */ /* 0x000fe4000fffe0ff */
[----:B------:R-:W-:Y:S02]  /*1f20*/  @UP1 UIADD3 UR4, UPT, UPT, UR39, URZ, URZ ;  /* 0x000000ff27041290 */ /* 0x000fe4000fffe0ff */
[----:B------:R-:W-:Y:S02]  /*1f30*/  USEL UR23, UR41, 0x2, UP0 ;  /* 0x0000000229177887 */ /* 0x000fe40008000000 */
[----:B------:R-:W-:-:S02]  /*1f40*/  UIADD3 UR44, UPT, UPT, UR40, -UR39, URZ ;  /* 0x80000027282c7290 */ /* 0x000fc4000fffe0ff */
[----:B------:R-:W-:Y:S02]  /*1f50*/  UIADD3 UR25, UPT, UPT, UR4, 0x1, URZ ;  /* 0x0000000104197890 */ /* 0x000fe4000fffe0ff */
[----:B--234-:R-:W-:-:S12]  /*1f60*/  UIADD3 UR41, UPT, UPT, -UR4, URZ, URZ ;  /* 0x000000ff04297290 */ /* 0x01cfd8000fffe1ff */
.L_x_43:
[----:B------:R-:W-:Y:S01]  /*1f70*/  UISETP.NE.AND UP0, UPT, UR46, URZ, UPT ;  /* 0x000000ff2e00728c */ /* 0x000fe2000bf05270 */
[----:B------:R-:W1:Y:S08]  /*1f80*/  S2UR UR46, SR_CgaCtaId ;  /* 0x00000000002e79c3 */ /* 0x000e700000008800 */
[----:B------:R-:W-:Y:S05]  /*1f90*/  BRA.U UP0, `(.L_x_24) ;  /* 0x0000000100347547 */ /* 0x000fea000b800000 */
[----:B------:R-:W2:Y:S01]  /*1fa0*/  S2R R0, SR_CgaCtaId ;  /* 0x0000000000007919 */ /* 0x000ea20000008800 */
[----:B------:R-:W-:-:S04]  /*1fb0*/  MOV R2, 0x400 ;  /* 0x0000040000027802 */ /* 0x000fc80000000f00 */
[----:B--2---:R-:W-:Y:S02]  /*1fc0*/  LEA R0, R0, R2, 0x18 ;  /* 0x0000000200007211 */ /* 0x004fe400078ec0ff */
[----:B------:R-:W-:-:S03]  /*1fd0*/  SHF.L.U32 R2, R8, 0x1f, RZ ;  /* 0x0000001f08027819 */ /* 0x000fc600000006ff */
[----:B------:R-:W-:-:S04]  /*1fe0*/  IMAD R0, R9, 0x8, R0 ;  /* 0x0000000809007824 */ /* 0x000fc800078e0200 */
[----:B------:R-:W2:Y:S02]  /*1ff0*/  SYNCS.PHASECHK.TRANS64.TRYWAIT P0, [R0+URZ+0x3e0], R2 ;  /* 0x0003e002000075a7 */ /* 0x000ea400080011ff */
[----:B--2---:R-:W-:Y:S05]  /*2000*/  @!P0 BRA `(.L_x_25) ;  /* 0x0000007c00e08947 */ /* 0x004fea0003800000 */
.L_x_172:
[----:B------:R-:W-:Y:S01]  /*2010*/  VIADD R9, R9, 0x1 ;  /* 0x0000000109097836 */ /* 0x000fe20000000000 */
[----:B------:R2:W-:Y:S04]  /*2020*/  SYNCS.ARRIVE.TRANS64.A1T0 RZ, [R0+URZ+0x3d0], RZ ;  /* 0x0003d0ff00ff79a7 */ /* 0x0005e800081000ff */
[----:B------:R-:W-:-:S04]  /*2030*/  ISETP.NE.AND P0, PT, R9, 0x2, PT ;  /* 0x000000020900780c */ /* 0x000fc80003f05270 */
[----:B------:R-:W-:Y:S02]  /*2040*/  SEL R9, R9, RZ, P0 ;  /* 0x000000ff09097207 */ /* 0x000fe40000000000 */
[----:B--2---:R-:W-:-:S04]  /*2050*/  SEL R0, RZ, 0x1, P0 ;  /* 0x00000001ff007807 */ /* 0x004fc80000000000 */
[----:B------:R-:W-:-:S07]  /*2060*/  LOP3.LUT R8, R8, R0, RZ, 0x3c, !PT ;  /* 0x0000000008087212 */ /* 0x000fce00078e3cff */
.L_x_24:
[----:B------:R-:W-:Y:S01]  /*2070*/  UMOV UR6, 0x400 ;  /* 0x0000040000067882 */ /* 0x000fe20000000000 */
[----:B------:R-:W-:Y:S01]  /*2080*/  SHF.L.U32 R0, R12, 0x1f, RZ ;  /* 0x0000001f0c007819 */ /* 0x000fe200000006ff */
[----:B-1----:R-:W-:Y:S02]  /*2090*/  ULEA UR6, UR46, UR6, 0x18 ;  /* 0x000000062e067291 */ /* 0x002fe4000f8ec0ff */
[----:B------:R-:W-:Y:S02]  /*20a0*/  UISETP.GE.U32.AND UP0, UPT, UR47, 0x3f, UPT ;  /* 0x0000003f2f00788c */ /* 0x000fe4000bf06070 */
[----:B------:R-:W-:Y:S02]  /*20b0*/  ULEA UR4, UR7, UR6, 0x3 ;  /* 0x0000000607047291 */ /* 0x000fe4000f8e18ff */
[----:B------:R-:W-:Y:S01]  /*20c0*/  ULEA UR11, UR24, UR45, 0x7 ;  /* 0x0000002d180b7291 */ /* 0x000fe2000f8e38ff */
[----:B------:R-:W-:-:S06]  /*20d0*/  UMOV UR13, URZ ;  /* 0x000000ff000d7c82 */ /* 0x000fcc0008000000 */
[----:B------:R1:W2:Y:S01]  /*20e0*/  SYNCS.PHASECHK.TRANS64.TRYWAIT P0, [UR4+0x1a0], R0 ;  /* 0x0001a000ff0075a7 */ /* 0x0002a20008001104 */
[----:B------:R-:W-:-:S04]  /*20f0*/  ULEA.HI UR4, UR20, UR20, URZ, 0x1 ;  /* 0x0000001414047291 */ /* 0x000fc8000f8f08ff */
[----:B------:R-:W-:-:S04]  /*2100*/  USHF.L.U32 UR4, UR4, 0x6, URZ ;  /* 0x0000000604047899 */ /* 0x000fc800080006ff */
[----:B------:R-:W-:-:S04]  /*2110*/  ULOP3.LUT UR35, UR4, 0xffffff80, URZ, 0xc0, !UPT ;  /* 0xffffff8004237892 */ /* 0x000fc8000f8ec0ff */
[----:B------:R-:W-:Y:S01]  /*2120*/  UIADD3 UR35, UPT, UPT, UR43, UR35, URZ ;  /* 0x000000232b237290 */ /* 0x000fe2000fffe0ff */
[----:B------:R-:W-:Y:S11]  /*2130*/  BRA.U !UP0, `(.L_x_26) ;  /* 0x0000000108c47547 */ /* 0x000ff6000b800000 */
[----:B------:R-:W-:Y:S01]  /*2140*/  UMOV UR16, UR41 ;  /* 0x0000002900107c82 */ /* 0x000fe20008000000 */
[----:B------:R-:W-:Y:S01]  /*2150*/  UMOV UR4, UR7 ;  /* 0x0000000700047c82 */ /* 0x000fe20008000000 */
[----:B------:R-:W-:-:S05]  /*2160*/  UMOV UR34, URZ ;  /* 0x000000ff00227c82 */ /* 0x000fca0008000000 */
.L_x_32:
[----:B------:R-:W-:Y:S01]  /*2170*/  ULEA UR33, UR4, UR6, 0x3 ;  /* 0x0000000604217291 */ /* 0x000fe2000f8e18ff */
[----:B------:R-:W-:Y:S01]  /*2180*/  @P3 MOV R2, 0x2000 ;  /* 0x0000200000023802 */ /* 0x000fe20000000f00 */
[----:B--234-:R-:W-:Y:S10]  /*2190*/  @P0 BRA `(.L_x_27) ;  /* 0x00000000000c0947 */ /* 0x01cff40003800000 */
[----:B------:R-:W-:-:S04]  /*21a0*/  SHF.L.U32 R3, R12, 0x1f, RZ ;  /* 0x0000001f0c037819 */ /* 0x000fc800000006ff */
[----:B------:R-:W2:Y:S02]  /*21b0*/  SYNCS.PHASECHK.TRANS64.TRYWAIT P0, [UR33+0x1a0], R3 ;  /* 0x0001a003ff0075a7 */ /* 0x000ea40008001121 */
[----:B--2---:R-:W-:Y:S05]  /*21c0*/  @!P0 BRA `(.L_x_28) ;  /* 0x0000007c00848947 */ /* 0x004fea0003800000 */
.L_x_27:
[----:B------:R2:W-:Y:S01]  /*21d0*/  @P3 SYNCS.ARRIVE.TRANS64 RZ, [UR33], R2 ;  /* 0x00000002ffff39a7 */ /* 0x0005e20008000021 */
[----:B------:R-:W-:Y:S02]  /*21e0*/  ULOP3.LUT UR5, UR23, 0x2, URZ, 0xfc, !UPT ;  /* 0x0000000217057892 */ /* 0x000fe4000f8efcff */
[----:B------:R-:W-:Y:S02]  /*21f0*/  UIADD3 UR16, UPT, UPT, UR16, 0x1, URZ ;  /* 0x0000000110107890 */ /* 0x000fe4000fffe0ff */
[----:B------:R-:W-:Y:S02]  /*2200*/  UISETP.NE.AND UP0, UPT, UR5, 0x2, UPT ;  /* 0x000000020500788c */ /* 0x000fe4000bf05270 */
[----:B------:R-:W-:-:S07]  /*2210*/  UISETP.NE.AND UP2, UPT, UR16, 0x1, UPT ;  /* 0x000000011000788c */ /* 0x000fce000bf45270 */
[----:B------:R-:W-:Y:S05]  /*2220*/  BRA.U UP0, `(.L_x_29) ;  /* 0x0000000100047547 */ /* 0x000fea000b800000 */
[----:B------:R-:W-:Y:S05]  /*2230*/  BPT.TRAP 0x1 ;  /* 0x000000040000795c */ /* 0x000fea0000300000 */
.L_x_29:
[----:B------:R-:W-:Y:S04]  /*2240*/  BSSY.RECONVERGENT B0, `(.L_x_30) ;  /* 0x0000003000007945 */ /* 0x000fe80003800200 */
[----:B------:R-:W-:Y:S05]  /*2250*/  @!P2 BRA `(.L_x_31) ;  /* 0x000000000004a947 */ /* 0x000fea0003800000 */
[----:B------:R-:W-:Y:S05]  /*2260*/  BPT.TRAP 0x1 ;  /* 0x000000040000795c */ /* 0x000fea0000300000 */
.L_x_31:
[----:B------:R-:W-:Y:S05]  /*2270*/  BSYNC.RECONVERGENT B0 ;  /* 0x0000000000007941 */ /* 0x000fea0003800200 */
.L_x_30:
[----:B------:R-:W-:Y:S02]  /*2280*/  UIADD3 UR5, UPT, UPT, UR4, 0x1, URZ ;  /* 0x0000000104057890 */ /* 0x000fe4000fffe0ff */
[----:B------:R-:W-:Y:S02]  /*2290*/  UIADD3 UR14, UP1, UPT, UR26, 0x80, URZ ;  /* 0x000000801a0e7890 */ /* 0x000fe4000ff3e0ff */
[----:B------:R-:W-:Y:S02]  /*22a0*/  UISETP.NE.AND UP0, UPT, UR5, 0x34, UPT ;  /* 0x000000340500788c */ /* 0x000fe4000bf05270 */
[----:B------:R-:W-:Y:S02]  /*22b0*/  ULOP3.LUT UR33, UR33, 0xfefffff8, URZ, 0xc0, !UPT ;  /* 0xfefffff821217892 */ /* 0x000fe4000f8ec0ff */
[----:B------:R-:W-:Y:S02]  /*22c0*/  USEL UR8, URZ, 0x1, UP0 ;  /* 0x00000001ff087887 */ /* 0x000fe40008000000 */
[----:B------:R-:W-:-:S02]  /*22d0*/  USEL UR7, UR5, URZ, UP0 ;  /* 0x000000ff05077287 */ /* 0x000fc40008000000 */
[----:B------:R-:W-:Y:S02]  /*22e0*/  UIADD3.X UR15, UPT, UPT, URZ, UR27, URZ, UP1, !UPT ;  /* 0x0000001bff0f7290 */ /* 0x000fe40008ffe4ff */
[----:B------:R-:W-:Y:S01]  /*22f0*/  ULEA UR5, UR7, UR6, 0x3 ;  /* 0x0000000607057291 */ /* 0x000fe2000f8e18ff */
[----:B------:R-:W-:Y:S01]  /*2300*/  LOP3.LUT R12, R12, UR8, RZ, 0x3c, !PT ;  /* 0x000000080c0c7c12 */ /* 0x000fe2000f8e3cff */
[----:B------:R-:W-:Y:S02]  /*2310*/  USHF.L.U32 UR8, UR4, 0xb, URZ ;  /* 0x0000000b04087899 */ /* 0x000fe400080006ff */
[----:B------:R-:W-:Y:S01]  /*2320*/  UIADD3 UR4, UP0, UPT, UR26, 0x180, URZ ;  /* 0x000001801a047890 */ /* 0x000fe2000ff1e0ff */
[----:B-1----:R-:W-:Y:S01]  /*2330*/  SHF.L.U32 R0, R12, 0x1f, RZ ;  /* 0x0000001f0c007819 */ /* 0x002fe200000006ff */
[----:B------:R-:W-:Y:S02]  /*2340*/  ULOP3.LUT UR32, UR8, UR22, URZ, 0xfc, !UPT ;  /* 0x0000001608207292 */ /* 0x000fe4000f8efcff */
[----:B------:R-:W-:Y:S01]  /*2350*/  UPRMT UR13, URZ, 0x5410, UR21 ;  /* 0x00005410ff0d7896 */ /* 0x000fe20008000015 */
[----:B------:R3:W4:Y:S01]  /*2360*/  SYNCS.PHASECHK.TRANS64.TRYWAIT P0, [UR5+0x1a0], R0 ;  /* 0x0001a000ff0075a7 */ /* 0x0007220008001105 */
[----:B------:R-:W-:-:S02]  /*2370*/  UIADD3 UR32, UPT, UPT, UR6, 0x4600, UR32 ;  /* 0x0000460006207890 */ /* 0x000fc4000fffe020 */
[----:B------:R-:W-:Y:S02]  /*2380*/  UIADD3 UR8, UPT, UPT, UR6, 0x1e600, UR8 ;  /* 0x0001e60006087890 */ /* 0x000fe4000fffe008 */
[----:B------:R-:W-:Y:S01]  /*2390*/  UIADD3.X UR5, UPT, UPT, URZ, UR27, URZ, UP0, !UPT ;  /* 0x0000001bff057290 */ /* 0x000fe200087fe4ff */
[----:B------:R-:W-:Y:S01]  /*23a0*/  UMOV UR18, 0x0 ;  /* 0x0000000000127882 */ /* 0x000fe20000000000 */
[----:B------:R-:W-:Y:S01]  /*23b0*/  UMOV UR19, 0x10000000 ;  /* 0x1000000000137882 */ /* 0x000fe20000000000 */
[----:B------:R-:W-:Y:S01]  /*23c0*/  UMOV UR10, UR34 ;  /* 0x00000022000a7c82 */ /* 0x000fe20008000000 */
[----:B------:R-:W-:Y:S01]  /*23d0*/  UMOV UR12, UR36 ;  /* 0x00000024000c7c82 */ /* 0x000fe20008000000 */
[----:B------:R-:W-:Y:S01]  /*23e0*/  UMOV UR9, UR33 ;  /* 0x0000002100097c82 */ /* 0x000fe20008000000 */
[----:B------:R1:W-:Y:S03]  /*23f0*/  UTMALDG.3D.MULTICAST.2CTA [UR32], [UR14], UR13, desc[UR18] ;  /* 0x000012200e0073b4 */ /* 0x0003e6000821180d */
[----:B------:R2:W-:Y:S01]  /*2400*/  UTMALDG.3D.2CTA [UR8], [UR4], desc[UR18] ;  /* 0x00001208040075b4 */ /* 0x0005e20008211000 */
[----:B-1----:R-:W-:Y:S01]  /*2410*/  UIADD3 UR34, UPT, UPT, UR34, 0x20, URZ ;  /* 0x0000002022227890 */ /* 0x002fe2000fffe0ff */
[----:B------:R-:W-:Y:S01]  /*2420*/  UMOV UR13, UR25 ;  /* 0x00000019000d7c82 */ /* 0x000fe20008000000 */
[----:B--2---:R-:W-:Y:S01]  /*2430*/  UMOV UR4, UR7 ;  /* 0x0000000700047c82 */ /* 0x004fe20008000000 */
[----:B------:R-:W-:Y:S09]  /*2440*/  BRA.U UP2, `(.L_x_32) ;  /* 0xfffffffd02487547 */ /* 0x000ff2000b83ffff */
.L_x_26:
[----:B------:R-:W-:Y:S01]  /*2450*/  ULEA UR4, UR7, UR6, 0x3 ;  /* 0x0000000607047291 */ /* 0x000fe2000f8e18ff */
[----:B-1-3--:R-:W-:Y:S01]  /*2460*/  SHF.L.U32 R0, R12, 0x1f, RZ ;  /* 0x0000001f0c007819 */ /* 0x00afe200000006ff */
[----:B------:R-:W-:Y:S01]  /*2470*/  @!P1 SYNCS.ARRIVE.TRANS64.A1T0 RZ, [UR6+0x368], RZ ;  /* 0x000368ffffff99a7 */ /* 0x000fe20008100006 */
[----:B------:R-:W-:-:S06]  /*2480*/  UISETP.GT.AND UP0, UPT, UR40, UR39, UPT ;  /* 0x000000272800728c */ /* 0x000fcc000bf04270 */
[----:B--2-4-:R1:W2:Y:S03]  /*2490*/  SYNCS.PHASECHK.TRANS64.TRYWAIT P0, [UR4+0x1a0], R0 ;  /* 0x0001a000ff0075a7 */ /* 0x0142a60008001104 */
[----:B------:R-:W-:Y:S05]  /*24a0*/  BRA.U !UP0, `(.L_x_33) ;  /* 0x0000000108c47547 */ /* 0x000fea000b800000 */
[----:B------:R-:W-:Y:S01]  /*24b0*/  UIADD3 UR24, UPT, UPT, UR44, UR13, URZ ;  /* 0x0000000d2c187290 */ /* 0x000fe2000fffe0ff */
[----:B------:R-:W-:-:S11]  /*24c0*/  UMOV UR4, UR7 ;  /* 0x0000000700047c82 */ /* 0x000fd60008000000 */
.L_x_39:
[----:B------:R-:W-:Y:S01]  /*24d0*/  ULEA UR17, UR4, UR6, 0x3 ;  /* 0x0000000604117291 */ /* 0x000fe2000f8e18ff */
[----:B--2---:R-:W-:Y:S01]  /*24e0*/  @P3 MOV R2, 0x2000 ;  /* 0x0000200000023802 */ /* 0x004fe20000000f00 */
[----:B--2-4-:R-:W-:Y:S10]  /*24f0*/  @P0 BRA `(.L_x_34) ;  /* 0x00000000000c0947 */ /* 0x014ff40003800000 */
[----:B------:R-:W-:-:S04]  /*2500*/  SHF.L.U32 R3, R12, 0x1f, RZ ;  /* 0x0000001f0c037819 */ /* 0x000fc800000006ff */
[----:B------:R-:W2:Y:S02]  /*2510*/  SYNCS.PHASECHK.TRANS64.TRYWAIT P0, [UR17+0x1a0], R3 ;  /* 0x0001a003ff0075a7 */ /* 0x000ea40008001111 */
[----:B--2---:R-:W-:Y:S05]  /*2520*/  @!P0 BRA `(.L_x_35) ;  /* 0x0000007800c48947 */ /* 0x004fea0003800000 */
.L_x_34:
[----:B------:R2:W-:Y:S01]  /*2530*/  @P3 SYNCS.ARRIVE.TRANS64 RZ, [UR17], R2 ;  /* 0x00000002ffff39a7 */ /* 0x0005e20008000011 */
[----:B------:R-:W-:-:S04]  /*2540*/  ULOP3.LUT UR5, UR23, 0x2, URZ, 0xfc, !UPT ;  /* 0x0000000217057892 */ /* 0x000fc8000f8efcff */
[----:B------:R-:W-:-:S09]  /*2550*/  UISETP.NE.AND UP0, UPT, UR5, 0x2, UPT ;  /* 0x000000020500788c */ /* 0x000fd2000bf05270 */
[----:B------:R-:W-:Y:S05]  /*2560*/  BRA.U UP0, `(.L_x_36) ;  /* 0x0000000100047547 */ /* 0x000fea000b800000 */
[----:B------:R-:W-:Y:S05]  /*2570*/  BPT.TRAP 0x1 ;  /* 0x000000040000795c */ /* 0x000fea0000300000 */
.L_x_36:
[----:B------:R-:W-:Y:S04]  /*2580*/  BSSY.RECONVERGENT B0, `(.L_x_37) ;  /* 0x0000003000007945 */ /* 0x000fe80003800200 */
[----:B------:R-:W-:Y:S05]  /*2590*/  @!P2 BRA `(.L_x_38) ;  /* 0x000000000004a947 */ /* 0x000fea0003800000 */
[----:B------:R-:W-:Y:S05]  /*25a0*/  BPT.TRAP 0x1 ;  /* 0x000000040000795c */ /* 0x000fea0000300000 */
.L_x_38:
[----:B------:R-:W-:Y:S05]  /*25b0*/  BSYNC.RECONVERGENT B0 ;  /* 0x0000000000007941 */ /* 0x000fea0003800200 */
.L_x_37:
[----:B------:R-:W-:Y:S02]  /*25c0*/  UIADD3 UR5, UPT, UPT, UR4, 0x1, URZ ;  /* 0x0000000104057890 */ /* 0x000fe4000fffe0ff */
[----:B------:R-:W-:Y:S02]  /*25d0*/  USHF.L.U32 UR18, UR13, 0x5, URZ ;  /* 0x000000050d127899 */ /* 0x000fe400080006ff */
[----:B------:R-:W-:Y:S02]  /*25e0*/  UISETP.NE.AND UP0, UPT, UR5, 0x34, UPT ;  /* 0x000000340500788c */ /* 0x000fe4000bf05270 */
[----:B------:R-:W-:Y:S02]  /*25f0*/  ULOP3.LUT UR17, UR17, 0xfefffff8, URZ, 0xc0, !UPT ;  /* 0xfefffff811117892 */ /* 0x000fe4000f8ec0ff */
[----:B------:R-:W-:Y:S02]  /*2600*/  USEL UR8, URZ, 0x1, UP0 ;  /* 0x00000001ff087887 */ /* 0x000fe40008000000 */
[----:B------:R-:W-:-:S02]  /*2610*/  USEL UR7, UR5, URZ, UP0 ;  /* 0x000000ff05077287 */ /* 0x000fc40008000000 */
[----:B------:R-:W-:Y:S02]  /*2620*/  UIADD3 UR14, UP0, UPT, UR26, 0x180, URZ ;  /* 0x000001801a0e7890 */ /* 0x000fe4000ff1e0ff */
        /* <DEDUP_REMOVED lines=9> */
[----:B------:R-:W-:Y:S02]  /*26c0*/  UIADD3.X UR5, UPT, UPT, URZ, UR27, URZ, UP1, !UPT ;  /* 0x0000001bff057290 */ /* 0x000fe40008ffe4ff */
[----:B------:R-:W-:Y:S02]  /*26d0*/  UIADD3 UR8, UPT, UPT, UR6, 0x1e600, UR8 ;  /* 0x0001e60006087890 */ /* 0x000fe4000fffe008 */
[----:B------:R-:W-:Y:S01]  /*26e0*/  UIADD3.X UR15, UPT, UPT, URZ, UR27, URZ, UP0, !UPT ;  /* 0x0000001bff0f7290 */ /* 0x000fe200087fe4ff */
[----:B------:R-:W-:Y:S01]  /*26f0*/  UMOV UR28, 0x0 ;  /* 0x00000000001c7882 */ /* 0x000fe20000000000 */
[----:B------:R-:W-:Y:S01]  /*2700*/  UMOV UR29, 0x10000000 ;  /* 0x10000000001d7882 */ /* 0x000fe20000000000 */
[----:B------:R-:W-:Y:S01]  /*2710*/  UMOV UR19, UR35 ;  /* 0x0000002300137c82 */ /* 0x000fe20008000000 */
[----:B------:R-:W-:Y:S01]  /*2720*/  UMOV UR20, UR36 ;  /* 0x0000002400147c82 */ /* 0x000fe20008000000 */
[----:B------:R-:W-:Y:S01]  /*2730*/  UMOV UR12, UR36 ;  /* 0x00000024000c7c82 */ /* 0x000fe20008000000 */
[----:B------:R1:W-:Y:S01]  /*2740*/  UTMALDG.3D.MULTICAST.2CTA [UR16], [UR4], UR10, desc[UR28] ;  /* 0x00001c10040073b4 */ /* 0x0003e2000821180a */
[----:B------:R-:W-:Y:S01]  /*2750*/  UMOV UR9, UR17 ;  /* 0x0000001100097c82 */ /* 0x000fe20008000000 */
[----:B------:R-:W-:-:S04]  /*2760*/  UIADD3 UR13, UPT, UPT, UR13, 0x1, URZ ;  /* 0x000000010d0d7890 */ /* 0x000fc8000fffe0ff */
[----:B------:R-:W-:Y:S01]  /*2770*/  UISETP.NE.AND UP0, UPT, UR13, UR24, UPT ;  /* 0x000000180d00728c */ /* 0x000fe2000bf05270 */
[----:B-1----:R-:W-:Y:S01]  /*2780*/  UMOV UR10, UR18 ;  /* 0x00000012000a7c82 */ /* 0x002fe20008000000 */
[----:B------:R-:W-:Y:S01]  /*2790*/  UMOV UR4, UR7 ;  /* 0x0000000700047c82 */ /* 0x000fe20008000000 */
[----:B------:R3:W-:Y:S06]  /*27a0*/  UTMALDG.3D.2CTA [UR8], [UR14], desc[UR28] ;  /* 0x00001c080e0075b4 */ /* 0x0007ec0008211000 */
[----:B---3--:R-:W-:Y:S05]  /*27b0*/  BRA.U UP0, `(.L_x_39) ;  /* 0xfffffffd00447547 */ /* 0x008fea000b83ffff */
.L_x_33:
[C---:B------:R-:W-:Y:S01]  /*27c0*/  LEA R3, R11.reuse, UR6, 0x3 ;  /* 0x000000060b037c11 */ /* 0x040fe2000f8e18ff */
[----:B------:R-:W-:Y:S01]  /*27d0*/  NOP ;  /* 0x0000000000007918 */ /* 0x000fe20000000000 */
[----:B-1----:R-:W-:Y:S02]  /*27e0*/  SHF.L.U32 R0, R10, 0x1f, RZ ;  /* 0x0000001f0a007819 */ /* 0x002fe400000006ff */
[----:B------:R-:W-:Y:S02]  /*27f0*/  LEA R4, R11, UR6, 0x4 ;  /* 0x000000060b047c11 */ /* 0x000fe4000f8e20ff */
[----:B--2-4-:R-:W1:Y:S02]  /*2800*/  SYNCS.PHASECHK.TRANS64.TRYWAIT P0, [R3+URZ+0x370], R0 ;  /* 0x00037000030075a7 */ /* 0x014e6400080011ff */
[----:B-1----:R-:W-:Y:S05]  /*2810*/  @!P0 BRA `(.L_x_40) ;  /* 0x0000007800208947 */ /* 0x002fea0003800000 */
.L_x_175:
[----:B------:R-:W2:Y:S01]  /*2820*/  LDS.128 R4, [R4+0x400] ;  /* 0x0004000004047984 */ /* 0x000ea20000000c00 */
[----:B------:R-:W-:Y:S01]  /*2830*/  UISETP.GE.AND UP0, UPT, UR42, 0x1, UPT ;  /* 0x000000012a00788c */ /* 0x000fe2000bf06270 */
[----:B------:R-:W-:Y:S01]  /*2840*/  @!PT LDS RZ, [RZ] ;  /* 0x00000000fffff984 */ /* 0x000fe20000000800 */
[----:B------:R-:W-:Y:S01]  /*2850*/  @!PT LDS RZ, [RZ] ;  /* 0x00000000fffff984 */ /* 0x000fe20000000800 */
[----:B------:R-:W-:Y:S01]  /*2860*/  @!PT LDS RZ, [RZ] ;  /* 0x00000000fffff984 */ /* 0x000fe20000000800 */
[----:B------:R-:W-:Y:S01]  /*2870*/  @!PT LDS RZ, [RZ] ;  /* 0x00000000fffff984 */ /* 0x000fe20000000800 */
[----:B------:R3:W-:Y:S06]  /*2880*/  MEMBAR.ALL.CTA ;  /* 0x0000000000007992 */ /* 0x0007ec0000008000 */
[----:B---3--:R-:W3:Y:S01]  /*2890*/  FENCE.VIEW.ASYNC.S ;  /* 0x00000000000073c6 */ /* 0x008ee20000000000 */
[----:B--2---:R-:W-:-:S13]  /*28a0*/  LOP3.LUT P0, RZ, R6, 0x1, RZ, 0xc0, !PT ;  /* 0x0000000106ff7812 */ /* 0x004fda000780c0ff */
[----:B---3--:R-:W-:Y:S01]  /*28b0*/  VOTEU.ANY UP1, P0 ;  /* 0x0000000000ff7886 */ /* 0x008fe20000020100 */
[----:B------:R-:W-:-:S13]  /*28c0*/  PLOP3.LUT P0, PT, PT, PT, UP1, 0x80, 0x8 ;  /* 0x000000000008781c */ /* 0x000fda0003f0f018 */
[----:B-1----:R-:W-:Y:S02]  /*28d0*/  @P0 LOP3.LUT R0, R5, 0xffff, RZ, 0xc0, !PT ;  /* 0x0000ffff05000812 */ /* 0x002fe400078ec0ff */
[----:B------:R-:W-:Y:S02]  /*28e0*/  @P0 MOV R2, R4 ;  /* 0x0000000400020202 */ /* 0x000fe40000000f00 */
[----:B------:R-:W-:Y:S01]  /*28f0*/  @P0 R2UR UR5, R0 ;  /* 0x00000000000502ca */ /* 0x000fe200000e0000 */
[----:B------:R-:W-:Y:S01]  /*2900*/  VIADD R0, R3, 0x380 ;  /* 0x0000038003007836 */ /* 0x000fe20000000000 */
[----:B------:R-:W-:Y:S02]  /*2910*/  @P0 SHF.R.U32.HI R4, RZ, 0x10, R5 ;  /* 0x00000010ff040819 */ /* 0x000fe40000011605 */
[----:B------:R-:W-:Y:S02]  /*2920*/  @P0 R2UR UR8, R2 ;  /* 0x00000000020802ca */ /* 0x000fe400000e0000 */
[----:B------:R-:W-:-:S02]  /*2930*/  PRMT R0, RZ, 0x654, R0 ;  /* 0x00000654ff007816 */ /* 0x000fc40000000000 */
[----:B------:R-:W-:Y:S02]  /*2940*/  @P0 R2UR UR4, R4 ;  /* 0x00000000040402ca */ /* 0x000fe400000e0000 */
[----:B------:R1:W-:Y:S03]  /*2950*/  SYNCS.ARRIVE.TRANS64.RED.A1T0 RZ, [R0+URZ], RZ ;  /* 0x000000ff00ff79a7 */ /* 0x0003e600081004ff */
[----:B------:R-:W-:-:S04]  /*2960*/  @UP1 UMOV UR30, UR5 ;  /* 0x00000005001e1c82 */ /* 0x000fc80008000000 */
[----:B------:R-:W-:-:S04]  /*2970*/  @UP1 UMOV UR31, UR8 ;  /* 0x00000008001f1c82 */ /* 0x000fc80008000000 */
[----:B------:R-:W-:Y:S01]  /*2980*/  @UP1 UMOV UR36, UR4 ;  /* 0x0000000400241c82 */ /* 0x000fe20008000000 */
[----:B------:R-:W-:Y:S05]  /*2990*/  BRA.U !UP0, `(.L_x_41) ;  /* 0x0000000108d47547 */ /* 0x000fea000b800000 */
[----:B------:R-:W2:Y:S01]  /*29a0*/  LDCU.128 UR12, c[0x0][0xb10] ;  /* 0x00016200ff0c77ac */ /* 0x000ea20008000c00 */
[----:B------:R-:W3:Y:S01]  /*29b0*/  LDCU UR24, c[0x0][0xb20] ;  /* 0x00016400ff1877ac */ /* 0x000ee20008000800 */
[----:B------:R-:W4:Y:S01]  /*29c0*/  LDCU UR20, c[0x0][0xb0c] ;  /* 0x00016180ff1477ac */ /* 0x000f220008000800 */
[----:B------:R-:W1:Y:S01]  /*29d0*/  LDCU.64 UR10, c[0x0][0xb28] ;  /* 0x00016500ff0a77ac */ /* 0x000e620008000a00 */
[----:B------:R-:W-:Y:S02]  /*29e0*/  UISETP.NE.AND UP3, UPT, UR42, 0x1, UPT ;  /* 0x000000012a00788c */ /* 0x000fe4000bf65270 */
[----:B--2---:R-:W-:Y:S02]  /*29f0*/  UIMAD.WIDE.U32 UR8, UR37, UR15, URZ ;  /* 0x0000000f250872a5 */ /* 0x004fe4000f8e00ff */
[----:B------:R-:W-:Y:S02]  /*2a00*/  UIMAD.WIDE.U32 UR4, UR38, UR12, URZ ;  /* 0x0000000c260472a5 */ /* 0x000fe4000f8e00ff */
[----:B------:R-:W-:-:S02]  /*2a10*/  UISETP.NE.AND UP0, UPT, UR14, 0x1, UPT ;  /* 0x000000010e00788c */ /* 0x000fc4000bf05270 */
[----:B------:R-:W-:Y:S01]  /*2a20*/  UIMAD.WIDE.U32 UR28, UR30, UR15, URZ ;  /* 0x0000000f1e1c72a5 */ /* 0x000fe2000f8e00ff */
[----:B------:R-:W-:Y:S02]  /*2a30*/  UMOV UR8, UR9 ;  /* 0x0000000900087c82 */ /* 0x000fe40008000000 */
[----:B------:R-:W-:Y:S01]  /*2a40*/  UMOV UR4, UR5 ;  /* 0x0000000500047c82 */ /* 0x000fe20008000000 */
[----:B---3--:R-:W-:Y:S02]  /*2a50*/  USHF.R.U32.HI UR8, URZ, UR24, UR8 ;  /* 0x00000018ff087299 */ /* 0x008fe40008011608 */
[----:B----4-:R-:W-:Y:S02]  /*2a60*/  UISETP.NE.AND UP2, UPT, UR20, 0x1, UPT ;  /* 0x000000011400788c */ /* 0x010fe4000bf45270 */
[----:B------:R-:W-:Y:S02]  /*2a70*/  USHF.R.U32.HI UR4, URZ, UR13, UR4 ;  /* 0x0000000dff047299 */ /* 0x000fe40008011604 */
[----:B------:R-:W-:-:S02]  /*2a80*/  USEL UR5, UR37, UR8, !UP0 ;  /* 0x0000000825057287 */ /* 0x000fc4000c000000 */
[----:B------:R-:W-:Y:S02]  /*2a90*/  USEL UR8, UR38, UR4, !UP2 ;  /* 0x0000000426087287 */ /* 0x000fe4000d000000 */
[----:B-1----:R-:W-:Y:S01]  /*2aa0*/  UIMAD.WIDE.U32 UR16, UR5, UR10, URZ ;  /* 0x0000000a051072a5 */ /* 0x002fe2000f8e00ff */
[----:B------:R-:W-:Y:S01]  /*2ab0*/  UMOV UR4, UR29 ;  /* 0x0000001d00047c82 */ /* 0x000fe20008000000 */
[----:B------:R-:W-:Y:S02]  /*2ac0*/  UIMAD.WIDE.U32 UR18, UR31, UR12, URZ ;  /* 0x0000000c1f1272a5 */ /* 0x000fe4000f8e00ff */
[----:B------:R-:W-:-:S03]  /*2ad0*/  UIMAD.WIDE.U32 UR28, UR8, UR10, URZ ;  /* 0x0000000a081c72a5 */ /* 0x000fc6000f8e00ff */
[----:B------:R-:W-:Y:S01]  /*2ae0*/  UMOV UR16, UR17 ;  /* 0x0000001100107c82 */ /* 0x000fe20008000000 */
[----:B------:R-:W-:Y:S02]  /*2af0*/  USHF.R.U32.HI UR4, URZ, UR24, UR4 ;  /* 0x00000018ff047299 */ /* 0x000fe40008011604 */
[----:B------:R-:W-:Y:S01]  /*2b00*/  @UP3 USHF.R.U32.HI UR5, URZ, UR11, UR16 ;  /* 0x0000000bff053299 */ /* 0x000fe20008011610 */
[----:B------:R-:W-:Y:S01]  /*2b10*/  UMOV UR18, UR19 ;  /* 0x0000001300127c82 */ /* 0x000fe20008000000 */
[----:B------:R-:W-:Y:S01]  /*2b20*/  UMOV UR28, UR29 ;  /* 0x0000001d001c7c82 */ /* 0x000fe20008000000 */
[----:B------:R-:W-:Y:S02]  /*2b30*/  USHF.R.U32.HI UR13, URZ, UR13, UR18 ;  /* 0x0000000dff0d7299 */ /* 0x000fe40008011612 */
[----:B------:R-:W-:Y:S02]  /*2b40*/  USEL UR4, UR30, UR4, !UP0 ;  /* 0x000000041e047287 */ /* 0x000fe4000c000000 */
[----:B------:R-:W-:-:S02]  /*2b50*/  @UP3 USHF.R.U32.HI UR8, URZ, UR11, UR28 ;  /* 0x0000000bff083299 */ /* 0x000fc4000801161c */
[----:B------:R-:W-:Y:S02]  /*2b60*/  UIMAD UR9, UR42, UR5, URZ ;  /* 0x000000052a0972a4 */ /* 0x000fe4000f8e02ff */
[----:B------:R-:W-:Y:S02]  /*2b70*/  USEL UR5, UR31, UR13, !UP2 ;  /* 0x0000000d1f057287 */ /* 0x000fe4000d000000 */
[----:B------:R-:W-:Y:S02]  /*2b80*/  UIMAD UR12, UR42, UR8, URZ ;  /* 0x000000082a0c72a4 */ /* 0x000fe4000f8e02ff */
[----:B------:R-:W-:Y:S02]  /*2b90*/  UISETP.GE.AND UP0, UPT, UR4, UR9, UPT ;  /* 0x000000090400728c */ /* 0x000fe4000bf06270 */
[----:B------:R-:W-:Y:S02]  /*2ba0*/  UIMAD.WIDE.U32 UR16, UR4, UR10, URZ ;  /* 0x0000000a041072a5 */ /* 0x000fe4000f8e00ff */
[----:B------:R-:W-:-:S02]  /*2bb0*/  UISETP.GE.OR UP0, UPT, UR5, UR12, UP0 ;  /* 0x0000000c0500728c */ /* 0x000fc40008706670 */
        /* <DEDUP_REMOVED lines=19> */
.L_x_41:
[----:B------:R-:W2:Y:S02]  /*2cf0*/  LDCU UR4, c[0x0][0xb30] ;  /* 0x00016600ff0477ac */ /* 0x000ea40008000800 */
[----:B--2---:R-:W-:-:S09]  /*2d00*/  UISETP.NE.AND UP0, UPT, UR4, 0x1, UPT ;  /* 0x000000010400788c */ /* 0x004fd2000bf05270 */
[----:B------:R-:W-:Y:S05]  /*2d10*/  BRA.U UP0, `(.L_x_42) ;  /* 0x0000000100447547 */ /* 0x000fea000b800000 */
[----:B------:R-:W2:Y:S01]  /*2d20*/  LDCU.128 UR12, c[0x0][0xb10] ;  /* 0x00016200ff0c77ac */ /* 0x000ea20008000c00 */
[----:B------:R-:W3:Y:S01]  /*2d30*/  LDCU UR10, c[0x0][0xb0c] ;  /* 0x00016180ff0a77ac */ /* 0x000ee20008000800 */
[----:B------:R-:W4:Y:S01]  /*2d40*/  LDCU UR11, c[0x0][0xb20] ;  /* 0x00016400ff0b77ac */ /* 0x000f220008000800 */
[----:B--2---:R-:W-:Y:S02]  /*2d50*/  UIMAD.WIDE.U32 UR8, UR31, UR12, URZ ;  /* 0x0000000c1f0872a5 */ /* 0x004fe4000f8e00ff */
[----:B------:R-:W-:Y:S02]  /*2d60*/  UIMAD.WIDE.U32 UR4, UR30, UR15, URZ ;  /* 0x0000000f1e0472a5 */ /* 0x000fe4000f8e00ff */
[----:B---3--:R-:W-:Y:S02]  /*2d70*/  UISETP.NE.AND UP2, UPT, UR10, 0x1, UPT ;  /* 0x000000010a00788c */ /* 0x008fe4000bf45270 */
[----:B------:R-:W-:Y:S01]  /*2d80*/  UISETP.NE.AND UP0, UPT, UR14, 0x1, UPT ;  /* 0x000000010e00788c */ /* 0x000fe2000bf05270 */
[----:B------:R-:W-:-:S02]  /*2d90*/  UMOV UR8, UR9 ;  /* 0x0000000900087c82 */ /* 0x000fc40008000000 */
[----:B------:R-:W-:Y:S01]  /*2da0*/  UMOV UR4, UR5 ;  /* 0x0000000500047c82 */ /* 0x000fe20008000000 */
[----:B------:R-:W-:Y:S02]  /*2db0*/  USHF.R.U32.HI UR13, URZ, UR13, UR8 ;  /* 0x0000000dff0d7299 */ /* 0x000fe40008011608 */
[----:B----4-:R-:W-:Y:S02]  /*2dc0*/  USHF.R.U32.HI UR4, URZ, UR11, UR4 ;  /* 0x0000000bff047299 */ /* 0x010fe40008011604 */
[----:B------:R-:W-:Y:S02]  /*2dd0*/  USEL UR5, UR31, UR13, !UP2 ;  /* 0x0000000d1f057287 */ /* 0x000fe4000d000000 */
[----:B------:R-:W-:-:S04]  /*2de0*/  USEL UR4, UR30, UR4, !UP0 ;  /* 0x000000041e047287 */ /* 0x000fc8000c000000 */
[----:B------:R-:W-:Y:S02]  /*2df0*/  UIADD3 UR8, UPT, UPT, UR5, -UR4, URZ ;  /* 0x8000000405087290 */ /* 0x000fe4000fffe0ff */
[----:B------:R-:W-:Y:S02]  /*2e00*/  UIADD3 UR4, UPT, UPT, -UR5, UR4, URZ ;  /* 0x0000000405047290 */ /* 0x000fe4000fffe1ff */
[----:B------:R-:W-:Y:S02]  /*2e10*/  UIMAD UR30, UR8, UR14, UR30 ;  /* 0x0000000e081e72a4 */ /* 0x000fe4000f8e021e */
[----:B------:R-:W-:-:S12]  /*2e20*/  UIMAD UR31, UR4, UR10, UR31 ;  /* 0x0000000a041f72a4 */ /* 0x000fd8000f8e021f */
.L_x_42:
[----:B------:R-:W-:Y:S01]  /*2e30*/  VIADD R11, R11, 0x1 ;  /* 0x000000010b0b7836 */ /* 0x000fe20000000000 */
[----:B------:R-:W-:Y:S01]  /*2e40*/  R2UR UR4, R78 ;  /* 0x000000004e0472ca */ /* 0x000fe200000e0000 */
[----:B------:R-:W-:Y:S01]  /*2e50*/  UIADD3 UR24, UPT, UPT, UR30, UR63, URZ ;  /* 0x0000003f1e187290 */ /* 0x000fe2000fffe0ff */
[----:B------:R-:W-:Y:S02]  /*2e60*/  PLOP3.LUT P1, PT, PT, PT, PT, 0x80, 0x8 ;  /* 0x000000000008781c */ /* 0x000fe40003f2f070 */
[----:B------:R-:W-:-:S04]  /*2e70*/  ISETP.NE.AND P0, PT, R11, 0x2, PT ;  /* 0x000000020b00780c */ /* 0x000fc80003f05270 */
[----:B-1----:R-:W-:Y:S02]  /*2e80*/  SEL R0, RZ, 0x1, P0 ;  /* 0x00000001ff007807 */ /* 0x002fe40000000000 */
[----:B------:R-:W-:Y:S02]  /*2e90*/  SEL R11, R11, RZ, P0 ;  /* 0x000000ff0b0b7207 */ /* 0x000fe40000000000 */
[----:B------:R-:W-:Y:S01]  /*2ea0*/  LOP3.LUT R10, R10, R0, RZ, 0x3c, !PT ;  /* 0x000000000a0a7212 */ /* 0x000fe200078e3cff */
[----:B------:R-:W-:Y:S01]  /*2eb0*/  UIADD3 UR20, UPT, UPT, UR31, UR4, URZ ;  /* 0x000000041f147290 */ /* 0x000fe2000fffe0ff */
[----:B------:R-:W-:Y:S11]  /*2ec0*/  BRA.U UP1, `(.L_x_43) ;  /* 0xfffffff101287547 */ /* 0x000ff6000b83ffff */
[----:B------:R-:W-:Y:S01]  /*2ed0*/  UIADD3 UR8, UPT, UPT, UR6, 0x1a0, URZ ;  /* 0x000001a006087890 */ /* 0x000fe2000fffe0ff */
[----:B------:R-:W-:-:S03]  /*2ee0*/  SHF.L.U32 R2, R12, 0x1f, RZ ;  /* 0x0000001f0c027819 */ /* 0x000fc600000006ff */
[----:B------:R-:W-:-:S09]  /*2ef0*/  ULEA UR4, UR7, UR8, 0x3 ;  /* 0x0000000807047291 */ /* 0x000fd2000f8e18ff */
[----:B------:R-:W1:Y:S02]  /*2f00*/  SYNCS.PHASECHK.TRANS64.TRYWAIT P0, [UR4], R2 ;  /* 0x00000002ff0075a7 */ /* 0x000e640008001104 */
[----:B-1----:R-:W-:Y:S05]  /*2f10*/  @!P0 BRA `(.L_x_44) ;  /* 0x0000007000748947 */ /* 0x002fea0003800000 */
.L_x_177:
[----:B------:R-:W-:-:S04]  /*2f20*/  UIADD3 UR4, UPT, UPT, UR7, 0x1, URZ ;  /* 0x0000000107047890 */ /* 0x000fc8000fffe0ff */
[----:B------:R-:W-:-:S04]  /*2f30*/  UISETP.NE.AND UP0, UPT, UR4, 0x34, UPT ;  /* 0x000000340400788c */ /* 0x000fc8000bf05270 */
[----:B------:R-:W-:Y:S02]  /*2f40*/  USEL UR6, URZ, 0x1, UP0 ;  /* 0x00000001ff067887 */ /* 0x000fe40008000000 */
[----:B------:R-:W-:-:S04]  /*2f50*/  USEL UR4, UR4, URZ, UP0 ;  /* 0x000000ff04047287 */ /* 0x000fc80008000000 */
[----:B------:R-:W-:Y:S01]  /*2f60*/  ULEA UR5, UR4, UR8, 0x3 ;  /* 0x0000000804057291 */ /* 0x000fe2000f8e18ff */
[----:B-1----:R-:W-:-:S04]  /*2f70*/  LOP3.LUT R2, R12, UR6, RZ, 0x3c, !PT ;  /* 0x000000060c027c12 */ /* 0x002fc8000f8e3cff */
[----:B------:R-:W-:-:S04]  /*2f80*/  SHF.L.U32 R3, R2, 0x1f, RZ ;  /* 0x0000001f02037819 */ /* 0x000fc800000006ff */
[----:B------:R-:W1:Y:S02]  /*2f90*/  SYNCS.PHASECHK.TRANS64.TRYWAIT P0, [UR5], R3 ;  /* 0x00000003ff0075a7 */ /* 0x000e640008001105 */
[----:B-1----:R-:W-:Y:S05]  /*2fa0*/  @!P0 BRA `(.L_x_45) ;  /* 0x0000007000688947 */ /* 0x002fea0003800000 */
.L_x_179:
[----:B------:R-:W-:-:S04]  /*2fb0*/  UIADD3 UR4, UPT, UPT, UR4, 0x1, URZ ;  /* 0x0000000104047890 */ /* 0x000fc8000fffe0ff */
[----:B------:R-:W-:-:S04]  /*2fc0*/  UISETP.NE.AND UP0, UPT, UR4, 0x34, UPT ;  /* 0x000000340400788c */ /* 0x000fc8000bf05270 */
[----:B------:R-:W-:Y:S02]  /*2fd0*/  USEL UR6, URZ, 0x1, UP0 ;  /* 0x00000001ff067887 */ /* 0x000fe40008000000 */
[----:B------:R-:W-:-:S04]  /*2fe0*/  USEL UR4, UR4, URZ, UP0 ;  /* 0x000000ff04047287 */ /* 0x000fc80008000000 */
[----:B------:R-:W-:Y:S01]  /*2ff0*/  ULEA UR5, UR4, UR8, 0x3 ;  /* 0x0000000804057291 */ /* 0x000fe2000f8e18ff */
[----:B------:R-:W-:-:S04]  /*3000*/  LOP3.LUT R2, R2, UR6, RZ, 0x3c, !PT ;  /* 0x0000000602027c12 */ /* 0x000fc8000f8e3cff */
[----:B-1----:R-:W-:-:S04]  /*3010*/  SHF.L.U32 R3, R2, 0x1f, RZ ;  /* 0x0000001f02037819 */ /* 0x002fc800000006ff */
[----:B------:R-:W1:Y:S02]  /*3020*/  SYNCS.PHASECHK.TRANS64.TRYWAIT P0, [UR5], R3 ;  /* 0x00000003ff0075a7 */ /* 0x000e640008001105 */
[----:B-1----:R-:W-:Y:S05]  /*3030*/  @!P0 BRA `(.L_x_46) ;  /* 0x00000070005c8947 */ /* 0x002fea0003800000 */
.L_x_181:
        /* <DEDUP_REMOVED lines=9> */
.L_x_183:
        /* <DEDUP_REMOVED lines=9> */
.L_x_185:
        /* <DEDUP_REMOVED lines=9> */
.L_x_187:
        /* <DEDUP_REMOVED lines=9> */
.L_x_189:
        /* <DEDUP_REMOVED lines=9> */
.L_x_191:
        /* <DEDUP_REMOVED lines=9> */
.L_x_193:
        /* <DEDUP_REMOVED lines=9> */
.L_x_195:
        /* <DEDUP_REMOVED lines=9> */
.L_x_197:
        /* <DEDUP_REMOVED lines=9> */
.L_x_199:
        /* <DEDUP_REMOVED lines=9> */
.L_x_201:
        /* <DEDUP_REMOVED lines=9> */
.L_x_203:
        /* <DEDUP_REMOVED lines=9> */
.L_x_205:
        /* <DEDUP_REMOVED lines=9> */
.L_x_207:
        /* <DEDUP_REMOVED lines=9> */
.L_x_209:
        /* <DEDUP_REMOVED lines=9> */
.L_x_211:
        /* <DEDUP_REMOVED lines=9> */
.L_x_213:
        /* <DEDUP_REMOVED lines=9> */
.L_x_215:
        /* <DEDUP_REMOVED lines=9> */
.L_x_217:
        /* <DEDUP_REMOVED lines=9> */
.L_x_219:
        /* <DEDUP_REMOVED lines=9> */
.L_x_221:
        /* <DEDUP_REMOVED lines=9> */
.L_x_223:
        /* <DEDUP_REMOVED lines=9> */
.L_x_225:
        /* <DEDUP_REMOVED lines=9> */
.L_x_227:
        /* <DEDUP_REMOVED lines=9> */
.L_x_229:
        /* <DEDUP_REMOVED lines=9> */
.L_x_231:
        /* <DEDUP_REMOVED lines=9> */
.L_x_233:
        /* <DEDUP_REMOVED lines=9> */
.L_x_235:
        /* <DEDUP_REMOVED lines=9> */
.L_x_237:
        /* <DEDUP_REMOVED lines=9> */
.L_x_239:
        /* <DEDUP_REMOVED lines=9> */
.L_x_241:
        /* <DEDUP_REMOVED lines=9> */
.L_x_243:
        /* <DEDUP_REMOVED lines=9> */
.L_x_245:
        /* <DEDUP_REMOVED lines=9> */
.L_x_247:
        /* <DEDUP_REMOVED lines=9> */
.L_x_249:
        /* <DEDUP_REMOVED lines=9> */
.L_x_251:
        /* <DEDUP_REMOVED lines=9> */
.L_x_253:
        /* <DEDUP_REMOVED lines=9> */
.L_x_255:
        /* <DEDUP_REMOVED lines=9> */
.L_x_257:
        /* <DEDUP_REMOVED lines=9> */
.L_x_259:
        /* <DEDUP_REMOVED lines=9> */
.L_x_261:
        /* <DEDUP_REMOVED lines=9> */
.L_x_263:
        /* <DEDUP_REMOVED lines=9> */
.L_x_265:
        /* <DEDUP_REMOVED lines=9> */
.L_x_267:
        /* <DEDUP_REMOVED lines=9> */
.L_x_269:
        /* <DEDUP_REMOVED lines=9> */
.L_x_271:
        /* <DEDUP_REMOVED lines=9> */
.L_x_273:
        /* <DEDUP_REMOVED lines=9> */
.L_x_275:
        /* <DEDUP_REMOVED lines=9> */
.L_x_277:
[----:B------:R-:W-:-:S04]  /*4b40*/  UIADD3 UR4, UPT, UPT, UR4, 0x1, URZ ;  /* 0x0000000104047890 */ /* 0x000fc8000fffe0ff */
[----:B------:R-:W-:-:S04]  /*4b50*/  UISETP.NE.AND UP0, UPT, UR4, 0x34, UPT ;  /* 0x000000340400788c */ /* 0x000fc8000bf05270 */
[----:B------:R-:W-:Y:S02]  /*4b60*/  USEL UR5, URZ, 0x1, UP0 ;  /* 0x00000001ff057887 */ /* 0x000fe40008000000 */
[----:B------:R-:W-:-:S04]  /*4b70*/  USEL UR4, UR4, URZ, UP0 ;  /* 0x000000ff04047287 */ /* 0x000fc80008000000 */
[----:B------:R-:W-:Y:S01]  /*4b80*/  ULEA UR4, UR4, UR8, 0x3 ;  /* 0x0000000804047291 */ /* 0x000fe2000f8e18ff */
[----:B------:R-:W-:-:S04]  /*4b90*/  LOP3.LUT R2, R2, UR5, RZ, 0x3c, !PT ;  /* 0x0000000502027c12 */ /* 0x000fc8000f8e3cff */
[----:B------:R-:W-:Y:S01]  /*4ba0*/  SHF.L.U32 R2, R2, 0x1f, RZ ;  /* 0x0000001f02027819 */ /* 0x000fe200000006ff */
[----:B-1----:R-:W-:-:S07]  /*4bb0*/  IMAD.U32 R0, RZ, RZ, UR4 ;  /* 0x00000004ff007e24 */ /* 0x002fce000f8e00ff */
.L_x_95:
[----:B-1----:R1:W2:Y:S02]  /*4bc0*/  SYNCS.PHASECHK.TRANS64.TRYWAIT P0, [R0+URZ], R2 ;  /* 0x00000002000075a7 */ /* 0x0022a400080011ff */
[----:B--2---:R-:W-:Y:S05]  /*4bd0*/  @!P0 NANOSLEEP.SYNCS 0x989680 ;  /* 0x009896800000895d */ /* 0x004fea0003900000 */
[----:B------:R-:W2:Y:S02]  /*4be0*/  @!P0 SYNCS.PHASECHK.TRANS64 P0, [R0+URZ], R2 ;  /* 0x00000002000085a7 */ /* 0x000ea400080010ff */
[----:B--2---:R-:W-:Y:S05]  /*4bf0*/  @P0 EXIT ;  /* 0x000000000000094d */ /* 0x004fea0003800000 */
[----:B------:R-:W-:Y:S05]  /*4c00*/  BRA `(.L_x_95) ;  /* 0xfffffffc00ec7947 */ /* 0x000fea000383ffff */
.L_x_23:
[----:B------:R-:W-:-:S04]  /*4c10*/  UISETP.NE.AND UP0, UPT, UR46, URZ, UPT ;  /* 0x000000ff2e00728c */ /* 0x000fc8000bf05270 */
[----:B------:R-:W-:-:S09]  /*4c20*/  UISETP.NE.OR UP0, UPT, UR25, 0x1, UP0 ;  /* 0x000000011900788c */ /* 0x000fd20008705670 */
[----:B------:R-:W-:Y:S05]  /*4c30*/  BRA.U UP0, `(.L_x_96) ;  /* 0x0000000500487547 */ /* 0x000fea000b800000 */
[----:B------:R-:W-:Y:S01]  /*4c40*/  ISETP.GE.U32.AND P2, PT, R0, 0x4, PT ;  /* 0x000000040000780c */ /* 0x000fe20003f46070 */
[----:B------:R-:W-:Y:S01]  /*4c50*/  IMAD.MOV.U32 R12, RZ, RZ, 0x1 ;  /* 0x00000001ff0c7424 */ /* 0x000fe200078e00ff */
[----:B------:R-:W-:Y:S02]  /*4c60*/  CS2R R10, SRZ ;  /* 0x00000000000a7805 */ /* 0x000fe4000001ff00 */
[----:B------:R-:W-:Y:S01]  /*4c70*/  CS2R R8, SRZ ;  /* 0x0000000000087805 */ /* 0x000fe2000001ff00 */
[----:B------:R-:W-:Y:S01]  /*4c80*/  UMOV UR6, 0x400 ;  /* 0x0000040000067882 */ /* 0x000fe20000000000 */
[----:B------:R-:W-:Y:S01]  /*4c90*/  UMOV UR5, URZ ;  /* 0x000000ff00057c82 */ /* 0x000fe20008000000 */
[----:B------:R-:W-:-:S12]  /*4ca0*/  ULEA UR6, UR46, UR6, 0x18 ;  /* 0x000000062e067291 */ /* 0x000fd8000f8ec0ff */
.L_x_100:
[----:B------:R-:W-:Y:S02]  /*4cb0*/  LEA R2, R8, UR6, 0x3 ;  /* 0x0000000608027c11 */ /* 0x000fe4000f8e18ff */
[----:B------:R-:W-:-:S03]  /*4cc0*/  SHF.L.U32 R4, R9, 0x1f, RZ ;  /* 0x0000001f09047819 */ /* 0x000fc600000006ff */
[----:B------:R-:W-:Y:S01]  /*4cd0*/  VIADD R5, R2, 0x3e0 ;  /* 0x000003e002057836 */ /* 0x000fe20000000000 */
[----:B------:R-:W1:Y:S02]  /*4ce0*/  SYNCS.PHASECHK.TRANS64.TRYWAIT P0, [R2+URZ+0x3d0], R4 ;  /* 0x0003d004020075a7 */ /* 0x000e6400080011ff */
[----:B-1----:R-:W-:Y:S05]  /*4cf0*/  @!P0 BRA `(.L_x_97) ;  /* 0x0000006400c48947 */ /* 0x002fea0003800000 */
.L_x_278:
[----:B------:R-:W-:Y:S01]  /*4d00*/  ULEA UR4, UR5, UR6, 0x3 ;  /* 0x0000000605047291 */ /* 0x000fe2000f8e18ff */
[----:B-1----:R-:W-:Y:S01]  /*4d10*/  PRMT R2, RZ, 0x654, R5 ;  /* 0x00000654ff027816 */ /* 0x002fe20000000005 */
[----:B------:R-:W-:Y:S01]  /*4d20*/  @!P2 IMAD.MOV.U32 R4, RZ, RZ, 0x10 ;  /* 0x00000010ff04a424 */ /* 0x000fe200078e00ff */
[----:B------:R-:W-:Y:S01]  /*4d30*/  SHF.L.U32 R5, R12, 0x1f, RZ ;  /* 0x0000001f0c057819 */ /* 0x000fe200000006ff */
[----:B------:R-:W-:Y:S01]  /*4d40*/  UIADD3 UR7, UPT, UPT, UR4, 0x370, URZ ;  /* 0x0000037004077890 */ /* 0x000fe2000fffe0ff */
[----:B------:R1:W-:Y:S05]  /*4d50*/  SYNCS.ARRIVE.TRANS64.RED.A1T0 RZ, [R2+URZ], RZ ;  /* 0x000000ff02ff79a7 */ /* 0x0003ea00081004ff */
[----:B------:R-:W-:Y:S01]  /*4d60*/  IMAD.U32 R6, RZ, RZ, UR7 ;  /* 0x00000007ff067e24 */ /* 0x000fe2000f8e00ff */
[----:B------:R-:W2:Y:S04]  /*4d70*/  SYNCS.PHASECHK.TRANS64.TRYWAIT P0, [UR4+0x380], R5 ;  /* 0x00038005ff0075a7 */ /* 0x000ea80008001104 */
[----:B------:R-:W-:Y:S01]  /*4d80*/  PRMT R6, R0, 0x654, R6 ;  /* 0x0000065400067816 */ /* 0x000fe20000000006 */
[----:B-12---:R-:W-:Y:S06]  /*4d90*/  @!P0 BRA `(.L_x_98) ;  /* 0x0000006400b08947 */ /* 0x006fec0003800000 */
.L_x_280:
[----:B------:R-:W-:Y:S01]  /*4da0*/  ULEA UR8, UR5, UR6, 0x4 ;  /* 0x0000000605087291 */ /* 0x000fe2000f8e20ff */
[----:B------:R-:W-:Y:S01]  /*4db0*/  SEL R3, R6, R3, !P2 ;  /* 0x0000000306037207 */ /* 0x000fe20005000000 */
[----:B------:R-:W-:Y:S01]  /*4dc0*/  UIADD3 UR9, UPT, UPT, UR4, 0x370, URZ ;  /* 0x0000037004097890 */ /* 0x000fe2000fffe0ff */
[----:B-1----:R-:W-:Y:S01]  /*4dd0*/  LEA R2, R11, UR6, 0x3 ;  /* 0x000000060b027c11 */ /* 0x002fe2000f8e18ff */
[----:B------:R-:W-:Y:S01]  /*4de0*/  UIADD3 UR8, UPT, UPT, UR8, 0x400, URZ ;  /* 0x0000040008087890 */ /* 0x000fe2000fffe0ff */
[----:B------:R1:W-:Y:S01]  /*4df0*/  @!P2 SYNCS.ARRIVE.TRANS64.RED RZ, [R3+URZ], R4 ;  /* 0x0000000403ffa9a7 */ /* 0x0003e200080004ff */
[----:B------:R-:W-:Y:S01]  /*4e00*/  UIADD3 UR4, UPT, UPT, UR5, 0x1, URZ ;  /* 0x0000000105047890 */ /* 0x000fe2000fffe0ff */
[----:B------:R-:W-:-:S03]  /*4e10*/  VIADD R8, R8, 0x1 ;  /* 0x0000000108087836 */ /* 0x000fc60000000000 */
[----:B------:R-:W-:Y:S02]  /*4e20*/  UISETP.NE.AND UP0, UPT, UR4, 0x2, UPT ;  /* 0x000000020400788c */ /* 0x000fe4000bf05270 */
[----:B------:R-:W-:Y:S01]  /*4e30*/  ISETP.NE.AND P0, PT, R8, 0x2, PT ;  /* 0x000000020800780c */ /* 0x000fe20003f05270 */
[----:B------:R-:W-:Y:S06]  /*4e40*/  UGETNEXTWORKID.BROADCAST [UR8], [UR9] ;  /* 0x00000000080073ca */ /* 0x000fec0008000100 */
[----:B------:R-:W-:Y:S02]  /*4e50*/  USEL UR7, URZ, 0x1, UP0 ;  /* 0x00000001ff077887 */ /* 0x000fe40008000000 */
[----:B------:R-:W-:-:S04]  /*4e60*/  USEL UR5, UR4, URZ, UP0 ;  /* 0x000000ff04057287 */ /* 0x000fc80008000000 */
[----:B------:R-:W-:Y:S02]  /*4e70*/  LOP3.LUT R12, R12, UR7, RZ, 0x3c, !PT ;  /* 0x000000070c0c7c12 */ /* 0x000fe4000f8e3cff */
[----:B-1----:R-:W-:-:S04]  /*4e80*/  SHF.L.U32 R4, R10, 0x1f, RZ ;  /* 0x0000001f0a047819 */ /* 0x002fc800000006ff */
[----:B------:R-:W1:Y:S02]  /*4e90*/  SYNCS.PHASECHK.TRANS64.TRYWAIT P1, [R2+URZ+0x370], R4 ;  /* 0x00037004020075a7 */ /* 0x000e6400080211ff */
[----:B-1----:R-:W-:Y:S05]  /*4ea0*/  @!P1 BRA `(.L_x_99) ;  /* 0x0000006400849947 */ /* 0x002fea0003800000 */
.L_x_281:
[C---:B-1----:R-:W-:Y:S01]  /*4eb0*/  LEA R4, R11.reuse, UR6, 0x4 ;  /* 0x000000060b047c11 */ /* 0x042fe2000f8e20ff */
[----:B------:R-:W-:Y:S01]  /*4ec0*/  VIADD R2, R2, 0x380 ;  /* 0x0000038002027836 */ /* 0x000fe20000000000 */
[----:B------:R-:W-:Y:S01]  /*4ed0*/  SEL R8, R8, RZ, P0 ;  /* 0x000000ff08087207 */ /* 0x000fe20000000000 */
[----:B------:R-:W-:-:S03]  /*4ee0*/  VIADD R11, R11, 0x1 ;  /* 0x000000010b0b7836 */ /* 0x000fc60000000000 */
[----:B------:R-:W1:Y:S01]  /*4ef0*/  LDS.128 R4, [R4+0x400] ;  /* 0x0004000004047984 */ /* 0x000e620000000c00 */
[----:B------:R-:W-:Y:S02]  /*4f00*/  PRMT R2, RZ, 0x654, R2 ;  /* 0x00000654ff027816 */ /* 0x000fe40000000002 */
[C---:B------:R-:W-:Y:S01]  /*4f10*/  ISETP.NE.AND P1, PT, R11.reuse, 0x2, PT ;  /* 0x000000020b00780c */ /* 0x040fe20003f25270 */
[----:B------:R-:W-:Y:S01]  /*4f20*/  @!PT LDS RZ, [RZ] ;  /* 0x00000000fffff984 */ /* 0x000fe20000000800 */
[----:B------:R-:W-:Y:S01]  /*4f30*/  @!PT LDS RZ, [RZ] ;  /* 0x00000000fffff984 */ /* 0x000fe20000000800 */
[----:B------:R-:W-:Y:S01]  /*4f40*/  @!PT LDS RZ, [RZ] ;  /* 0x00000000fffff984 */ /* 0x000fe20000000800 */
[----:B------:R-:W-:Y:S01]  /*4f50*/  @!PT LDS RZ, [RZ] ;  /* 0x00000000fffff984 */ /* 0x000fe20000000800 */
[----:B------:R2:W-:Y:S06]  /*4f60*/  MEMBAR.ALL.CTA ;  /* 0x0000000000007992 */ /* 0x0005ec0000008000 */
[----:B--2---:R-:W2:Y:S01]  /*4f70*/  FENCE.VIEW.ASYNC.S ;  /* 0x00000000000073c6 */ /* 0x004ea20000000000 */
[----:B------:R-:W-:Y:S01]  /*4f80*/  SEL R11, R11, RZ, P1 ;  /* 0x000000ff0b0b7207 */ /* 0x000fe20000800000 */
[----:B--2---:R2:W-:Y:S01]  /*4f90*/  SYNCS.ARRIVE.TRANS64.RED.A1T0 RZ, [R2+URZ], RZ ;  /* 0x000000ff02ff79a7 */ /* 0x0045e200081004ff */
[----:B-1----:R-:W-:-:S02]  /*4fa0*/  LOP3.LUT P3, RZ, R6, 0x1, RZ, 0xc0, !PT ;  /* 0x0000000106ff7812 */ /* 0x002fc4000786c0ff */
[----:B------:R-:W-:-:S04]  /*4fb0*/  SEL R4, RZ, 0x1, P1 ;  /* 0x00000001ff047807 */ /* 0x000fc80000800000 */
[----:B------:R-:W-:Y:S02]  /*4fc0*/  LOP3.LUT R10, R10, R4, RZ, 0x3c, !PT ;  /* 0x000000040a0a7212 */ /* 0x000fe400078e3cff */
[----:B--2---:R-:W-:-:S04]  /*4fd0*/  SEL R2, RZ, 0x1, P0 ;  /* 0x00000001ff027807 */ /* 0x004fc80000000000 */
[----:B------:R-:W-:Y:S01]  /*4fe0*/  LOP3.LUT R9, R9, R2, RZ, 0x3c, !PT ;  /* 0x0000000209097212 */ /* 0x000fe200078e3cff */
[----:B------:R-:W-:Y:S06]  /*4ff0*/  @P3 BRA `(.L_x_100) ;  /* 0xfffffffc002c3947 */ /* 0x000fec000383ffff */
[----:B------:R-:W-:Y:S01]  /*5000*/  ULEA UR4, UR5, UR6, 0x3 ;  /* 0x0000000605047291 */ /* 0x000fe2000f8e18ff */
[----:B------:R-:W-:-:S08]  /*5010*/  SHF.L.U32 R2, R12, 0x1f, RZ ;  /* 0x0000001f0c027819 */ /* 0x000fd000000006ff */
[----:B------:R-:W1:Y:S02]  /*5020*/  SYNCS.PHASECHK.TRANS64 P0, [UR4+0x380], R2 ;  /* 0x00038002ff0075a7 */ /* 0x000e640008001004 */
[----:B-1----:R-:W-:Y:S05]  /*5030*/  @P0 BRA `(.L_x_101) ;  /* 0x0000000000080947 */ /* 0x002fea0003800000 */
[----:B------:R-:W1:Y:S02]  /*5040*/  SYNCS.PHASECHK.TRANS64.TRYWAIT P0, [UR4+0x380], R2 ;  /* 0x00038002ff0075a7 */ /* 0x000e640008001104 */
[----:B-1----:R-:W-:Y:S05]  /*5050*/  @!P0 BRA `(.L_x_102) ;  /* 0x00000064002c8947 */ /* 0x002fea0003800000 */
.L_x_101:
[----:B------:R-:W-:-:S04]  /*5060*/  UIADD3 UR7, UPT, UPT, UR5, 0x1, URZ ;  /* 0x0000000105077890 */ /* 0x000fc8000fffe0ff */
[----:B------:R-:W-:-:S04]  /*5070*/  UISETP.NE.AND UP0, UPT, UR7, 0x2, UPT ;  /* 0x000000020700788c */ /* 0x000fc8000bf05270 */
[----:B------:R-:W-:Y:S02]  /*5080*/  USEL UR8, URZ, 0x1, UP0 ;  /* 0x00000001ff087887 */ /* 0x000fe40008000000 */
[----:B------:R-:W-:-:S04]  /*5090*/  USEL UR7, UR7, URZ, UP0 ;  /* 0x000000ff07077287 */ /* 0x000fc80008000000 */
[----:B------:R-:W-:Y:S01]  /*50a0*/  ULEA UR7, UR7, UR6, 0x3 ;  /* 0x0000000607077291 */ /* 0x000fe2000f8e18ff */
[----:B-1----:R-:W-:-:S04]  /*50b0*/  LOP3.LUT R2, R12, UR8, RZ, 0x3c, !PT ;  /* 0x000000080c027c12 */ /* 0x002fc8000f8e3cff */
[----:B------:R-:W-:-:S04]  /*50c0*/  SHF.L.U32 R0, R2, 0x1f, RZ ;  /* 0x0000001f02007819 */ /* 0x000fc800000006ff */
[----:B------:R-:W1:Y:S02]  /*50d0*/  SYNCS.PHASECHK.TRANS64 P0, [UR7+0x380], R0 ;  /* 0x00038000ff0075a7 */ /* 0x000e640008001007 */
[----:B-1----:R-:W-:Y:S05]  /*50e0*/  @P0 EXIT ;  /* 0x000000000000094d */ /* 0x002fea0003800000 */
[----:B------:R-:W-:Y:S02]  /*50f0*/  SHF.L.U32 R2, R2, 0x1f, RZ ;  /* 0x0000001f02027819 */ /* 0x000fe400000006ff */
[----:B------:R-:W-:-:S07]  /*5100*/  MOV R0, UR7 ;  /* 0x0000000700007c02 */ /* 0x000fce0008000f00 */
.L_x_103:
[----:B-1----:R1:W2:Y:S02]  /*5110*/  SYNCS.PHASECHK.TRANS64.TRYWAIT P0, [R0+URZ+0x380], R2 ;  /* 0x00038002000075a7 */ /* 0x0022a400080011ff */
[----:B--2---:R-:W-:Y:S05]  /*5120*/  @!P0 NANOSLEEP.SYNCS 0x989680 ;  /* 0x009896800000895d */ /* 0x004fea0003900000 */
[----:B------:R-:W2:Y:S02]  /*5130*/  @!P0 SYNCS.PHASECHK.TRANS64 P0, [R0+URZ+0x380], R2 ;  /* 0x00038002000085a7 */ /* 0x000ea400080010ff */
[----:B--2---:R-:W-:Y:S05]  /*5140*/  @P0 EXIT ;  /* 0x000000000000094d */ /* 0x004fea0003800000 */
[----:B------:R-:W-:Y:S05]  /*5150*/  BRA `(.L_x_103) ;  /* 0xfffffffc00ec7947 */ /* 0x000fea000383ffff */
.L_x_96:
[----:B------:R-:W-:Y:S05]  /*5160*/  BRA.U UP4, `(.L_x_104) ;  /* 0x0000001104847547 */ /* 0x000fea000b800000 */
[----:B------:R-:W-:Y:S01]  /*5170*/  UMOV UR4, 0x40 ;  /* 0x0000004000047882 */ /* 0x000fe20000000000 */
[----:B------:R-:W-:Y:S01]  /*5180*/  NOP ;  /* 0x0000000000007918 */ /* 0x000fe20000000000 */
[----:B------:R-:W-:Y:S01]  /*5190*/  ULEA UR5, UR46, UR4, 0x18 ;  /* 0x000000042e057291 */ /* 0x000fe2000f8ec0ff */
[----:B------:R-:W-:Y:S02]  /*51a0*/  UMOV UR6, 0x400 ;  /* 0x0000040000067882 */ /* 0x000fe40000000000 */
[----:B------:R-:W-:-:S06]  /*51b0*/  ULEA UR6, UR46, UR6, 0x18 ;  /* 0x000000062e067291 */ /* 0x000fcc000f8ec0ff */
[----:B------:R-:W1:Y:S02]  /*51c0*/  LDS.U8 R0, [UR5+0x1c] ;  /* 0x00001c05ff007984 */ /* 0x000e640008000000 */
[----:B-1----:R-:W-:-:S13]  /*51d0*/  ISETP.NE.AND P0, PT, R0, RZ, PT ;  /* 0x000000ff0000720c */ /* 0x002fda0003f05270 */
[----:B------:R-:W-:Y:S05]  /*51e0*/  @P0 BRA `(.L_x_105) ;  /* 0x0000000400080947 */ /* 0x000fea0003800000 */
[----:B------:R-:W-:Y:S02]  /*51f0*/  UISETP.NE.U32.AND UP1, UPT, UR27, 0x1, UPT ;  /* 0x000000011b00788c */ /* 0x000fe4000bf25070 */
[----:B------:R-:W-:-:S07]  /*5200*/  UIADD3 UR7, UPT, UPT, UR5, 0x8, URZ ;  /* 0x0000000805077890 */ /* 0x000fce000fffe0ff */
[----:B------:R-:W-:Y:S05]  /*5210*/  BRA.U !UP1, `(.L_x_106) ;  /* 0x00000001099c7547 */ /* 0x000fea000b800000 */
[----:B------:R-:W-:Y:S01]  /*5220*/  ELECT P0, URZ, PT ;  /* 0x0000000000ff782f */ /* 0x000fe20003800000 */
[----:B------:R-:W-:-:S12]  /*5230*/  BSSY B0, `(.L_x_106) ;  /* 0x0000025000007945 */ /* 0x000fd80003800000 */
[----:B------:R-:W-:Y:S05]  /*5240*/  @!P0 BRA `(.L_x_107) ;  /* 0x00000000008c8947 */ /* 0x000fea0003800000 */
[----:B------:R-:W-:-:S05]  /*5250*/  UMOV UR4, 0x10 ;  /* 0x0000001000047882 */ /* 0x000fca0000000000 */
[----:B------:R-:W-:Y:S04]  /*5260*/  DEPBAR.LE SB1, 0x36 ;  /* 0x00009d800000791a */ /* 0x000fe80000000000 */
[----:B------:R-:W1:Y:S02]  /*5270*/  UTCATOMSWS.2CTA.FIND_AND_SET.ALIGN UP0, UR4, UR4 ;  /* 0x00000004000475e3 */ /* 0x000e640008200800 */
[----:B-1----:R-:W-:Y:S01]  /*5280*/  MOV R10, UR4 ;  /* 0x00000004000a7c02 */ /* 0x002fe20008000f00 */
[----:B------:R-:W-:Y:S06]  /*5290*/  BRA.U UP0, `(.L_x_108) ;  /* 0x0000000100187547 */ /* 0x000fec000b800000 */
.L_x_109:
[----:B------:R-:W-:Y:S05]  /*52a0*/  NANOSLEEP 0x64 ;  /* 0x000000640000795d */ /* 0x000fea0003800000 */
[----:B------:R-:W-:-:S05]  /*52b0*/  UMOV UR4, 0x10 ;  /* 0x0000001000047882 */ /* 0x000fca0000000000 */
[----:B------:R-:W-:Y:S04]  /*52c0*/  DEPBAR.LE SB1, 0x36 ;  /* 0x00009d800000791a */ /* 0x000fe80000000000 */
[----:B------:R-:W1:Y:S02]  /*52d0*/  UTCATOMSWS.2CTA.FIND_AND_SET.ALIGN UP0, UR4, UR4 ;  /* 0x00000004000475e3 */ /* 0x000e640008200800 */
[----:B-1----:R-:W-:Y:S01]  /*52e0*/  MOV R10, UR4 ;  /* 0x00000004000a7c02 */ /* 0x002fe20008000f00 */
[----:B------:R-:W-:Y:S05]  /*52f0*/  BRA.U !UP0, `(.L_x_109) ;  /* 0xfffffffd08e87547 */ /* 0x000fea000b83ffff */
.L_x_108:
[----:B------:R-:W1:Y:S01]  /*5300*/  LDS R6, [UR5+0x10] ;  /* 0x00001005ff067984 */ /* 0x000e620008000800 */
[----:B------:R-:W-:Y:S01]  /*5310*/  IMAD.U32 R0, RZ, RZ, UR6 ;  /* 0x00000006ff007e24 */ /* 0x000fe2000f8e00ff */
[----:B------:R-:W-:-:S03]  /*5320*/  MOV R4, UR28 ;  /* 0x0000001c00047c02 */ /* 0x000fc60008000f00 */
[----:B------:R-:W-:Y:S01]  /*5330*/  VIADD R0, R0, 0x420 ;  /* 0x0000042000007836 */ /* 0x000fe20000000000 */
[----:B-1----:R-:W-:-:S04]  /*5340*/  SHF.L.U32 R6, R6, 0x1f, RZ ;  /* 0x0000001f06067819 */ /* 0x002fc800000006ff */
[----:B------:R-:W1:Y:S02]  /*5350*/  SYNCS.PHASECHK.TRANS64.TRYWAIT P0, [UR5+0x8], R6 ;  /* 0x00000806ff0075a7 */ /* 0x000e640008001105 */
[----:B-1----:R-:W-:Y:S05]  /*5360*/  @P0 BRA `(.L_x_110) ;  /* 0x0000000000080947 */ /* 0x002fea0003800000 */
[----:B------:R-:W1:Y:S02]  /*5370*/  SYNCS.PHASECHK.TRANS64.TRYWAIT P0, [UR5+0x8], R6 ;  /* 0x00000806ff0075a7 */ /* 0x000e640008001105 */
[----:B-1----:R-:W-:Y:S05]  /*5380*/  @!P0 BRA `(.L_x_111) ;  /* 0x0000006000788947 */ /* 0x002fea0003800000 */
.L_x_110:
[----:B------:R-:W-:Y:S01]  /*5390*/  PRMT R4, R4, 0x654, R0 ;  /* 0x0000065404047816 */ /* 0x000fe20000000000 */
[----:B------:R-:W-:Y:S01]  /*53a0*/  HFMA2 R0, -RZ, RZ, 0, 5.9604644775390625e-08 ;  /* 0x00000001ff007431 */ /* 0x000fe200000001ff */
[----:B------:R-:W-:Y:S01]  /*53b0*/  UPRMT UR4, UR28, 0x654, UR7 ;  /* 0x000006541c047896 */ /* 0x000fe20008000007 */
[----:B------:R-:W-:Y:S02]  /*53c0*/  IMAD.MOV.U32 R8, RZ, RZ, 0xffff ;  /* 0x0000ffffff087424 */ /* 0x000fe400078e00ff */
[----:B-1----:R-:W-:Y:S02]  /*53d0*/  IMAD.MOV.U32 R6, RZ, RZ, 0x4 ;  /* 0x00000004ff067424 */ /* 0x002fe400078e00ff */
[----:B------:R-:W-:Y:S01]  /*53e0*/  IMAD.SHL.U32 R9, R10, 0x20, RZ ;  /* 0x000000200a097824 */ /* 0x000fe200078e00ff */
[----:B------:R-:W-:Y:S02]  /*53f0*/  MOV R5, UR4 ;  /* 0x0000000400057c02 */ /* 0x000fe40008000f00 */
[-C--:B------:R-:W-:Y:S01]  /*5400*/  SHF.L.U32 R8, R8, R10.reuse, RZ ;  /* 0x0000000a08087219 */ /* 0x080fe200000006ff */
[----:B------:R1:W-:Y:S01]  /*5410*/  SYNCS.ARRIVE.TRANS64.RED RZ, [UR4], R6 ;  /* 0x00000006ffff79a7 */ /* 0x0003e20008000404 */
[----:B------:R-:W-:Y:S01]  /*5420*/  SHF.L.U32 R7, R0, R10, RZ ;  /* 0x0000000a00077219 */ /* 0x000fe200000006ff */
[----:B------:R1:W-:Y:S04]  /*5430*/  STS [UR6+0x420], R9 ;  /* 0x00042009ff007988 */ /* 0x0003e80008000806 */
[----:B------:R1:W-:Y:S04]  /*5440*/  STAS [R4.64], R10 ;  /* 0x0000000a04007dbd */ /* 0x0003e8000c0008ff */
[----:B------:R1:W-:Y:S04]  /*5450*/  ATOMS.OR RZ, [UR5+0x14], R8 ;  /* 0x00001408ffff798c */ /* 0x0003e8000b000005 */
[----:B------:R1:W-:Y:S04]  /*5460*/  ATOMS.OR RZ, [UR5+0x18], R7 ;  /* 0x00001807ffff798c */ /* 0x0003e8000b000005 */
[----:B------:R1:W-:Y:S02]  /*5470*/  ATOMS.XOR RZ, [UR5+0x10], R0 ;  /* 0x00001000ffff798c */ /* 0x0003e4000b800005 */
.L_x_107:
[----:B------:R-:W-:Y:S05]  /*5480*/  BSYNC B0 ;  /* 0x0000000000007941 */ /* 0x000fea0003800000 */
.L_x_106:
[----:B------:R-:W-:Y:S05]  /*5490*/  BRA.U UP1, `(.L_x_112) ;  /* 0x00000001016c7547 */ /* 0x000fea000b800000 */
[----:B------:R-:W-:-:S03]  /*54a0*/  UMOV UR4, 0xffffffff ;  /* 0xffffffff00047882 */ /* 0x000fc60000000000 */
[----:B------:R-:W-:Y:S05]  /*54b0*/  BRA.DIV UR4, `(.L_x_113) ;  /* 0x0000006204447947 */ /* 0x000fea000b800000 */
[----:B------:R-:W-:-:S13]  /*54c0*/  ELECT P6, URZ, PT ;  /* 0x0000000000ff782f */ /* 0x000fda00038c0000 */
.L_x_285:
[----:B------:R-:W-:Y:S05]  /*54d0*/  @!P6 BRA `(.L_x_112) ;  /* 0x00000000005ce947 */ /* 0x000fea0003800000 */
[----:B-1----:R-:W1:Y:S02]  /*54e0*/  LDS R4, [UR5+0x10] ;  /* 0x00001005ff047984 */ /* 0x002e640008000800 */
[----:B-1----:R-:W-:-:S04]  /*54f0*/  SHF.L.U32 R4, R4, 0x1f, RZ ;  /* 0x0000001f04047819 */ /* 0x002fc800000006ff */
[----:B------:R-:W1:Y:S02]  /*5500*/  SYNCS.PHASECHK.TRANS64.TRYWAIT P0, [UR5+0x8], R4 ;  /* 0x00000804ff0075a7 */ /* 0x000e640008001105 */
[----:B-1----:R-:W-:Y:S05]  /*5510*/  @P0 BRA `(.L_x_114) ;  /* 0x0000000000080947 */ /* 0x002fea0003800000 */
[----:B------:R-:W1:Y:S02]  /*5520*/  SYNCS.PHASECHK.TRANS64.TRYWAIT P0, [UR5+0x8], R4 ;  /* 0x00000804ff0075a7 */ /* 0x000e640008001105 */
[----:B-1----:R-:W-:Y:S05]  /*5530*/  @!P0 BRA `(.L_x_115) ;  /* 0x0000006000448947 */ /* 0x002fea0003800000 */
.L_x_114:
[----:B------:R-:W2:Y:S01]  /*5540*/  LDS R6, [UR6+0x420] ;  /* 0x00042006ff067984 */ /* 0x000ea20008000800 */
[----:B-1----:R-:W-:Y:S02]  /*5550*/  HFMA2 R0, -RZ, RZ, 0, 5.9604644775390625e-08 ;  /* 0x00000001ff007431 */ /* 0x002fe400000001ff */
[----:B------:R-:W-:Y:S01]  /*5560*/  IMAD.MOV.U32 R4, RZ, RZ, 0xffff ;  /* 0x0000ffffff047424 */ /* 0x000fe200078e00ff */
[----:B------:R-:W-:Y:S01]  /*5570*/  UPRMT UR4, UR28, 0x654, UR7 ;  /* 0x000006541c047896 */ /* 0x000fe20008000007 */
[----:B--2---:R-:W-:-:S03]  /*5580*/  IMAD.SHL.U32 R5, R6, 0x20, RZ ;  /* 0x0000002006057824 */ /* 0x004fc600078e00ff */
[-C--:B------:R-:W-:Y:S02]  /*5590*/  SHF.L.U32 R4, R4, R6.reuse, RZ ;  /* 0x0000000604047219 */ /* 0x080fe400000006ff */
[----:B------:R-:W-:Y:S01]  /*55a0*/  SHF.L.U32 R6, R0, R6, RZ ;  /* 0x0000000600067219 */ /* 0x000fe200000006ff */
[----:B------:R2:W-:Y:S04]  /*55b0*/  STS [UR6+0x420], R5 ;  /* 0x00042005ff007988 */ /* 0x0005e80008000806 */
[----:B------:R2:W-:Y:S04]  /*55c0*/  ATOMS.OR RZ, [UR5+0x14], R4 ;  /* 0x00001404ffff798c */ /* 0x0005e8000b000005 */
[----:B------:R2:W-:Y:S01]  /*55d0*/  ATOMS.OR RZ, [UR5+0x18], R6 ;  /* 0x00001806ffff798c */ /* 0x0005e2000b000005 */
[----:B------:R-:W-:Y:S03]  /*55e0*/  SYNCS.ARRIVE.TRANS64.RED.A1T0 RZ, [UR4], RZ ;  /* 0x000000ffffff79a7 */ /* 0x000fe60008100404 */
[----:B------:R2:W-:Y:S01]  /*55f0*/  ATOMS.XOR RZ, [UR5+0x10], R0 ;  /* 0x00001000ffff798c */ /* 0x0005e2000b800005 */
[----:B------:R-:W-:Y:S05]  /*5600*/  BRA `(.L_x_112) ;  /* 0x0000000000107947 */ /* 0x000fea0003800000 */
.L_x_105:
[----:B------:R-:W-:Y:S02]  /*5610*/  MOV R0, 0xffffffff ;  /* 0xffffffff00007802 */ /* 0x000fe40000000f00 */
[----:B------:R-:W-:-:S03]  /*5620*/  MOV R4, 0x5650 ;  /* 0x0000565000047802 */ /* 0x000fc60000000f00 */
[----:B------:R1:W-:Y:S04]  /*5630*/  STS [UR6+0x420], R0 ;  /* 0x00042000ff007988 */ /* 0x0003e80008000806 */
[----:B-1---5:R-:W-:Y:S05]  /*5640*/  CALL.REL.NOINC `($__internal_1_$__cuda_sm10x_tcgen05_guardrail_trap_phase_invalid_during_alloc) ;  /* 0x00000064008c7944 */ /* 0x022fea0003c00000 */
.L_x_112:
[----:B------:R-:W-:Y:S05]  /*5650*/  WARPSYNC.ALL ;  /* 0x0000000000007948 */ /* 0x000fea0003800000 */
[----:B------:R-:W3:Y:S01]  /*5660*/  S2UR UR4, SR_CgaCtaId ;  /* 0x00000000000479c3 */ /* 0x000ee20000008800 */
[----:B------:R-:W-:Y:S01]  /*5670*/  UMOV UR13, 0x400 ;  /* 0x00000400000d7882 */ /* 0x000fe20000000000 */
[----:B------:R-:W-:-:S06]  /*5680*/  NOP ;  /* 0x0000000000007918 */ /* 0x000fcc0000000000 */
[----:B------:R-:W-:Y:S06]  /*5690*/  BAR.ARV 0x6, 0xa0 ;  /* 0x0182800000007b1d */ /* 0x000fec0000002000 */
[----:B------:R-:W4:Y:S01]  /*56a0*/  LDCU UR6, c[0x0][0x38c] ;  /* 0x00007180ff0677ac */ /* 0x000f220008000800 */
[----:B------:R-:W-:Y:S01]  /*56b0*/  LOP3.LUT R3, R3, 0xffff, RZ, 0xc0, !PT ;  /* 0x0000ffff03037812 */ /* 0x000fe200078ec0ff */
[----:B-1----:R-:W-:Y:S01]  /*56c0*/  IMAD.MOV.U32 R9, RZ, RZ, 0x1 ;  /* 0x00000001ff097424 */ /* 0x002fe200078e00ff */
[----:B------:R-:W-:Y:S01]  /*56d0*/  LOP3.LUT R2, R2, 0xffff, RZ, 0xc0, !PT ;  /* 0x0000ffff02027812 */ /* 0x000fe200078ec0ff */
[----:B------:R-:W-:Y:S01]  /*56e0*/  IMAD.MOV.U32 R8, RZ, RZ, RZ ;  /* 0x000000ffff087224 */ /* 0x000fe200078e00ff */
[----:B------:R-:W-:Y:S01]  /*56f0*/  R2UR UR16, R3 ;  /* 0x00000000031072ca */ /* 0x000fe200000e0000 */
[----:B------:R-:W-:Y:S01]  /*5700*/  UMOV UR20, URZ ;  /* 0x000000ff00147c82 */ /* 0x000fe20008000000 */
[----:B------:R-:W-:-:S02]  /*5710*/  R2UR UR24, R2 ;  /* 0x00000000021872ca */ /* 0x000fc400000e0000 */
[----:B------:R-:W-:Y:S01]  /*5720*/  CS2R R2, SRZ ;  /* 0x0000000000027805 */ /* 0x000fe2000001ff00 */
[----:B------:R-:W-:Y:S01]  /*5730*/  UMOV UR10, URZ ;  /* 0x000000ff000a7c82 */ /* 0x000fe20008000000 */
[----:B---3--:R-:W-:Y:S02]  /*5740*/  ULEA UR13, UR4, UR13, 0x18 ;  /* 0x0000000d040d7291 */ /* 0x008fe4000f8ec0ff */
[----:B------:R-:W-:Y:S02]  /*5750*/  UISETP.NE.AND UP3, UPT, UR27, URZ, UPT ;  /* 0x000000ff1b00728c */ /* 0x000fe4000bf65270 */
[----:B------:R-:W-:Y:S02]  /*5760*/  UIADD3 UR5, UPT, UPT, UR13, 0x4600, URZ ;  /* 0x000046000d057890 */ /* 0x000fe4000fffe0ff */
[----:B------:R-:W-:Y:S02]  /*5770*/  UIADD3 UR4, UPT, UPT, UR13, 0x1e600, URZ ;  /* 0x0001e6000d047890 */ /* 0x000fe4000fffe0ff */
[----:B----4-:R-:W-:Y:S01]  /*5780*/  UIADD3 UR6, UPT, UPT, UR6, 0x1f, URZ ;  /* 0x0000001f06067890 */ /* 0x010fe2000fffe0ff */
[----:B--2---:R-:W1:Y:S01]  /*5790*/  LDS R0, [UR13+0x420] ;  /* 0x0004200dff007984 */ /* 0x004e620008000800 */
[----:B------:R-:W-:-:S02]  /*57a0*/  USHF.R.U32.HI UR5, URZ, 0x4, UR5 ;  /* 0x00000004ff057899 */ /* 0x000fc40008011605 */
[----:B------:R-:W-:Y:S02]  /*57b0*/  USHF.R.S32.HI UR21, URZ, 0x1f, UR6 ;  /* 0x0000001fff157899 */ /* 0x000fe40008011406 */
[----:B------:R-:W-:Y:S02]  /*57c0*/  USHF.R.U32.HI UR4, URZ, 0x4, UR4 ;  /* 0x00000004ff047899 */ /* 0x000fe40008011604 */
[----:B------:R-:W-:Y:S02]  /*57d0*/  ULEA.HI UR21, UR21, UR6, URZ, 0x5 ;  /* 0x0000000615157291 */ /* 0x000fe4000f8f28ff */
[----:B------:R-:W-:Y:S02]  /*57e0*/  ULOP3.LUT UR5, UR5, 0x3fff, URZ, 0xc0, !UPT ;  /* 0x00003fff05057892 */ /* 0x000fe4000f8ec0ff */
[----:B------:R-:W-:Y:S02]  /*57f0*/  USHF.R.S32.HI UR21, URZ, 0x5, UR21 ;  /* 0x00000005ff157899 */ /* 0x000fe40008011415 */
[----:B------:R-:W-:-:S02]  /*5800*/  ULOP3.LUT UR18, UR4, 0x3fff, URZ, 0xc0, !UPT ;  /* 0x00003fff04127892 */ /* 0x000fc4000f8ec0ff */
[----:B------:R-:W-:Y:S02]  /*5810*/  UISETP.LT.AND UP0, UPT, UR21, 0x1, UPT ;  /* 0x000000011500788c */ /* 0x000fe4000bf01270 */
[----:B------:R-:W-:Y:S02]  /*5820*/  ULOP3.LUT UR17, UR5, 0x10000, URZ, 0xfc, !UPT ;  /* 0x0001000005117892 */ /* 0x000fe4000f8efcff */
[----:B------:R-:W-:Y:S02]  /*5830*/  ULOP3.LUT UR18, UR18, 0x10000, URZ, 0xfc, !UPT ;  /* 0x0001000012127892 */ /* 0x000fe4000f8efcff */
[----:B------:R-:W-:Y:S01]  /*5840*/  USEL UR25, UR21, 0x1, !UP0 ;  /* 0x0000000115197887 */ /* 0x000fe2000c000000 */
[----:B------:R-:W-:Y:S01]  /*5850*/  UMOV UR11, URZ ;  /* 0x000000ff000b7c82 */ /* 0x000fe20008000000 */
[----:B------:R-:W-:Y:S01]  /*5860*/  UMOV UR22, 0x0 ;  /* 0x0000000000167882 */ /* 0x000fe20000000000 */
[----:B------:R-:W-:Y:S01]  /*5870*/  UMOV UR23, 0x82004a0 ;  /* 0x082004a000177882 */ /* 0x000fe20000000000 */
[----:B-1----:R-:W-:-:S15]  /*5880*/  R2UR UR26, R0 ;  /* 0x00000000001a72ca */ /* 0x002fde00000e0000 */
.L_x_123:
[C---:B------:R-:W-:Y:S02]  /*5890*/  LEA R0, R8.reuse, UR13, 0x3 ;  /* 0x0000000d08007c11 */ /* 0x040fe4000f8e18ff */
[----:B------:R-:W-:Y:S02]  /*58a0*/  SHF.L.U32 R4, R3, 0x1f, RZ ;  /* 0x0000001f03047819 */ /* 0x000fe400000006ff */
[----:B------:R-:W-:Y:S02]  /*58b0*/  LEA R5, R8, UR13, 0x4 ;  /* 0x0000000d08057c11 */ /* 0x000fe4000f8e20ff */
[----:B------:R-:W1:Y:S02]  /*58c0*/  SYNCS.PHASECHK.TRANS64.TRYWAIT P0, [R0+URZ+0x370], R4 ;  /* 0x00037004000075a7 */ /* 0x000e6400080011ff */
[----:B-1-3--:R-:W-:Y:S05]  /*58d0*/  @!P0 BRA `(.L_x_116) ;  /* 0x0000005c00748947 */ /* 0x00afea0003800000 */
.L_x_286:
[----:B-1----:R-:W1:Y:S01]  /*58e0*/  LDS.128 R4, [R5+0x400] ;  /* 0x0004000005047984 */ /* 0x002e620000000c00 */
[----:B------:R-:W-:Y:S02]  /*58f0*/  VIADD R0, R0, 0x380 ;  /* 0x0000038000007836 */ /* 0x000fe40000000000 */
[----:B------:R-:W-:Y:S01]  /*5900*/  VIADD R8, R8, 0x1 ;  /* 0x0000000108087836 */ /* 0x000fe20000000000 */
[----:B------:R-:W-:Y:S01]  /*5910*/  @!PT LDS RZ, [RZ] ;  /* 0x00000000fffff984 */ /* 0x000fe20000000800 */
[----:B------:R-:W-:Y:S01]  /*5920*/  @!PT LDS RZ, [RZ] ;  /* 0x00000000fffff984 */ /* 0x000fe20000000800 */
[----:B------:R-:W-:Y:S01]  /*5930*/  @!PT LDS RZ, [RZ] ;  /* 0x00000000fffff984 */ /* 0x000fe20000000800 */
[----:B------:R-:W-:Y:S01]  /*5940*/  @!PT LDS RZ, [RZ] ;  /* 0x00000000fffff984 */ /* 0x000fe20000000800 */
[----:B------:R2:W-:Y:S06]  /*5950*/  MEMBAR.ALL.CTA ;  /* 0x0000000000007992 */ /* 0x0005ec0000008000 */
[----:B--2---:R-:W2:Y:S01]  /*5960*/  FENCE.VIEW.ASYNC.S ;  /* 0x00000000000073c6 */ /* 0x004ea20000000000 */
[----:B------:R-:W-:-:S04]  /*5970*/  PRMT R0, RZ, 0x654, R0 ;  /* 0x00000654ff007816 */ /* 0x000fc80000000000 */
[----:B--2---:R2:W-:Y:S01]  /*5980*/  SYNCS.ARRIVE.TRANS64.RED.A1T0 RZ, [R0+URZ], RZ ;  /* 0x000000ff00ff79a7 */ /* 0x0045e200081004ff */
[----:B-1----:R-:W-:Y:S01]  /*5990*/  LOP3.LUT P1, RZ, R6, 0x1, RZ, 0xc0, !PT ;  /* 0x0000000106ff7812 */ /* 0x002fe2000782c0ff */
[----:B--2---:R-:W-:-:S12]  /*59a0*/  BRA.U UP3, `(.L_x_117) ;  /* 0x0000000103cc7547 */ /* 0x004fd8000b800000 */
[----:B------:R-:W1:Y:S01]  /*59b0*/  LDCU UR4, c[0x0][0x38c] ;  /* 0x00007180ff0477ac */ /* 0x000e620008000800 */
[----:B------:R-:W-:Y:S02]  /*59c0*/  PLOP3.LUT P2, PT, PT, PT, PT, 0x80, 0x8 ;  /* 0x000000000008781c */ /* 0x000fe40003f4f070 */
[----:B------:R-:W-:Y:S01]  /*59d0*/  SHF.L.U32 R4, R9, 0x1f, RZ ;  /* 0x0000001f09047819 */ /* 0x000fe200000006ff */
[----:B------:R-:W-:Y:S02]  /*59e0*/  ULEA UR19, UR20, UR13, 0x3 ;  /* 0x0000000d14137291 */ /* 0x000fe4000f8e18ff */
[----:B-1----:R-:W-:-:S06]  /*59f0*/  UISETP.GE.AND UP0, UPT, UR4, 0x1, UPT ;  /* 0x000000010400788c */ /* 0x002fcc000bf06270 */
[----:B------:R-:W-:-:S05]  /*5a00*/  PLOP3.LUT P0, PT, PT, PT, UP0, 0x80, 0x8 ;  /* 0x000000000008781c */ /* 0x000fca0003f0f008 */
[----:B------:R-:W-:-:S08]  /*5a10*/  @UP0 ULEA UR4, UR10, UR13, 0x3 ;  /* 0x0000000d0a040291 */ /* 0x000fd0000f8e18ff */
[----:B------:R-:W-:-:S04]  /*5a20*/  @P0 SHF.L.U32 R0, R2, 0x1f, RZ ;  /* 0x0000001f02000819 */ /* 0x000fc800000006ff */
[----:B------:R1:W2:Y:S01]  /*5a30*/  @P0 SYNCS.PHASECHK.TRANS64.TRYWAIT P2, [UR4], R0 ;  /* 0x00000000ff0005a7 */ /* 0x0002a20008041104 */
[----:B------:R-:W3:Y:S02]  /*5a40*/  SYNCS.PHASECHK.TRANS64.TRYWAIT P0, [UR19+0x3b0], R4 ;  /* 0x0003b004ff0075a7 */ /* 0x000ee40008001113 */
[----:B-123--:R-:W-:Y:S05]  /*5a50*/  @!P0 BRA `(.L_x_118) ;  /* 0x0000005c00288947 */ /* 0x00efea0003800000 */
.L_x_288:
[----:B------:R-:W-:Y:S01]  /*5a60*/  UMOV UR14, UR11 ;  /* 0x0000000b000e7c82 */ /* 0x000fe20008000000 */
[----:B------:R-:W-:Y:S05]  /*5a70*/  BRA.U !UP0, `(.L_x_119) ;  /* 0x0000000108887547 */ /* 0x000fea000b800000 */
[----:B------:R-:W-:Y:S02]  /*5a80*/  UIADD3 UR14, UPT, UPT, UR25, UR11, URZ ;  /* 0x0000000b190e7290 */ /* 0x000fe4000fffe0ff */
[----:B------:R-:W-:Y:S02]  /*5a90*/  ULEA UR15, UR20, UR26, 0x6 ;  /* 0x0000001a140f7291 */ /* 0x000fe4000f8e30ff */
[----:B------:R-:W-:Y:S01]  /*5aa0*/  UPLOP3.LUT UP2, UPT, UPT, UPT, UPT, 0x40, 0x4 ;  /* 0x000000000004789c */ /* 0x000fe20003f4e870 */
[----:B------:R-:W-:Y:S01]  /*5ab0*/  UMOV UR12, UR21 ;  /* 0x00000015000c7c82 */ /* 0x000fe20008000000 */
[----:B------:R-:W-:-:S09]  /*5ac0*/  UMOV UR5, UR10 ;  /* 0x0000000a00057c82 */ /* 0x000fd20008000000 */
.L_x_122:
[----:B--2---:R-:W-:Y:S01]  /*5ad0*/  ULEA UR6, UR5, UR13, 0x3 ;  /* 0x0000000d05067291 */ /* 0x004fe2000f8e18ff */
[----:B---3--:R-:W-:Y:S11]  /*5ae0*/  @P2 BRA `(.L_x_120) ;  /* 0x00000000000c2947 */ /* 0x008ff60003800000 */
[----:B-1----:R-:W-:Y:S04]  /*5af0*/  SHF.L.U32 R4, R2, 0x1f, RZ ;  /* 0x0000001f02047819 */ /* 0x002fe800000006ff */
[----:B------:R-:W1:Y:S02]  /*5b00*/  SYNCS.PHASECHK.TRANS64.TRYWAIT P0, [UR6], R4 ;  /* 0x00000004ff0075a7 */ /* 0x000e640008001106 */
[----:B-1----:R-:W-:Y:S05]  /*5b10*/  @!P0 BRA `(.L_x_121) ;  /* 0x0000005c00108947 */ /* 0x002fea0003800000 */
.L_x_120:
[----:B------:R-:W-:Y:S01]  /*5b20*/  UISETP.NE.AND UP0, UPT, UR12, 0x1, UPT ;  /* 0x000000010c00788c */ /* 0x000fe2000bf05270 */
[----:B------:R-:W-:Y:S01]  /*5b30*/  PLOP3.LUT P2, PT, PT, PT, PT, 0x80, 0x8 ;  /* 0x000000000008781c */ /* 0x000fe20003f4f070 */
[----:B------:R-:W-:Y:S02]  /*5b40*/  UIADD3 UR4, UPT, UPT, UR5, 0x1, URZ ;  /* 0x0000000105047890 */ /* 0x000fe4000fffe0ff */
[----:B------:R-:W-:Y:S02]  /*5b50*/  ULEA UR8, UR5, UR18, 0x7 ;  /* 0x0000001205087291 */ /* 0x000fe4000f8e38ff */
[----:B------:R-:W-:Y:S01]  /*5b60*/  UISETP.NE.AND UP1, UPT, UR4, 0x34, UPT ;  /* 0x000000340400788c */ /* 0x000fe2000bf25270 */
[----:B------:R-:W-:Y:S01]  /*5b70*/  PLOP3.LUT P0, PT, PT, PT, UP0, 0x80, 0x8 ;  /* 0x000000000008781c */ /* 0x000fe20003f0f008 */
[----:B------:R-:W-:Y:S02]  /*5b80*/  UIADD3 UR11, UPT, UPT, UR11, 0x1, URZ ;  /* 0x000000010b0b7890 */ /* 0x000fe4000fffe0ff */
[----:B------:R-:W-:Y:S02]  /*5b90*/  USEL UR7, URZ, 0x1, UP1 ;  /* 0x00000001ff077887 */ /* 0x000fe40008800000 */
[----:B------:R-:W-:Y:S01]  /*5ba0*/  USEL UR10, UR4, URZ, UP1 ;  /* 0x000000ff040a7287 */ /* 0x000fe20008800000 */
[----:B------:R-:W-:Y:S01]  /*5bb0*/  UMOV UR9, 0xc0004010 ;  /* 0xc000401000097882 */ /* 0x000fe20000000000 */
[----:B------:R-:W-:Y:S02]  /*5bc0*/  UIADD3 UR12, UPT, UPT, UR12, -0x1, URZ ;  /* 0xffffffff0c0c7890 */ /* 0x000fe4000fffe0ff */
[----:B------:R-:W-:Y:S01]  /*5bd0*/  LOP3.LUT R2, R2, UR7, RZ, 0x3c, !PT ;  /* 0x0000000702027c12 */ /* 0x000fe2000f8e3cff */
[----:B------:R-:W-:Y:S01]  /*5be0*/  @UP0 ULEA UR4, UR10, UR13, 0x3 ;  /* 0x0000000d0a040291 */ /* 0x000fe2000f8e18ff */
[----:B------:R-:W-:Y:S02]  /*5bf0*/  UMOV UR7, 0xc0004010 ;  /* 0xc000401000077882 */ /* 0x000fe40000000000 */
[----:B-1----:R-:W-:Y:S01]  /*5c00*/  @P0 SHF.L.U32 R0, R2, 0x1f, RZ ;  /* 0x0000001f02000819 */ /* 0x002fe200000006ff */
[----:B------:R-:W-:Y:S05]  /*5c10*/  UISETP.NE.AND UP0, UPT, UR11, UR14, UPT ;  /* 0x0000000e0b00728c */ /* 0x000fea000bf05270 */
[----:B------:R2:W3:Y:S01]  /*5c20*/  @P0 SYNCS.PHASECHK.TRANS64.TRYWAIT P2, [UR4], R0 ;  /* 0x00000000ff0005a7 */ /* 0x0004e20008041104 */
[----:B------:R-:W-:Y:S02]  /*5c30*/  UIADD3 UR4, UPT, UPT, UR6, 0x1a0, URZ ;  /* 0x000001a006047890 */ /* 0x000fe4000fffe0ff */
[----:B------:R-:W-:Y:S03]  /*5c40*/  ULEA UR6, UR5, UR17, 0x7 ;  /* 0x0000001105067291 */ /* 0x000fe6000f8e38ff */
[----:B------:R-:W-:Y:S06]  /*5c50*/  UMOV UR5, UR10 ;  /* 0x0000000a00057c82 */ /* 0x000fec0008000000 */
[----:B------:R2:W-:Y:S01]  /*5c60*/  UTCIMMA.2CTA gdesc[UR6], gdesc[UR8], tmem[UR15], tmem[UR22], idesc[UR23], UP2 ;  /* 0x00ff1608060075ea */ /* 0x0005e2000920010f */
[----:B------:R-:W-:Y:S01]  /*5c70*/  UPLOP3.LUT UP2, UPT, UPT, UPT, UPT, 0x80, 0x8 ;  /* 0x000000000008789c */ /* 0x000fe20003f4f070 */
[----:B------:R2:W-:Y:S01]  /*5c80*/  UTCBAR.2CTA.MULTICAST [UR4], URZ, UR16 ;  /* 0x000000ff040073e9 */ /* 0x0005e20008200810 */
[----:B------:R-:W-:Y:S09]  /*5c90*/  BRA.U UP0, `(.L_x_122) ;  /* 0xfffffffd008c7547 */ /* 0x000ff2000b83ffff */
.L_x_119:
[----:B--2---:R-:W-:Y:S01]  /*5ca0*/  UIADD3 UR4, UPT, UPT, UR19, 0x390, URZ ;  /* 0x0000039013047890 */ /* 0x004fe2000fffe0ff */
[----:B------:R-:W-:-:S08]  /*5cb0*/  UMOV UR11, UR14 ;  /* 0x0000000e000b7c82 */ /* 0x000fd00008000000 */
[----:B------:R2:W-:Y:S01]  /*5cc0*/  UTCBAR.2CTA.MULTICAST [UR4], URZ, UR24 ;  /* 0x000000ff040073e9 */ /* 0x0005e20008200818 */
[----:B------:R-:W-:Y:S02]  /*5cd0*/  NOP ;  /* 0x0000000000007918 */ /* 0x000fe40000000000 */
.L_x_117:
[----:B--2---:R-:W-:Y:S01]  /*5ce0*/  UIADD3 UR4, UPT, UPT, UR20, 0x1, URZ ;  /* 0x0000000114047890 */ /* 0x004fe2000fffe0ff */
[----:B------:R-:W-:-:S03]  /*5cf0*/  ISETP.NE.AND P0, PT, R8, 0x2, PT ;  /* 0x000000020800780c */ /* 0x000fc60003f05270 */
[----:B------:R-:W-:Y:S01]  /*5d00*/  UISETP.NE.AND UP0, UPT, UR4, 0x4, UPT ;  /* 0x000000040400788c */ /* 0x000fe2000bf05270 */
[----:B-1----:R-:W-:Y:S02]  /*5d10*/  SEL R0, RZ, 0x1, P0 ;  /* 0x00000001ff007807 */ /* 0x002fe40000000000 */
[----:B------:R-:W-:Y:S01]  /*5d20*/  SEL R8, R8, RZ, P0 ;  /* 0x000000ff08087207 */ /* 0x000fe20000000000 */
[----:B------:R-:W-:Y:S01]  /*5d30*/  USEL UR5, URZ, 0x1, UP0 ;  /* 0x00000001ff057887 */ /* 0x000fe20008000000 */
[----:B------:R-:W-:Y:S01]  /*5d40*/  LOP3.LUT R3, R3, R0, RZ, 0x3c, !PT ;  /* 0x0000000003037212 */ /* 0x000fe200078e3cff */
[----:B------:R-:W-:-:S04]  /*5d50*/  USEL UR20, UR4, URZ, UP0 ;  /* 0x000000ff04147287 */ /* 0x000fc80008000000 */
[----:B------:R-:W-:Y:S01]  /*5d60*/  LOP3.LUT R9, R9, UR5, RZ, 0x3c, !PT ;  /* 0x0000000509097c12 */ /* 0x000fe2000f8e3cff */
[----:B------:R-:W-:Y:S07]  /*5d70*/  @P1 BRA `(.L_x_123) ;  /* 0xfffffff800c41947 */ /* 0x000fee000383ffff */
[----:B------:R-:W1:Y:S01]  /*5d80*/  S2UR UR8, SR_CgaCtaId ;  /* 0x00000000000879c3 */ /* 0x000e620000008800 */
[----:B------:R-:W-:Y:S01]  /*5d90*/  ELECT P0, URZ, PT ;  /* 0x0000000000ff782f */ /* 0x000fe20003800000 */
[----:B------:R-:W-:Y:S01]  /*5da0*/  HFMA2 R0, -RZ, RZ, 0, 5.9604644775390625e-08 ;  /* 0x00000001ff007431 */ /* 0x000fe200000001ff */
[----:B------:R-:W-:-:S05]  /*5db0*/  UMOV UR4, 0x40 ;  /* 0x0000004000047882 */ /* 0x000fca0000000000 */
[----:B------:R-:W-:Y:S01]  /*5dc0*/  UVIRTCOUNT.DEALLOC.SMPOOL 0x80 ;  /* 0x000000800000784c */ /* 0x000fe20000000000 */
[----:B------:R-:W-:Y:S02]  /*5dd0*/  UISETP.NE.AND UP1, UPT, UR27, URZ, UPT ;  /* 0x000000ff1b00728c */ /* 0x000fe4000bf25270 */
[----:B-1----:R-:W-:-:S09]  /*5de0*/  ULEA UR8, UR8, UR4, 0x18 ;  /* 0x0000000408087291 */ /* 0x002fd2000f8ec0ff */
[----:B------:R1:W-:Y:S01]  /*5df0*/  @P0 STS.U8 [UR8+0x1c], R0 ;  /* 0x00001c00ff000988 */ /* 0x0003e20008000008 */
[----:B------:R-:W-:Y:S05]  /*5e00*/  BRA.U UP1, `(.L_x_124) ;  /* 0x0000000101a07547 */ /* 0x000fea000b800000 */
[----:B------:R-:W-:Y:S01]  /*5e10*/  UIADD3 UR7, UPT, UPT, UR13, 0x3b0, URZ ;  /* 0x000003b00d077890 */ /* 0x000fe2000fffe0ff */
[----:B------:R-:W-:-:S03]  /*5e20*/  SHF.L.U32 R2, R9, 0x1f, RZ ;  /* 0x0000001f09027819 */ /* 0x000fc600000006ff */
[----:B------:R-:W-:-:S09]  /*5e30*/  ULEA UR4, UR20, UR7, 0x3 ;  /* 0x0000000714047291 */ /* 0x000fd2000f8e18ff */
[----:B------:R-:W2:Y:S02]  /*5e40*/  SYNCS.PHASECHK.TRANS64.TRYWAIT P0, [UR4], R2 ;  /* 0x00000002ff0075a7 */ /* 0x000ea40008001104 */
[----:B--2---:R-:W-:Y:S05]  /*5e50*/  @!P0 BRA `(.L_x_125) ;  /* 0x0000005800588947 */ /* 0x004fea0003800000 */
.L_x_291:
        /* <DEDUP_REMOVED lines=9> */
.L_x_293:
        /* <DEDUP_REMOVED lines=9> */
.L_x_295:
[----:B------:R-:W-:-:S04]  /*5f80*/  UIADD3 UR4, UPT, UPT, UR4, 0x1, URZ ;  /* 0x0000000104047890 */ /* 0x000fc8000fffe0ff */
[----:B------:R-:W-:-:S04]  /*5f90*/  UISETP.NE.AND UP0, UPT, UR4, 0x4, UPT ;  /* 0x000000040400788c */ /* 0x000fc8000bf05270 */
[----:B------:R-:W-:Y:S02]  /*5fa0*/  USEL UR5, URZ, 0x1, UP0 ;  /* 0x00000001ff057887 */ /* 0x000fe40008000000 */
[----:B------:R-:W-:-:S04]  /*5fb0*/  USEL UR4, UR4, URZ, UP0 ;  /* 0x000000ff04047287 */ /* 0x000fc80008000000 */
[----:B------:R-:W-:Y:S01]  /*5fc0*/  ULEA UR4, UR4, UR7, 0x3 ;  /* 0x0000000704047291 */ /* 0x000fe2000f8e18ff */
[----:B------:R-:W-:-:S04]  /*5fd0*/  LOP3.LUT R2, R2, UR5, RZ, 0x3c, !PT ;  /* 0x0000000502027c12 */ /* 0x000fc8000f8e3cff */
[----:B------:R-:W-:Y:S01]  /*5fe0*/  SHF.L.U32 R2, R2, 0x1f, RZ ;  /* 0x0000001f02027819 */ /* 0x000fe200000006ff */
[----:B-1----:R-:W-:-:S04]  /*5ff0*/  IMAD.U32 R0, RZ, RZ, UR4 ;  /* 0x00000004ff007e24 */ /* 0x002fc8000f8e00ff */
[----:B------:R1:W2:Y:S03]  /*6000*/  SYNCS.PHASECHK.TRANS64.TRYWAIT P0, [R0+URZ], R2 ;  /* 0x00000002000075a7 */ /* 0x0002a600080011ff */
[----:B--2---:R-:W-:Y:S05]  /*6010*/  @!P0 NANOSLEEP.SYNCS 0x989680 ;  /* 0x009896800000895d */ /* 0x004fea0003900000 */
[----:B------:R-:W2:Y:S02]  /*6020*/  @!P0 SYNCS.PHASECHK.TRANS64 P0, [R0+URZ], R2 ;  /* 0x00000002000085a7 */ /* 0x000ea400080010ff */
[----:B--2---:R-:W-:Y:S05]  /*6030*/  @P0 BRA `(.L_x_128) ;  /* 0x0000000000200947 */ /* 0x004fea0003800000 */
.L_x_129:
[----:B--2---:R2:W4:Y:S02]  /*6040*/  SYNCS.PHASECHK.TRANS64.TRYWAIT P0, [R0+URZ], R2 ;  /* 0x00000002000075a7 */ /* 0x00452400080011ff */
[----:B----4-:R-:W-:Y:S05]  /*6050*/  @!P0 NANOSLEEP.SYNCS 0x989680 ;  /* 0x009896800000895d */ /* 0x010fea0003900000 */
[----:B------:R-:W4:Y:S02]  /*6060*/  @!P0 SYNCS.PHASECHK.TRANS64 P0, [R0+URZ], R2 ;  /* 0x00000002000085a7 */ /* 0x000f2400080010ff */
[----:B----4-:R-:W-:Y:S05]  /*6070*/  @!P0 BRA `(.L_x_129) ;  /* 0xfffffffc00f08947 */ /* 0x010fea000383ffff */
[----:B------:R-:W-:Y:S05]  /*6080*/  BRA `(.L_x_128) ;  /* 0x00000000000c7947 */ /* 0x000fea0003800000 */
.L_x_124:
[----:B------:R-:W-:-:S04]  /*6090*/  UIADD3 UR4, UPT, UPT, UR13, 0x3f0, URZ ;  /* 0x000003f00d047890 */ /* 0x000fc8000fffe0ff */
[----:B------:R-:W-:-:S09]  /*60a0*/  UPRMT UR4, UR28, 0x654, UR4 ;  /* 0x000006541c047896 */ /* 0x000fd20008000004 */
[----:B------:R-:W-:Y:S03]  /*60b0*/  SYNCS.ARRIVE.TRANS64.RED.A1T0 RZ, [UR4], RZ ;  /* 0x000000ffffff79a7 */ /* 0x000fe60008100404 */
.L_x_128:
[----:B-12---:R-:W-:Y:S01]  /*60c0*/  SHF.L.U32 R2, RZ, 0x1f, RZ ;  /* 0x0000001fff027819 */ /* 0x006fe200000006ff */
[----:B------:R-:W-:Y:S01]  /*60d0*/  UIADD3 UR4, UPT, UPT, UR13, 0x3f0, URZ ;  /* 0x000003f00d047890 */ /* 0x000fe2000fffe0ff */
[----:B------:R-:W-:Y:S02]  /*60e0*/  PLOP3.LUT P0, PT, PT, PT, UP1, 0x80, 0x8 ;  /* 0x000000000008781c */ /* 0x000fe40003f0f018 */
[----:B------:R-:W1:Y:S02]  /*60f0*/  SYNCS.PHASECHK.TRANS64.TRYWAIT P1, [UR13+0x3f0], R2 ;  /* 0x0003f002ff0075a7 */ /* 0x000e64000802110d */
[----:B-1----:R-:W-:Y:S09]  /*6100*/  @!P1 BRA `(.L_x_130) ;  /* 0x0000005400f49947 */ /* 0x002ff20003800000 */
.L_x_297:
[----:B------:R-:W-:Y:S01]  /*6110*/  @!UP1 UPRMT UR4, UR28, 0x654, UR4 ;  /* 0x000006541c049896 */ /* 0x000fe20008000004 */
[----:B------:R-:W-:Y:S01]  /*6120*/  UMOV UR5, 0xffff ;  /* 0x0000ffff00057882 */ /* 0x000fe20000000000 */
[----:B------:R-:W-:-:S07]  /*6130*/  UMOV UR6, 0x1 ;  /* 0x0000000100067882 */ /* 0x000fce0000000000 */
[----:B------:R-:W-:Y:S01]  /*6140*/  @!P0 SYNCS.ARRIVE.TRANS64.RED.A1T0 RZ, [UR4], RZ ;  /* 0x000000ffffff89a7 */ /* 0x000fe20008100404 */
[----:B------:R-:W-:Y:S01]  /*6150*/  NOP ;  /* 0x0000000000007918 */ /* 0x000fe20000000000 */
[----:B-1----:R-:W1:Y:S01]  /*6160*/  LDS R0, [UR8+0x14] ;  /* 0x00001408ff007984 */ /* 0x002e620008000800 */
[----:B------:R-:W-:-:S04]  /*6170*/  ULOP3.LUT UR4, UR26, 0xffff, URZ, 0xc0, !UPT ;  /* 0x0000ffff1a047892 */ /* 0x000fc8000f8ec0ff */
[----:B------:R-:W-:-:S04]  /*6180*/  USHF.R.U32.HI UR4, URZ, 0x5, UR4 ;  /* 0x00000005ff047899 */ /* 0x000fc80008011604 */
[----:B------:R-:W-:Y:S02]  /*6190*/  USHF.L.U32 UR5, UR5, UR4, URZ ;  /* 0x0000000405057299 */ /* 0x000fe400080006ff */
[----:B------:R-:W-:-:S04]  /*61a0*/  USHF.L.U32 UR4, UR6, UR4, URZ ;  /* 0x0000000406047299 */ /* 0x000fc800080006ff */
[----:B-1----:R-:W-:-:S04]  /*61b0*/  LOP3.LUT R0, R0, UR5, RZ, 0xc0, !PT ;  /* 0x0000000500007c12 */ /* 0x002fc8000f8ec0ff */
[----:B------:R-:W-:-:S13]  /*61c0*/  ISETP.NE.AND P0, PT, R0, UR5, PT ;  /* 0x0000000500007c0c */ /* 0x000fda000bf05270 */
[----:B------:R-:W-:Y:S05]  /*61d0*/  @P0 BRA `(.L_x_131) ;  /* 0x0000000000580947 */ /* 0x000fea0003800000 */
[----:B------:R-:W1:Y:S02]  /*61e0*/  LDS R0, [UR8+0x18] ;  /* 0x00001808ff007984 */ /* 0x000e640008000800 */
[----:B-1----:R-:W-:-:S04]  /*61f0*/  LOP3.LUT R0, R0, UR4, RZ, 0xc0, !PT ;  /* 0x0000000400007c12 */ /* 0x002fc8000f8ec0ff */
[----:B------:R-:W-:-:S13]  /*6200*/  ISETP.NE.AND P0, PT, R0, UR4, PT ;  /* 0x0000000400007c0c */ /* 0x000fda000bf05270 */
[----:B------:R-:W-:Y:S05]  /*6210*/  @P0 BRA `(.L_x_132) ;  /* 0x00000000003c0947 */ /* 0x000fea0003800000 */
[----:B------:R-:W1:Y:S01]  /*6220*/  S2R R2, SR_LANEID ;  /* 0x0000000000027919 */ /* 0x000e620000000000 */
[----:B------:R-:W-:-:S06]  /*6230*/  ULOP3.LUT UR5, URZ, UR5, URZ, 0x33, !UPT ;  /* 0x00000005ff057292 */ /* 0x000fcc000f8e33ff */
[----:B------:R-:W-:-:S04]  /*6240*/  IMAD.U32 R0, RZ, RZ, UR5 ;  /* 0x00000005ff007e24 */ /* 0x000fc8000f8e00ff */
[----:B------:R2:W4:Y:S02]  /*6250*/  REDUX UR7, R0 ;  /* 0x00000000000773c4 */ /* 0x0005240000000000 */
[----:B------:R1:W-:Y:S01]  /*6260*/  UTCATOMSWS.AND URZ, UR5 ;  /* 0x0000000500ff79e3 */ /* 0x0003e20008000000 */
[----:B--2---:R-:W-:Y:S01]  /*6270*/  LOP3.LUT R0, RZ, UR4, RZ, 0x33, !PT ;  /* 0x00000004ff007c12 */ /* 0x004fe2000f8e33ff */
[----:B------:R-:W-:Y:S02]  /*6280*/  VOTEU.ANY UR4, UPT, PT ;  /* 0x0000000000047886 */ /* 0x000fe400038e0100 */
[----:B------:R-:W-:Y:S02]  /*6290*/  UFLO.U32 UR4, UR4 ;  /* 0x00000004000472bd */ /* 0x000fe400080e0000 */
[----:B------:R-:W2:Y:S04]  /*62a0*/  REDUX UR6, R0 ;  /* 0x00000000000673c4 */ /* 0x000ea80000000000 */
[----:B-1----:R-:W-:-:S02]  /*62b0*/  ISETP.EQ.U32.AND P0, PT, R2, UR4, PT ;  /* 0x0000000402007c0c */ /* 0x002fc4000bf02070 */
[----:B----4-:R-:W-:-:S11]  /*62c0*/  MOV R2, UR7 ;  /* 0x0000000700027c02 */ /* 0x010fd60008000f00 */
[----:B------:R1:W-:Y:S01]  /*62d0*/  @P0 ATOMS.AND RZ, [UR8+0x14], R2 ;  /* 0x00001402ffff098c */ /* 0x0003e2000a800008 */
[----:B--2---:R-:W-:-:S05]  /*62e0*/  IMAD.U32 R0, RZ, RZ, UR6 ;  /* 0x00000006ff007e24 */ /* 0x004fca000f8e00ff */
[----:B------:R1:W-:Y:S01]  /*62f0*/  @P0 ATOMS.AND RZ, [UR8+0x18], R0 ;  /* 0x00001800ffff098c */ /* 0x0003e2000a800008 */
[----:B------:R-:W-:Y:S05]  /*6300*/  BRA `(.L_x_133) ;  /* 0x0000000000147947 */ /* 0x000fea0003800000 */
.L_x_132:
[----:B------:R-:W-:Y:S02]  /*6310*/  MOV R2, 0x6330 ;  /* 0x0000633000027802 */ /* 0x000fe40000000f00 */
[----:B---3-5:R-:W-:Y:S05]  /*6320*/  CALL.REL.NOINC `($__internal_0_$__cuda_sm10x_tcgen05_guardrail_trap_col_being_dealloced_not_returned_by_alloc) ;  /* 0x0000005800487944 */ /* 0x028fea0003c00000 */
[----:B------:R-:W-:Y:S05]  /*6330*/  BRA `(.L_x_133) ;  /* 0x0000000000087947 */ /* 0x000fea0003800000 */
.L_x_131:
[----:B------:R-:W-:Y:S02]  /*6340*/  MOV R2, 0x6360 ;  /* 0x0000636000027802 */ /* 0x000fe40000000f00 */
[----:B---3-5:R-:W-:Y:S05]  /*6350*/  CALL.REL.NOINC `($__internal_2_$__cuda_sm10x_tcgen05_guardrail_trap_unallocated_columns_being_dealloced) ;  /* 0x0000005800547944 */ /* 0x028fea0003c00000 */
.L_x_133:
[----:B------:R-:W-:Y:S01]  /*6360*/  NOP ;  /* 0x0000000000007918 */ /* 0x000fe20000000000 */
[----:B------:R-:W-:Y:S05]  /*6370*/  EXIT ;  /* 0x000000000000794d */ /* 0x000fea0003800000 */
.L_x_104:
[----:B------:R-:W-:-:S09]  /*6380*/  UISETP.NE.OR UP0, UPT, UR25, 0x3, !UP3 ;  /* 0x000000031900788c */ /* 0x000fd2000df05670 */
[----:B------:R-:W-:Y:S05]  /*6390*/  BRA.U UP0, `(.L_x_134) ;  /* 0x0000000d00b47547 */ /* 0x000fea000b800000 */
[----:B------:R-:W1:Y:S01]  /*63a0*/  LDCU UR31, c[0x0][0x370] ;  /* 0x00006e00ff1f77ac */ /* 0x000e620008000800 */
[----:B------:R-:W2:Y:S01]  /*63b0*/  LDC.64 R16, c[0x0][0x348] ;  /* 0x0000d200ff107b82 */ /* 0x000ea20000000a00 */
[----:B------:R-:W-:Y:S02]  /*63c0*/  HFMA2 R13, -RZ, RZ, 0, 0 ;  /* 0x00000000ff0d7431 */ /* 0x000fe400000001ff */
[----:B------:R-:W-:Y:S01]  /*63d0*/  IMAD.MOV.U32 R15, RZ, RZ, 0x1 ;  /* 0x00000001ff0f7424 */ /* 0x000fe200078e00ff */
[----:B------:R-:W1:Y:S01]  /*63e0*/  LDCU.128 UR32, c[0x0][0xb10] ;  /* 0x00016200ff2077ac */ /* 0x000e620008000c00 */
[----:B------:R-:W-:Y:S01]  /*63f0*/  IMAD.MOV.U32 R14, RZ, RZ, RZ ;  /* 0x000000ffff0e7224 */ /* 0x000fe200078e00ff */
[----:B------:R-:W-:Y:S01]  /*6400*/  MOV R7, 0x1000 ;  /* 0x0000100000077802 */ /* 0x000fe20000000f00 */
[----:B------:R-:W3:Y:S01]  /*6410*/  LDCU UR30, c[0x0][0x374] ;  /* 0x00006e80ff1e77ac */ /* 0x000ee20008000800 */
[----:B------:R-:W4:Y:S01]  /*6420*/  LDC.64 R2, c[0x0][0x888] ;  /* 0x00022200ff027b82 */ /* 0x000f220000000a00 */
[----:B------:R-:W3:Y:S01]  /*6430*/  LDCU UR15, c[0x0][0xb0c] ;  /* 0x00016180ff0f77ac */ /* 0x000ee20008000800 */
[----:B------:R-:W2:Y:S06]  /*6440*/  LDCU UR40, c[0x0][0xb20] ;  /* 0x00016400ff2877ac */ /* 0x000eac0008000800 */
[----:B------:R-:W4:Y:S01]  /*6450*/  LDC.64 R4, c[0x0][0x890] ;  /* 0x00022400ff047b82 */ /* 0x000f220000000a00 */
[----:B------:R-:W2:Y:S01]  /*6460*/  LDCU UR4, c[0x0][0xb30] ;  /* 0x00016600ff0477ac */ /* 0x000ea20008000800 */
[----:B------:R-:W-:Y:S01]  /*6470*/  UMOV UR21, 0x400 ;  /* 0x0000040000157882 */ /* 0x000fe20000000000 */
[----:B-1----:R-:W-:-:S02]  /*6480*/  UIMAD.WIDE.U32 UR6, UR31, UR32, URZ ;  /* 0x000000201f0672a5 */ /* 0x002fc4000f8e00ff */
[----:B---3--:R-:W-:Y:S02]  /*6490*/  UIMAD.WIDE.U32 UR8, UR30, UR35, URZ ;  /* 0x000000231e0872a5 */ /* 0x008fe4000f8e00ff */
[----:B------:R-:W-:Y:S02]  /*64a0*/  ULEA UR21, UR46, UR21, 0x18 ;  /* 0x000000152e157291 */ /* 0x000fe4000f8ec0ff */
[----:B------:R-:W-:Y:S02]  /*64b0*/  UPLOP3.LUT UP3, UPT, UPT, UPT, UPT, 0x40, 0x4 ;  /* 0x000000000004789c */ /* 0x000fe40003f6e870 */
[----:B------:R-:W-:Y:S01]  /*64c0*/  UIADD3 UR37, UPT, UPT, UR21, 0x348, URZ ;  /* 0x0000034815257890 */ /* 0x000fe2000fffe0ff */
[----:B------:R-:W-:Y:S01]  /*64d0*/  UMOV UR6, UR7 ;  /* 0x0000000700067c82 */ /* 0x000fe20008000000 */
[----:B------:R-:W-:Y:S01]  /*64e0*/  UMOV UR38, UR9 ;  /* 0x0000000900267c82 */ /* 0x000fe20008000000 */
[----:B------:R-:W-:Y:S02]  /*64f0*/  UISETP.GE.AND UP0, UPT, UR42, 0x1, UPT ;  /* 0x000000012a00788c */ /* 0x000fe4000bf06270 */
[----:B------:R-:W-:Y:S01]  /*6500*/  UISETP.NE.AND UP4, UPT, UR42, 0x1, UPT ;  /* 0x000000012a00788c */ /* 0x000fe2000bf85270 */
[----:B------:R-:W1:Y:S01]  /*6510*/  LDCU.64 UR22, c[0x0][0xb28] ;  /* 0x00016500ff1677ac */ /* 0x000e620008000a00 */
[----:B------:R-:W-:-:S02]  /*6520*/  UISETP.NE.AND UP6, UPT, UR15, 0x1, UPT ;  /* 0x000000010f00788c */ /* 0x000fc4000bfc5270 */
[----:B------:R-:W-:Y:S02]  /*6530*/  UISETP.NE.AND UP5, UPT, UR34, 0x1, UPT ;  /* 0x000000012200788c */ /* 0x000fe4000bfa5270 */
[----:B------:R-:W-:Y:S02]  /*6540*/  UIADD3 UR25, UPT, UPT, UR21, 0x340, URZ ;  /* 0x0000034015197890 */ /* 0x000fe4000fffe0ff */
[----:B------:R-:W-:Y:S02]  /*6550*/  UPRMT UR37, UR46, 0x654, UR37 ;  /* 0x000006542e257896 */ /* 0x000fe40008000025 */
[----:B------:R-:W-:Y:S02]  /*6560*/  USHF.R.U32.HI UR39, URZ, UR33, UR6 ;  /* 0x00000021ff277299 */ /* 0x000fe40008011606 */
[----:B--2---:R-:W-:Y:S02]  /*6570*/  USHF.R.U32.HI UR38, URZ, UR40, UR38 ;  /* 0x00000028ff267299 */ /* 0x004fe40008011626 */
[----:B------:R-:W-:-:S11]  /*6580*/  UISETP.NE.AND UP2, UPT, UR4, 0x1, UPT ;  /* 0x000000010400788c */ /* 0x000fd6000bf45270 */
.L_x_143:
[C---:B------:R-:W-:Y:S02]  /*6590*/  LEA R12, R14.reuse, UR21, 0x3 ;  /* 0x000000150e0c7c11 */ /* 0x040fe4000f8e18ff */
[----:B------:R-:W-:Y:S02]  /*65a0*/  SHF.L.U32 R0, R13, 0x1f, RZ ;  /* 0x0000001f0d007819 */ /* 0x000fe400000006ff */
[----:B------:R-:W-:Y:S02]  /*65b0*/  LEA R8, R14, UR21, 0x4 ;  /* 0x000000150e087c11 */ /* 0x000fe4000f8e20ff */
[----:B--2---:R-:W2:Y:S02]  /*65c0*/  SYNCS.PHASECHK.TRANS64.TRYWAIT P0, [R12+URZ+0x370], R0 ;  /* 0x000370000c0075a7 */ /* 0x004ea400080011ff */
[----:B--2---:R-:W-:Y:S05]  /*65d0*/  @!P0 BRA `(.L_x_135) ;  /* 0x0000005000d88947 */ /* 0x004fea0003800000 */
.L_x_298:
[----:B------:R-:W3:Y:S01]  /*65e0*/  LDS.128 R8, [R8+0x400] ;  /* 0x0004000008087984 */ /* 0x000ee20000000c00 */
[----:B------:R-:W-:Y:S01]  /*65f0*/  UISETP.GE.AND UP0, UPT, UR42, 0x1, UPT ;  /* 0x000000012a00788c */ /* 0x000fe2000bf06270 */
[----:B------:R-:W-:Y:S01]  /*6600*/  @!PT LDS RZ, [RZ] ;  /* 0x00000000fffff984 */ /* 0x000fe20000000800 */
[----:B------:R-:W-:Y:S01]  /*6610*/  @!PT LDS RZ, [RZ] ;  /* 0x00000000fffff984 */ /* 0x000fe20000000800 */
[----:B------:R-:W-:Y:S01]  /*6620*/  @!PT LDS RZ, [RZ] ;  /* 0x00000000fffff984 */ /* 0x000fe20000000800 */
[----:B------:R-:W-:Y:S01]  /*6630*/  @!PT LDS RZ, [RZ] ;  /* 0x00000000fffff984 */ /* 0x000fe20000000800 */
[----:B------:R1:W-:Y:S06]  /*6640*/  MEMBAR.ALL.CTA ;  /* 0x0000000000007992 */ /* 0x0003ec0000008000 */
[----:B-1----:R-:W1:Y:S01]  /*6650*/  FENCE.VIEW.ASYNC.S ;  /* 0x00000000000073c6 */ /* 0x002e620000000000 */
[----:B---3--:R-:W-:Y:S11]  /*6660*/  LOP3.LUT P0, RZ, R10, 0x1, RZ, 0xc0, !PT ;  /* 0x000000010aff7812 */ /* 0x008ff6000780c0ff */
[----:B------:R-:W-:Y:S02]  /*6670*/  @!UPT UIADD3 URZ, UPT, UPT, URZ, URZ, URZ ;  /* 0x000000fffffff290 */ /* 0x000fe4000fffe0ff */
[----:B-1----:R-:W-:Y:S01]  /*6680*/  VOTEU.ANY UP1, P0 ;  /* 0x0000000000ff7886 */ /* 0x002fe20000020100 */
[----:B------:R-:W-:Y:S11]  /*6690*/  PLOP3.LUT P0, PT, PT, PT, UP1, 0x80, 0x8 ;  /* 0x000000000008781c */ /* 0x000ff60003f0f018 */
[----:B------:R-:W-:Y:S02]  /*66a0*/  @!UPT UIADD3 URZ, UPT, UPT, URZ, URZ, URZ ;  /* 0x000000fffffff290 */ /* 0x000fe4000fffe0ff */
[----:B--2---:R-:W-:Y:S02]  /*66b0*/  @P0 SHF.R.U32.HI R0, RZ, 0x10, R9 ;  /* 0x00000010ff000819 */ /* 0x004fe40000011609 */
[----:B------:R-:W-:Y:S02]  /*66c0*/  @P0 MOV R6, R8 ;  /* 0x0000000800060202 */ /* 0x000fe40000000f00 */
[----:B------:R-:W-:Y:S01]  /*66d0*/  @P0 R2UR UR4, R0 ;  /* 0x00000000000402ca */ /* 0x000fe200000e0000 */
[----:B------:R-:W-:Y:S01]  /*66e0*/  VIADD R0, R12, 0x380 ;  /* 0x000003800c007836 */ /* 0x000fe20000000000 */
[----:B------:R-:W-:Y:S02]  /*66f0*/  @P0 LOP3.LUT R8, R9, 0xffff, RZ, 0xc0, !PT ;  /* 0x0000ffff09080812 */ /* 0x000fe400078ec0ff */
[----:B------:R-:W-:Y:S02]  /*6700*/  @P0 R2UR UR6, R6 ;  /* 0x00000000060602ca */ /* 0x000fe400000e0000 */
[----:B------:R-:W-:Y:S02]  /*6710*/  PRMT R0, RZ, 0x654, R0 ;  /* 0x00000654ff007816 */ /* 0x000fe40000000000 */
[----:B------:R-:W-:Y:S02]  /*6720*/  @P0 R2UR UR5, R8 ;  /* 0x00000000080502ca */ /* 0x000fe400000e0000 */
[----:B------:R1:W-:Y:S03]  /*6730*/  SYNCS.ARRIVE.TRANS64.RED.A1T0 RZ, [R0+URZ], RZ ;  /* 0x000000ff00ff79a7 */ /* 0x0003e600081004ff */
[----:B------:R-:W-:Y:S04]  /*6740*/  @UP1 UMOV UR29, UR4 ;  /* 0x00000004001d1c82 */ /* 0x000fe80008000000 */
[----:B------:R-:W-:Y:S04]  /*6750*/  @UP1 UMOV UR14, UR6 ;  /* 0x00000006000e1c82 */ /* 0x000fe80008000000 */
[----:B------:R-:W-:Y:S01]  /*6760*/  @UP1 UMOV UR13, UR5 ;  /* 0x00000005000d1c82 */ /* 0x000fe20008000000 */
[----:B------:R-:W-:Y:S05]  /*6770*/  BRA.U !UP0, `(.L_x_136) ;  /* 0x0000000108a47547 */ /* 0x000fea000b800000 */
[----:B------:R-:W-:Y:S02]  /*6780*/  UIMAD.WIDE.U32 UR8, UR13, UR35, URZ ;  /* 0x000000230d0872a5 */ /* 0x000fe4000f8e00ff */
[----:B------:R-:W-:Y:S02]  /*6790*/  UIMAD.WIDE.U32 UR10, UR14, UR32, URZ ;  /* 0x000000200e0a72a5 */ /* 0x000fe4000f8e00ff */
[----:B------:R-:W-:Y:S02]  /*67a0*/  USEL UR4, UR30, UR38, !UP5 ;  /* 0x000000261e047287 */ /* 0x000fe4000e800000 */
[----:B------:R-:W-:Y:S02]  /*67b0*/  USEL UR7, UR31, UR39, !UP6 ;  /* 0x000000271f077287 */ /* 0x000fe4000f000000 */
[----:B------:R-:W-:Y:S02]  /*67c0*/  UIMAD.WIDE.U32 UR16, UR4, UR22, URZ ;  /* 0x00000016041072a5 */ /* 0x000fe4000f8e00ff */
[----:B------:R-:W-:Y:S01]  /*67d0*/  UIMAD.WIDE.U32 UR18, UR7, UR22, URZ ;  /* 0x00000016071272a5 */ /* 0x000fe2000f8e00ff */
[----:B------:R-:W-:Y:S02]  /*67e0*/  UMOV UR5, UR9 ;  /* 0x0000000900057c82 */ /* 0x000fe40008000000 */
[----:B------:R-:W-:Y:S03]  /*67f0*/  USHF.R.U32.HI UR6, URZ, UR40, UR5 ;  /* 0x00000028ff067299 */ /* 0x000fe60008011605 */
[----:B------:R-:W-:Y:S01]  /*6800*/  UMOV UR5, UR11 ;  /* 0x0000000b00057c82 */ /* 0x000fe20008000000 */
[----:B------:R-:W-:Y:S02]  /*6810*/  USEL UR6, UR13, UR6, !UP5 ;  /* 0x000000060d067287 */ /* 0x000fe4000e800000 */
[----:B------:R-:W-:Y:S02]  /*6820*/  USHF.R.U32.HI UR8, URZ, UR33, UR5 ;  /* 0x00000021ff087299 */ /* 0x000fe40008011605 */
[----:B------:R-:W-:Y:S01]  /*6830*/  UIMAD.WIDE.U32 UR10, UR6, UR22, URZ ;  /* 0x00000016060a72a5 */ /* 0x000fe2000f8e00ff */
[----:B------:R-:W-:Y:S02]  /*6840*/  UMOV UR5, UR17 ;  /* 0x0000001100057c82 */ /* 0x000fe40008000000 */
[----:B------:R-:W-:Y:S03]  /*6850*/  @UP4 USHF.R.U32.HI UR4, URZ, UR23, UR5 ;  /* 0x00000017ff044299 */ /* 0x000fe60008011605 */
[----:B------:R-:W-:Y:S01]  /*6860*/  UMOV UR5, UR19 ;  /* 0x0000001300057c82 */ /* 0x000fe20008000000 */
[----:B------:R-:W-:Y:S02]  /*6870*/  UIMAD UR4, UR42, UR4, URZ ;  /* 0x000000042a0472a4 */ /* 0x000fe4000f8e02ff */
[----:B------:R-:W-:Y:S02]  /*6880*/  @UP4 USHF.R.U32.HI UR7, URZ, UR23, UR5 ;  /* 0x00000017ff074299 */ /* 0x000fe40008011605 */
[----:B------:R-:W-:Y:S02]  /*6890*/  USEL UR5, UR14, UR8, !UP6 ;  /* 0x000000080e057287 */ /* 0x000fe4000f000000 */
[----:B------:R-:W-:Y:S02]  /*68a0*/  UIMAD UR8, UR42, UR7, URZ ;  /* 0x000000072a0872a4 */ /* 0x000fe4000f8e02ff */
[----:B------:R-:W-:Y:S03]  /*68b0*/  UISETP.GE.AND UP0, UPT, UR6, UR4, UPT ;  /* 0x000000040600728c */ /* 0x000fe6000bf06270 */
[----:B------:R-:W-:Y:S01]  /*68c0*/  UMOV UR4, UR11 ;  /* 0x0000000b00047c82 */ /* 0x000fe20008000000 */
[----:B------:R-:W-:Y:S02]  /*68d0*/  UISETP.GE.OR UP0, UPT, UR5, UR8, UP0 ;  /* 0x000000080500728c */ /* 0x000fe40008706670 */
[----:B------:R-:W-:Y:S02]  /*68e0*/  USHF.R.U32.HI UR4, URZ, UR23, UR4 ;  /* 0x00000017ff047299 */ /* 0x000fe40008011604 */
[----:B------:R-:W-:Y:S02]  /*68f0*/  UIMAD.WIDE.U32 UR8, UR5, UR22, URZ ;  /* 0x00000016050872a5 */ /* 0x000fe4000f8e00ff */
[----:B------:R-:W-:Y:S04]  /*6900*/  USEL UR10, UR6, UR4, !UP4 ;  /* 0x00000004060a7287 */ /* 0x000fe8000e000000 */
[----:B------:R-:W-:Y:S01]  /*6910*/  UIADD3 UR11, UPT, UPT, -UR10, URZ, URZ ;  /* 0x000000ff0a0b7290 */ /* 0x000fe2000fffe1ff */
[----:B------:R-:W-:Y:S02]  /*6920*/  @!UP0 UMOV UR4, UR9 ;  /* 0x0000000900048c82 */ /* 0x000fe40008000000 */
[----:B------:R-:W-:Y:S02]  /*6930*/  @!UP0 USHF.R.U32.HI UR4, URZ, UR23, UR4 ;  /* 0x00000017ff048299 */ /* 0x000fe40008011604 */
[----:B------:R-:W-:Y:S02]  /*6940*/  UIMAD UR8, UR42, UR11, UR6 ;  /* 0x0000000b2a0872a4 */ /* 0x000fe4000f8e0206 */
[----:B------:R-:W-:Y:S04]  /*6950*/  @!UP0 USEL UR4, UR5, UR4, !UP4 ;  /* 0x0000000405048287 */ /* 0x000fe8000e000000 */
[----:B------:R-:W-:Y:S02]  /*6960*/  @!UP0 UIMAD UR8, UR7, UR8, UR4 ;  /* 0x00000008070882a4 */ /* 0x000fe4000f8e0204 */
[----:B------:R-:W-:Y:S02]  /*6970*/  @!UP0 UIADD3 UR9, UPT, UPT, UR10, -UR4, URZ ;  /* 0x800000040a098290 */ /* 0x000fe4000fffe0ff */
[----:B------:R-:W-:Y:S02]  /*6980*/  UIADD3 UR4, UPT, UPT, -UR5, URZ, URZ ;  /* 0x000000ff05047290 */ /* 0x000fe4000fffe1ff */
[----:B------:R-:W-:Y:S02]  /*6990*/  UIADD3 UR7, UPT, UPT, -UR6, URZ, URZ ;  /* 0x000000ff06077290 */ /* 0x000fe4000fffe1ff */
[----:B------:R-:W-:Y:S02]  /*69a0*/  @!UP0 UIMAD UR6, UR9, UR42, UR5 ;  /* 0x0000002a090682a4 */ /* 0x000fe4000f8e0205 */
[----:B------:R-:W-:Y:S02]  /*69b0*/  UIMAD UR14, UR15, UR4, UR14 ;  /* 0x000000040f0e72a4 */ /* 0x000fe4000f8e020e */
[----:B------:R-:W-:Y:S01]  /*69c0*/  UIMAD UR4, UR34, UR7, UR13 ;  /* 0x00000007220472a4 */ /* 0x000fe2000f8e020d */
[----:B------:R-:W-:Y:S02]  /*69d0*/  @!UP0 UMOV UR5, UR8 ;  /* 0x0000000800058c82 */ /* 0x000fe40008000000 */
[----:B------:R-:W-:Y:S02]  /*69e0*/  UIMAD UR14, UR5, UR15, UR14 ;  /* 0x0000000f050e72a4 */ /* 0x000fe4000f8e020e */
[----:B------:R-:W-:Y:S11]  /*69f0*/  UIMAD UR13, UR6, UR34, UR4 ;  /* 0x00000022060d72a4 */ /* 0x000ff6000f8e0204 */
[----:B------:R-:W-:Y:S01]  /*6a00*/  @!UPT UIADD3 URZ, UPT, UPT, URZ, URZ, URZ ;  /* 0x000000fffffff290 */ /* 0x000fe2000fffe0ff */
.L_x_136:
[----:B------:R-:W2:Y:S01]  /*6a10*/  @!UP2 LDCU.128 UR8, c[0x0][0xb10] ;  /* 0x00016200ff08a7ac */ /* 0x000ea20008000c00 */
[C---:B----4-:R-:W-:Y:S02]  /*6a20*/  ISETP.NE.U32.AND P1, PT, R4.reuse, RZ, PT ;  /* 0x000000ff0400720c */ /* 0x050fe40003f25070 */
[----:B------:R-:W-:Y:S02]  /*6a30*/  ISETP.NE.U32.AND P0, PT, R4, RZ, PT ;  /* 0x000000ff0400720c */ /* 0x000fe40003f05070 */
[C---:B------:R-:W-:Y:S02]  /*6a40*/  ISETP.NE.AND.EX P1, PT, R5.reuse, RZ, PT, P1 ;  /* 0x000000ff0500720c */ /* 0x040fe40003f25310 */
[----:B------:R-:W-:Y:S01]  /*6a50*/  ISETP.NE.AND.EX P0, PT, R5, RZ, PT, P0 ;  /* 0x000000ff0500720c */ /* 0x000fe20003f05300 */
[----:B------:R-:W3:Y:S01]  /*6a60*/  @!UP2 LDCU UR5, c[0x0][0xb0c] ;  /* 0x00016180ff05a7ac */ /* 0x000ee20008000800 */
[----:B------:R-:W-:Y:S01]  /*6a70*/  SHF.L.U32 R9, R15, 0x1f, RZ ;  /* 0x0000001f0f097819 */ /* 0x000fe200000006ff */
[----:B------:R-:W-:Y:S02]  /*6a80*/  USHF.L.U32 UR26, UR24, 0x7, URZ ;  /* 0x00000007181a7899 */ /* 0x000fe400080006ff */
[----:B------:R-:W-:Y:S02]  /*6a90*/  USHF.L.U32 UR27, UR20, 0x6, URZ ;  /* 0x00000006141b7899 */ /* 0x000fe400080006ff */
[----:B--2---:R-:W-:Y:S07]  /*6aa0*/  UIMAD.WIDE.U32 UR6, UR14, UR8, URZ ;  /* 0x000000080e0672a5 */ /* 0x004fee000f8e00ff */
[----:B------:R-:W-:Y:S01]  /*6ab0*/  @!UP2 UMOV UR4, UR7 ;  /* 0x000000070004ac82 */ /* 0x000fe20008000000 */
[----:B---3--:R-:W-:Y:S02]  /*6ac0*/  @!UP2 UISETP.NE.AND UP0, UPT, UR5, 0x1, UPT ;  /* 0x000000010500a88c */ /* 0x008fe4000bf05270 */
[----:B------:R-:W-:Y:S02]  /*6ad0*/  @!UP2 USHF.R.U32.HI UR4, URZ, UR9, UR4 ;  /* 0x00000009ff04a299 */ /* 0x000fe40008011604 */
[----:B------:R-:W-:Y:S02]  /*6ae0*/  UIMAD.WIDE.U32 UR6, UR13, UR11, URZ ;  /* 0x0000000b0d0672a5 */ /* 0x000fe4000f8e00ff */
[----:B------:R-:W-:Y:S02]  /*6af0*/  @!UP2 USEL UR8, UR14, UR4, !UP0 ;  /* 0x000000040e08a287 */ /* 0x000fe4000c000000 */
[----:B------:R-:W-:Y:S03]  /*6b00*/  @!UP2 UISETP.NE.AND UP0, UPT, UR10, 0x1, UPT ;  /* 0x000000010a00a88c */ /* 0x000fe6000bf05270 */
[----:B------:R-:W-:Y:S02]  /*6b10*/  @!UP2 UMOV UR6, UR7 ;  /* 0x000000070006ac82 */ /* 0x000fe40008000000 */
[----:B------:R-:W2:Y:S02]  /*6b20*/  @!UP2 LDCU UR4, c[0x0][0xb20] ;  /* 0x00016400ff04a7ac */ /* 0x000ea40008000800 */
[----:B--2---:R-:W-:Y:S04]  /*6b30*/  @!UP2 USHF.R.U32.HI UR6, URZ, UR4, UR6 ;  /* 0x00000004ff06a299 */ /* 0x004fe80008011606 */
[----:B------:R-:W-:Y:S04]  /*6b40*/  @!UP2 USEL UR6, UR13, UR6, !UP0 ;  /* 0x000000060d06a287 */ /* 0x000fe8000c000000 */
[----:B------:R-:W-:Y:S02]  /*6b50*/  @!UP2 UIADD3 UR4, UPT, UPT, -UR8, UR6, URZ ;  /* 0x000000060804a290 */ /* 0x000fe4000fffe1ff */
[----:B------:R-:W-:Y:S02]  /*6b60*/  @!UP2 UIADD3 UR6, UPT, UPT, UR8, -UR6, URZ ;  /* 0x800000060806a290 */ /* 0x000fe4000fffe0ff */
[----:B------:R-:W-:Y:S02]  /*6b70*/  @!UP2 UIMAD UR14, UR4, UR5, UR14 ;  /* 0x00000005040ea2a4 */ /* 0x000fe4000f8e020e */
[----:B------:R-:W-:Y:S01]  /*6b80*/  @!UP2 UIMAD UR13, UR6, UR10, UR13 ;  /* 0x0000000a060da2a4 */ /* 0x000fe2000f8e020d */
[----:B------:R-:W-:Y:S11]  /*6b90*/  BRA.U UP3, `(.L_x_137) ;  /* 0x0000000103107547 */ /* 0x000ff6000b800000 */
[----:B------:R-:W-:Y:S04]  /*6ba0*/  MOV R6, UR41 ;  /* 0x0000002900067c02 */ /* 0x000fe80008000f00 */
[----:B------:R-:W-:Y:S04]  /*6bb0*/  SHF.L.U32 R6, R6, 0x1f, RZ ;  /* 0x0000001f06067819 */ /* 0x000fe800000006ff */
[----:B------:R-:W2:Y:S02]  /*6bc0*/  SYNCS.PHASECHK.TRANS64.TRYWAIT P2, [UR21+0x368], R6 ;  /* 0x00036806ff0075a7 */ /* 0x000ea40008041115 */
[----:B--2---:R-:W-:Y:S05]  /*6bd0*/  @!P2 BRA `(.L_x_138) ;  /* 0x0000004c006ca947 */ /* 0x004fea0003800000 */
.L_x_137:
[----:B------:R-:W-:Y:S05]  /*6be0*/  @!P1 BRA `(.L_x_139) ;  /* 0x0000000000309947 */ /* 0x000fea0003800000 */
[----:B------:R-:W-:Y:S01]  /*6bf0*/  ISETP.NE.U32.AND P1, PT, R2, RZ, PT ;  /* 0x000000ff0200720c */ /* 0x000fe20003f25070 */
[----:B------:R-:W2:Y:S01]  /*6c00*/  LDCU.64 UR4, c[0x0][0x358] ;  /* 0x00006b00ff0477ac */ /* 0x000ea20008000a00 */
[----:B------:R-:W-:Y:S02]  /*6c10*/  IMAD.MOV.U32 R76, RZ, RZ, 0x1 ;  /* 0x00000001ff4c7424 */ /* 0x000fe400078e00ff */
[----:B------:R-:W-:Y:S11]  /*6c20*/  ISETP.NE.AND.EX P1, PT, R3, RZ, PT, P1 ;  /* 0x000000ff0300720c */ /* 0x000ff60003f25310 */
[----:B------:R-:W-:Y:S02]  /*6c30*/  @!UPT UIADD3 URZ, UPT, UPT, URZ, URZ, URZ ;  /* 0x000000fffffff290 */ /* 0x000fe4000fffe0ff */
[----:B------:R-:W3:Y:S01]  /*6c40*/  @P1 LDC.64 R10, c[0x0][0x888] ;  /* 0x00022200ff0a1b82 */ /* 0x000ee20000000a00 */
[----:B-1----:R-:W-:Y:S04]  /*6c50*/  @P1 IMAD R0, R4, UR36, RZ ;  /* 0x0000002404001c24 */ /* 0x002fe8000f8e02ff */
[----:B---3--:R-:W-:Y:S04]  /*6c60*/  @P1 IMAD.WIDE R10, R0, 0x4, R10 ;  /* 0x00000004000a1825 */ /* 0x008fe800078e020a */
[----:B------:R-:W-:Y:S01]  /*6c70*/  HFMA2 R0, -RZ, RZ, 0, 5.9604644775390625e-08 ;  /* 0x00000001ff007431 */ /* 0x000fe200000001ff */
[----:B--2--5:R2:W5:Y:S04]  /*6c80*/  @P1 LDG.E R40, desc[UR4][R10.64] ;  /* 0x000000040a281981 */ /* 0x024568000c1e1900 */
[----:B------:R-:W-:Y:S01]  /*6c90*/  @!P1 PRMT R76, R0, 0x7610, R76 ;  /* 0x00007610004c9816 */ /* 0x000fe2000000004c */
[----:B--2---:R-:W3:Y:S06]  /*6ca0*/  @!P1 LDC R40, c[0x0][0x880] ;  /* 0x00022000ff289b82 */ /* 0x004eec0000000800 */
.L_x_139:
[----:B---3-5:R-:W-:Y:S01]  /*6cb0*/  @!P0 ISETP.EQ.AND P1, PT, R40, RZ, PT ;  /* 0x000000ff2800820c */ /* 0x028fe20003f22270 */
[----:B------:R-:W-:Y:S01]  /*6cc0*/  @!UPT UIADD3 URZ, UPT, UPT, URZ, URZ, URZ ;  /* 0x000000fffffff290 */ /* 0x000fe2000fffe0ff */
[----:B------:R-:W-:Y:S11]  /*6cd0*/  @!P0 BRA `(.L_x_140) ;  /* 0x0000000000188947 */ /* 0x000ff60003800000 */
[----:B------:R-:W-:Y:S02]  /*6ce0*/  LOP3.LUT P0, RZ, R76, 0xff, RZ, 0xc0, !PT ;  /* 0x000000ff4cff7812 */ /* 0x000fe4000780c0ff */
[----:B------:R-:W-:Y:S04]  /*6cf0*/  ISETP.NE.U32.AND P1, PT, R2, RZ, PT ;  /* 0x000000ff0200720c */ /* 0x000fe80003f25070 */
[----:B------:R-:W-:Y:S04]  /*6d00*/  ISETP.NE.AND.EX P1, PT, R3, RZ, PT, P1 ;  /* 0x000000ff0300720c */ /* 0x000fe80003f25310 */
[----:B------:R-:W-:Y:S03]  /*6d10*/  PLOP3.LUT P1, PT, P1, PT, PT, 0x8, 0x80 ;  /* 0x000000000080781c */ /* 0x000fe60000f2e170 */
[----:B------:R-:W-:Y:S11]  /*6d20*/  @P0 ISETP.EQ.AND P1, PT, R40, RZ, PT ;  /* 0x000000ff2800020c */ /* 0x000ff60003f22270 */
[----:B------:R-:W-:Y:S02]  /*6d30*/  @!UPT UIADD3 URZ, UPT, UPT, URZ, URZ, URZ ;  /* 0x000000fffffff290 */ /* 0x000fe4000fffe0ff */
.L_x_140:
[----:B------:R-:W2:Y:S01]  /*6d40*/  SYNCS.PHASECHK.TRANS64.TRYWAIT P2, [UR21+0x350], R9 ;  /* 0x00035009ff0075a7 */ /* 0x000ea20008041115 */
[----:B------:R-:W-:Y:S04]  /*6d50*/  ELECT P0, URZ, PT ;  /* 0x0000000000ff782f */ /* 0x000fe80003800000 */
[----:B------:R-:W-:Y:S11]  /*6d60*/  PLOP3.LUT P1, PT, P1, P0, PT, 0xf2, 0x2f ;  /* 0x00000000002f781c */ /* 0x000ff60000f21e72 */
[----:B------:R-:W-:Y:S02]  /*6d70*/  @!UPT UIADD3 URZ, UPT, UPT, URZ, URZ, URZ ;  /* 0x000000fffffff290 */ /* 0x000fe4000fffe0ff */
[----:B------:R-:W-:Y:S05]  /*6d80*/  @!P1 IADD3 R8, P0, PT, R16, 0x580, RZ ;  /* 0x0000058010089810 */ /* 0x000fea0007f1e0ff */
[----:B-1----:R-:W-:Y:S01]  /*6d90*/  @!P1 IMAD.X R6, RZ, RZ, R17, P0 ;  /* 0x000000ffff069224 */ /* 0x002fe200000e0611 */
[----:B--2---:R-:W-:Y:S07]  /*6da0*/  @!P2 BRA `(.L_x_141) ;  /* 0x0000004c0010a947 */ /* 0x004fee0003800000 */
.L_x_301:
[----:B------:R-:W-:Y:S01]  /*6db0*/  @!P1 R2UR UR5, R8 ;  /* 0x00000000080592ca */ /* 0x000fe200000e0000 */
[----:B------:R-:W-:Y:S01]  /*6dc0*/  VOTEU.ALL UP0, P1 ;  /* 0x0000000000ff7886 */ /* 0x000fe20000800000 */
[----:B------:R-:W-:Y:S01]  /*6dd0*/  @!P1 R2UR UR4, R6 ;  /* 0x00000000060492ca */ /* 0x000fe200000e0000 */
[----:B------:R-:W-:Y:S01]  /*6de0*/  UMOV UR16, 0x0 ;  /* 0x0000000000107882 */ /* 0x000fe20000000000 */
[----:B------:R-:W-:Y:S01]  /*6df0*/  UMOV UR17, 0x10000000 ;  /* 0x1000000000117882 */ /* 0x000fe20000000000 */
[----:B------:R-:W-:Y:S01]  /*6e00*/  UMOV UR28, UR36 ;  /* 0x00000024001c7c82 */ /* 0x000fe20008000000 */
[----:B------:R-:W-:Y:S01]  /*6e10*/  @!UP0 UIADD3 UR24, UPT, UPT, UR21, 0x500, URZ ;  /* 0x0000050015188890 */ /* 0x000fe2000fffe0ff */
[----:B-1----:R-:W-:Y:S01]  /*6e20*/  @!P1 IMAD.MOV.U32 R0, RZ, RZ, 0x1000 ;  /* 0x00001000ff009424 */ /* 0x002fe200078e00ff */
[----:B------:R-:W-:Y:S01]  /*6e30*/  @!UP0 UIADD3 UR10, UPT, UPT, UR26, 0x40, URZ ;  /* 0x000000401a0a8890 */ /* 0x000fe2000fffe0ff */
[----:B------:R-:W-:Y:S01]  /*6e40*/  VIADD R14, R14, 0x1 ;  /* 0x000000010e0e7836 */ /* 0x000fe20000000000 */
[----:B------:R-:W-:Y:S01]  /*6e50*/  @!UP0 UIADD3 UR8, UPT, UPT, UR21, 0xd00, URZ ;  /* 0x00000d0015088890 */ /* 0x000fe2000fffe0ff */
[----:B------:R-:W-:Y:S02]  /*6e60*/  VOTEU.ALL UP0, P1 ;  /* 0x0000000000ff7886 */ /* 0x000fe40000800000 */
[----:B------:R-:W-:Y:S01]  /*6e70*/  IMAD.U32 R10, RZ, RZ, UR5 ;  /* 0x00000005ff0a7e24 */ /* 0x000fe2000f8e00ff */
[----:B------:R-:W-:Y:S01]  /*6e80*/  UMOV UR9, UR25 ;  /* 0x0000001900097c82 */ /* 0x000fe20008000000 */
[----:B------:R-:W-:Y:S01]  /*6e90*/  IMAD.U32 R11, RZ, RZ, UR4 ;  /* 0x00000004ff0b7e24 */ /* 0x000fe2000f8e00ff */
[----:B------:R-:W-:Y:S01]  /*6ea0*/  UMOV UR11, UR27 ;  /* 0x0000001b000b7c82 */ /* 0x000fe20008000000 */
[----:B------:R-:W-:Y:S01]  /*6eb0*/  UMOV UR12, UR36 ;  /* 0x00000024000c7c82 */ /* 0x000fe20008000000 */
[----:B------:R-:W-:Y:S01]  /*6ec0*/  @!P1 R2UR UR4, R10 ;  /* 0x000000000a0492ca */ /* 0x000fe200000e0000 */
[----:B------:R-:W-:Y:S01]  /*6ed0*/  UPRMT UR6, UR46, 0x654, UR25 ;  /* 0x000006542e067896 */ /* 0x000fe20008000019 */
[----:B------:R-:W-:Y:S11]  /*6ee0*/  @!P1 R2UR UR5, R11 ;  /* 0x000000000b0592ca */ /* 0x000ff600000e0000 */
[----:B------:R-:W-:Y:S02]  /*6ef0*/  @!UPT UIADD3 URZ, UPT, UPT, URZ, URZ, URZ ;  /* 0x000000fffffff290 */ /* 0x000fe4000fffe0ff */
[----:B------:R1:W-:Y:S01]  /*6f00*/  @!UP0 UTMALDG.3D [UR24], [UR4], desc[UR16] ;  /* 0x00001018040085b4 */ /* 0x0003e20008011000 */
[----:B------:R-:W-:Y:S05]  /*6f10*/  VOTEU.ALL UP0, P1 ;  /* 0x0000000000ff7886 */ /* 0x000fea0000800000 */
[----:B------:R1:W-:Y:S01]  /*6f20*/  @!UP0 UTMALDG.3D [UR8], [UR4], desc[UR16] ;  /* 0x00001008040085b4 */ /* 0x0003e20008011000 */
[----:B------:R1:W-:Y:S01]  /*6f30*/  @!P1 SYNCS.ARRIVE.TRANS64.RED.A0TR RZ, [UR21+0x340], R0 ;  /* 0x00034000ffff99a7 */ /* 0x0003e20008300415 */
[----:B------:R-:W-:Y:S01]  /*6f40*/  SYNCS.ARRIVE.TRANS64.RED.A1T0 RZ, [UR6], RZ ;  /* 0x000000ffffff79a7 */ /* 0x000fe20008100406 */
[----:B------:R-:W2:Y:S02]  /*6f50*/  SYNCS.PHASECHK.TRANS64.TRYWAIT P0, [UR21+0x358], R9 ;  /* 0x00035809ff0075a7 */ /* 0x000ea40008001115 */
[----:B-12---:R-:W-:Y:S05]  /*6f60*/  @!P0 BRA `(.L_x_142) ;  /* 0x0000004800b88947 */ /* 0x006fea0003800000 */
.L_x_303:
[----:B------:R-:W-:Y:S01]  /*6f70*/  UIADD3 UR24, UPT, UPT, UR13, UR63, URZ ;  /* 0x0000003f0d187290 */ /* 0x000fe2000fffe0ff */
[----:B------:R-:W-:Y:S01]  /*6f80*/  @!P1 IADD3 R6, P0, PT, R16, 0x580, RZ ;  /* 0x0000058010069810 */ /* 0x000fe20007f1e0ff */
[----:B------:R-:W-:Y:S01]  /*6f90*/  UPLOP3.LUT UP3, UPT, UPT, UPT, UPT, 0x80, 0x8 ;  /* 0x000000000008789c */ /* 0x000fe20003f6f070 */
[----:B------:R-:W-:Y:S01]  /*6fa0*/  R2UR UR28, R78 ;  /* 0x000000004e1c72ca */ /* 0x000fe200000e0000 */
[----:B------:R-:W-:Y:S01]  /*6fb0*/  VOTEU.ALL UP0, P1 ;  /* 0x0000000000ff7886 */ /* 0x000fe20000800000 */
[----:B------:R-:W-:Y:S01]  /*6fc0*/  @!P1 R2UR UR5, R6 ;  /* 0x00000000060592ca */ /* 0x000fe200000e0000 */
[----:B-1----:R-:W-:Y:S01]  /*6fd0*/  @!P1 IMAD.X R0, RZ, RZ, R17, P0 ;  /* 0x000000ffff009224 */ /* 0x002fe200000e0611 */
[----:B------:R-:W-:Y:S01]  /*6fe0*/  UMOV UR6, 0x0 ;  /* 0x0000000000067882 */ /* 0x000fe20000000000 */
[----:B------:R-:W-:Y:S01]  /*6ff0*/  UMOV UR7, 0x10000000 ;  /* 0x1000000000077882 */ /* 0x000fe20000000000 */
[----:B------:R-:W-:Y:S01]  /*7000*/  @!UP0 UIADD3 UR18, UPT, UPT, UR26, 0x20, URZ ;  /* 0x000000201a128890 */ /* 0x000fe2000fffe0ff */
[----:B------:R-:W-:Y:S01]  /*7010*/  ISETP.NE.AND P0, PT, R14, 0x2, PT ;  /* 0x000000020e00780c */ /* 0x000fe20003f05270 */
[----:B------:R-:W-:Y:S01]  /*7020*/  @!UP0 UIADD3 UR16, UPT, UPT, UR21, 0x1500, URZ ;  /* 0x0000150015108890 */ /* 0x000fe2000fffe0ff */
[----:B------:R-:W-:Y:S01]  /*7030*/  @!P1 R2UR UR4, R0 ;  /* 0x00000000000492ca */ /* 0x000fe200000e0000 */
[----:B------:R-:W-:Y:S01]  /*7040*/  @!UP0 UIADD3 UR17, UPT, UPT, UR21, 0x348, URZ ;  /* 0x0000034815118890 */ /* 0x000fe2000fffe0ff */
[----:B------:R-:W-:Y:S01]  /*7050*/  SEL R0, RZ, 0x1, P0 ;  /* 0x00000001ff007807 */ /* 0x000fe20000000000 */
[----:B------:R-:W-:Y:S01]  /*7060*/  @!UP0 UIADD3 UR10, UPT, UPT, UR26, 0x60, URZ ;  /* 0x000000601a0a8890 */ /* 0x000fe2000fffe0ff */
[----:B------:R-:W-:Y:S01]  /*7070*/  LOP3.LUT R15, R15, 0x1, RZ, 0x3c, !PT ;  /* 0x000000010f0f7812 */ /* 0x000fe200078e3cff */
[----:B------:R-:W-:Y:S01]  /*7080*/  @!UP0 UIADD3 UR8, UPT, UPT, UR21, 0x1d00, URZ ;  /* 0x00001d0015088890 */ /* 0x000fe2000fffe0ff */
[----:B------:R-:W-:Y:S01]  /*7090*/  IMAD.U32 R8, RZ, RZ, UR5 ;  /* 0x00000005ff087e24 */ /* 0x000fe2000f8e00ff */
[----:B------:R-:W-:Y:S01]  /*70a0*/  VOTEU.ALL UP0, P1 ;  /* 0x0000000000ff7886 */ /* 0x000fe20000800000 */
[----:B------:R-:W-:Y:S01]  /*70b0*/  UMOV UR19, UR27 ;  /* 0x0000001b00137c82 */ /* 0x000fe20008000000 */
[----:B------:R-:W-:Y:S01]  /*70c0*/  UMOV UR20, UR36 ;  /* 0x0000002400147c82 */ /* 0x000fe20008000000 */
[----:B------:R-:W-:Y:S01]  /*70d0*/  UMOV UR11, UR27 ;  /* 0x0000001b000b7c82 */ /* 0x000fe20008000000 */
[----:B------:R-:W-:Y:S01]  /*70e0*/  UMOV UR12, UR36 ;  /* 0x00000024000c7c82 */ /* 0x000fe20008000000 */
[----:B------:R-:W-:Y:S01]  /*70f0*/  UMOV UR9, UR17 ;  /* 0x0000001100097c82 */ /* 0x000fe20008000000 */
[----:B------:R-:W-:Y:S01]  /*7100*/  IMAD.U32 R9, RZ, RZ, UR4 ;  /* 0x00000004ff097e24 */ /* 0x000fe2000f8e00ff */
[----:B------:R-:W-:Y:S01]  /*7110*/  @!P1 R2UR UR4, R8 ;  /* 0x00000000080492ca */ /* 0x000fe200000e0000 */
[----:B------:R-:W-:Y:S01]  /*7120*/  UMOV UR36, UR29 ;  /* 0x0000001d00247c82 */ /* 0x000fe20008000000 */
[----:B------:R-:W-:Y:S02]  /*7130*/  LOP3.LUT R13, R13, R0, RZ, 0x3c, !PT ;  /* 0x000000000d0d7212 */ /* 0x000fe400078e3cff */
[----:B------:R-:W-:Y:S02]  /*7140*/  @!P1 R2UR UR5, R9 ;  /* 0x00000000090592ca */ /* 0x000fe400000e0000 */
[----:B------:R-:W-:Y:S11]  /*7150*/  SEL R14, R14, RZ, P0 ;  /* 0x000000ff0e0e7207 */ /* 0x000ff60000000000 */
[----:B------:R1:W-:Y:S01]  /*7160*/  @!UP0 UTMALDG.3D [UR16], [UR4], desc[UR6] ;  /* 0x00000610040085b4 */ /* 0x0003e20008011000 */
[----:B------:R-:W-:Y:S05]  /*7170*/  VOTEU.ALL UP0, P1 ;  /* 0x0000000000ff7886 */ /* 0x000fea0000800000 */
[----:B------:R2:W-:Y:S01]  /*7180*/  @!UP0 UTMALDG.3D [UR8], [UR4], desc[UR6] ;  /* 0x00000608040085b4 */ /* 0x0005e20008011000 */
[----:B------:R2:W-:Y:S01]  /*7190*/  @!P1 SYNCS.ARRIVE.TRANS64.RED.A0TR RZ, [UR21+0x348], R7 ;  /* 0x00034807ffff99a7 */ /* 0x0005e20008300415 */
[----:B------:R-:W-:Y:S01]  /*71a0*/  SYNCS.ARRIVE.TRANS64.RED.A1T0 RZ, [UR37], RZ ;  /* 0x000000ffffff79a7 */ /* 0x000fe20008100425 */
[----:B-1----:R-:W-:Y:S01]  /*71b0*/  UIADD3 UR20, UPT, UPT, UR14, UR28, URZ ;  /* 0x0000001c0e147290 */ /* 0x002fe2000fffe0ff */
[----:B------:R-:W-:Y:S11]  /*71c0*/  BRA.U UP1, `(.L_x_143) ;  /* 0xfffffff101f07547 */ /* 0x000ff6000b83ffff */
[----:B------:R-:W-:-:S04]  /*71d0*/  SHF.L.U32 R2, R15, 0x1f, RZ ;  /* 0x0000001f0f027819 */ /* 0x000fc800000006ff */
[----:B------:R-:W1:Y:S02]  /*71e0*/  SYNCS.PHASECHK.TRANS64.TRYWAIT P0, [UR21+0x350], R2 ;  /* 0x00035002ff0075a7 */ /* 0x000e640008001115 */
[----:B-1----:R-:W-:Y:S05]  /*71f0*/  @!P0 BRA `(.L_x_144) ;  /* 0x00000048002c8947 */ /* 0x002fea0003800000 */
.L_x_305:
[----:B-1----:R-:W-:-:S07]  /*7200*/  MOV R0, UR21 ;  /* 0x0000001500007c02 */ /* 0x002fce0008000f00 */
.L_x_145:
[----:B-1----:R-:W-:-:S04]  /*7210*/  SHF.L.U32 R2, R15, 0x1f, RZ ;  /* 0x0000001f0f027819 */ /* 0x002fc800000006ff */
[----:B------:R1:W3:Y:S03]  /*7220*/  SYNCS.PHASECHK.TRANS64.TRYWAIT P0, [R0+URZ+0x358], R2 ;  /* 0x00035802000075a7 */ /* 0x0002e600080011ff */
[----:B---3--:R-:W-:Y:S05]  /*7230*/  @!P0 NANOSLEEP.SYNCS 0x989680 ;  /* 0x009896800000895d */ /* 0x008fea0003900000 */
[----:B------:R-:W3:Y:S02]  /*7240*/  @!P0 SYNCS.PHASECHK.TRANS64 P0, [R0+URZ+0x358], R2 ;  /* 0x00035802000085a7 */ /* 0x000ee400080010ff */
[----:B--23--:R-:W-:Y:S05]  /*7250*/  @P0 EXIT ;  /* 0x000000000000094d */ /* 0x00cfea0003800000 */
[----:B------:R-:W-:Y:S05]  /*7260*/  BRA `(.L_x_145) ;  /* 0xfffffffc00e87947 */ /* 0x000fea000383ffff */
.L_x_134:
[----:B------:R-:W-:-:S06]  /*7270*/  UISETP.GE.AND UP0, UPT, UR25, 0x4, UPT ;  /* 0x000000041900788c */ /* 0x000fcc000bf06270 */
[----:B------:R-:W-:-:S13]  /*7280*/  PLOP3.LUT P0, PT, PT, PT, UP0, 0x80, 0x8 ;  /* 0x000000000008781c */ /* 0x000fda0003f0f008 */
[----:B------:R-:W-:Y:S05]  /*7290*/  @!P0 EXIT ;  /* 0x000000000000894d */ /* 0x000fea0003800000 */
[----:B------:R-:W-:Y:S01]  /*72a0*/  BAR.SYNC.DEFER_BLOCKING 0x6, 0xa0 ;  /* 0x0182800000007b1d */ /* 0x000fe20000010000 */
[----:B------:R-:W-:Y:S01]  /*72b0*/  IMAD.SHL.U32 R75, R87, 0x20, RZ ;  /* 0x00000020574b7824 */ /* 0x000fe200078e00ff */
[----:B------:R-:W-:Y:S01]  /*72c0*/  CS2R R84, SRZ ;  /* 0x0000000000547805 */ /* 0x000fe2000001ff00 */
[----:B------:R-:W-:Y:S01]  /*72d0*/  IMAD.SHL.U32 R5, R77, 0x200000, RZ ;  /* 0x002000004d057824 */ /* 0x000fe200078e00ff */
[----:B------:R-:W-:Y:S01]  /*72e0*/  CS2R R82, SRZ ;  /* 0x0000000000527805 */ /* 0x000fe2000001ff00 */
[C---:B------:R-:W-:Y:S01]  /*72f0*/  IMAD.U32 R37, R87.reuse, 0x10000, RZ ;  /* 0x0001000057257824 */ /* 0x040fe200078e00ff */
[----:B------:R-:W-:Y:S02]  /*7300*/  UMOV UR44, 0x400 ;  /* 0x00000400002c7882 */ /* 0x000fe40000000000 */
[----:B------:R-:W1:Y:S01]  /*7310*/  LDC.64 R72, c[0x0][0x8b0] ;  /* 0x00022c00ff487b82 */ /* 0x000e620000000a00 */
[----:B------:R-:W-:Y:S01]  /*7320*/  ULEA UR44, UR46, UR44, 0x18 ;  /* 0x0000002c2e2c7291 */ /* 0x000fe2000f8ec0ff */
[----:B------:R-:W-:Y:S01]  /*7330*/  IMAD.SHL.U32 R4, R87, 0x4, RZ ;  /* 0x0000000457047824 */ /* 0x000fe200078e00ff */
[----:B------:R-:W-:Y:S01]  /*7340*/  LOP3.LUT R7, R75, 0x80, RZ, 0xc0, !PT ;  /* 0x000000804b077812 */ /* 0x000fe200078ec0ff */
[----:B------:R-:W-:Y:S01]  /*7350*/  IMAD.SHL.U32 R6, R77, 0x400, RZ ;  /* 0x000004004d067824 */ /* 0x000fe200078e00ff */
[----:B------:R-:W-:Y:S01]  /*7360*/  LOP3.LUT R74, R75, 0xb60, RZ, 0xc0, !PT ;  /* 0x00000b604b4a7812 */ /* 0x000fe200078ec0ff */
[----:B------:R-:W-:Y:S01]  /*7370*/  UIADD3 UR4, UPT, UPT, UR44, 0x2500, URZ ;  /* 0x000025002c047890 */ /* 0x000fe2000fffe0ff */
[----:B------:R-:W-:Y:S01]  /*7380*/  LOP3.LUT R5, R5, 0x200000, RZ, 0xc0, !PT ;  /* 0x0020000005057812 */ /* 0x000fe200078ec0ff */
[----:B------:R-:W2:Y:S01]  /*7390*/  LDC.64 R70, c[0x0][0x8a8] ;  /* 0x00022a00ff467b82 */ /* 0x000ea20000000a00 */
[----:B------:R-:W-:Y:S01]  /*73a0*/  LOP3.LUT R4, R7, 0x10, R4, 0xf8, !PT ;  /* 0x0000001007047812 */ /* 0x000fe200078ef804 */
[----:B------:R-:W-:Y:S01]  /*73b0*/  IMAD.MOV.U32 R36, RZ, RZ, RZ ;  /* 0x000000ffff247224 */ /* 0x000fe200078e00ff */
[----:B------:R-:W-:Y:S01]  /*73c0*/  LOP3.LUT R74, R74, 0x400, R6, 0xf8, !PT ;  /* 0x000004004a4a7812 */ /* 0x000fe200078ef806 */
[----:B------:R-:W-:Y:S01]  /*73d0*/  IMAD.MOV.U32 R81, RZ, RZ, RZ ;  /* 0x000000ffff517224 */ /* 0x000fe200078e00ff */
[----:B------:R-:W-:Y:S01]  /*73e0*/  LOP3.LUT R37, R5, 0x400000, R37, 0xf8, !PT ;  /* 0x0040000005257812 */ /* 0x000fe200078ef825 */
[----:B------:R-:W-:Y:S01]  /*73f0*/  IMAD.U32 R86, RZ, RZ, UR4 ;  /* 0x00000004ff567e24 */ /* 0x000fe2000f8e00ff */
[----:B------:R-:W-:Y:S01]  /*7400*/  LOP3.LUT P0, RZ, R75, 0x80, RZ, 0xc0, !PT ;  /* 0x000000804bff7812 */ /* 0x000fe2000780c0ff */
[----:B------:R-:W3:Y:S01]  /*7410*/  LDCU UR58, c[0x0][0x370] ;  /* 0x00006e00ff3a77ac */ /* 0x000ee20008000800 */
[----:B------:R-:W4:Y:S01]  /*7420*/  LDS R0, [UR44+0x420] ;  /* 0x0004202cff007984 */ /* 0x000f220008000800 */
[----:B------:R-:W-:-:S02]  /*7430*/  LOP3.LUT R74, R74, R4, RZ, 0xfc, !PT ;  /* 0x000000044a4a7212 */ /* 0x000fc400078efcff */
[----:B------:R-:W-:Y:S01]  /*7440*/  P2R R4, PR, RZ, 0x1 ;  /* 0x00000001ff047803 */ /* 0x000fe20000000000 */
[----:B------:R-:W1:Y:S01]  /*7450*/  LDCU UR43, c[0x0][0xb0c] ;  /* 0x00016180ff2b77ac */ /* 0x000e620008000800 */
[----:B------:R-:W-:Y:S01]  /*7460*/  LOP3.LUT R87, R87, 0x60, RZ, 0xc0, !PT ;  /* 0x0000006057577812 */ /* 0x000fe200078ec0ff */
[----:B------:R-:W1:Y:S01]  /*7470*/  LDCU UR39, c[0x0][0xb30] ;  /* 0x00016600ff2777ac */ /* 0x000e620008000800 */
[----:B------:R-:W1:Y:S01]  /*7480*/  LDCU.64 UR56, c[0x0][0x888] ;  /* 0x00011100ff3877ac */ /* 0x000e620008000a00 */
[----:B------:R-:W1:Y:S01]  /*7490*/  LDCU.64 UR40, c[0x0][0xb28] ;  /* 0x00016500ff2877ac */ /* 0x000e620008000a00 */
[----:B------:R-:W1:Y:S01]  /*74a0*/  LDCU.64 UR60, c[0x0][0x890] ;  /* 0x00011200ff3c77ac */ /* 0x000e620008000a00 */
[----:B------:R-:W1:Y:S01]  /*74b0*/  LDCU.128 UR52, c[0x0][0xb10] ;  /* 0x00016200ff3477ac */ /* 0x000e620008000c00 */
[----:B------:R-:W1:Y:S01]  /*74c0*/  LDCU UR47, c[0x0][0x374] ;  /* 0x00006e80ff2f77ac */ /* 0x000e620008000800 */
[----:B------:R-:W-:Y:S01]  /*74d0*/  UIADD3 UR62, UPT, UPT, UR44, 0x500, URZ ;  /* 0x000005002c3e7890 */ /* 0x000fe2000fffe0ff */
[----:B-1234-:R-:W-:-:S11]  /*74e0*/  IMAD.IADD R37, R0, 0x1, R37 ;  /* 0x0000000100257824 */ /* 0x01efd600078e0225 */
.L_x_171:
[C---:B------:R-:W-:Y:S02]  /*74f0*/  LEA R3, R81.reuse, UR44, 0x3 ;  /* 0x0000002c51037c11 */ /* 0x040fe4000f8e18ff */
[----:B------:R-:W-:Y:S02]  /*7500*/  SHF.L.U32 R0, R84, 0x1f, RZ ;  /* 0x0000001f54007819 */ /* 0x000fe400000006ff */
[----:B------:R-:W-:Y:S02]  /*7510*/  LEA R4, R81, UR44, 0x4 ;  /* 0x0000002c51047c11 */ /* 0x000fe4000f8e20ff */
[----:B-1----:R-:W1:Y:S02]  /*7520*/  SYNCS.PHASECHK.TRANS64.TRYWAIT P0, [R3+URZ+0x370], R0 ;  /* 0x00037000030075a7 */ /* 0x002e6400080011ff */
[----:B-1----:R-:W-:Y:S05]  /*7530*/  @!P0 BRA `(.L_x_146) ;  /* 0x0000004400748947 */ /* 0x002fea0003800000 */
.L_x_306:
        /* <DEDUP_REMOVED lines=8> */
[----:B--2---:R-:W-:Y:S11]  /*75c0*/  LOP3.LUT P0, RZ, R6, 0x1, RZ, 0xc0, !PT ;  /* 0x0000000106ff7812 */ /* 0x004ff6000780c0ff */
[----:B------:R-:W-:Y:S02]  /*75d0*/  @!UPT UIADD3 URZ, UPT, UPT, URZ, URZ, URZ ;  /* 0x000000fffffff290 */ /* 0x000fe4000fffe0ff */
[----:B---3--:R-:W-:Y:S01]  /*75e0*/  VOTEU.ANY UP1, P0 ;  /* 0x0000000000ff7886 */ /* 0x008fe20000020100 */
[----:B------:R-:W-:Y:S01]  /*75f0*/  PLOP3.LUT P0, PT, PT, PT, UP1, 0x80, 0x8 ;  /* 0x000000000008781c */ /* 0x000fe20003f0f018 */
[----:B------:R-:W-:Y:S11]  /*7600*/  UP2UR UR45, UPR, URZ, 0x2 ;  /* 0x00000002ff2d7883 */ /* 0x000ff60008000000 */
[----:B------:R-:W-:Y:S01]  /*7610*/  @!UPT UIADD3 URZ, UPT, UPT, URZ, URZ, URZ ;  /* 0x000000fffffff290 */ /* 0x000fe2000fffe0ff */
[----:B-1----:R-:W-:Y:S02]  /*7620*/  @P0 SHF.R.U32.HI R0, RZ, 0x10, R5 ;  /* 0x00000010ff000819 */ /* 0x002fe40000011605 */
        /* <DEDUP_REMOVED lines=12> */
[----:B------:R-:W2:Y:S01]  /*76f0*/  LDCU UR12, c[0x0][0xb20] ;  /* 0x00016400ff0c77ac */ /* 0x000ea20008000800 */
[----:B------:R-:W-:Y:S02]  /*7700*/  UIMAD.WIDE.U32 UR4, UR47, UR55, URZ ;  /* 0x000000372f0472a5 */ /* 0x000fe4000f8e00ff */
[----:B------:R-:W-:Y:S02]  /*7710*/  UIMAD.WIDE.U32 UR6, UR58, UR52, URZ ;  /* 0x000000343a0672a5 */ /* 0x000fe4000f8e00ff */
[----:B------:R-:W-:Y:S02]  /*7720*/  UISETP.NE.AND UP0, UPT, UR54, 0x1, UPT ;  /* 0x000000013600788c */ /* 0x000fe4000bf05270 */
[----:B------:R-:W-:Y:S02]  /*7730*/  UIMAD.WIDE.U32 UR8, UR37, UR55, URZ ;  /* 0x00000037250872a5 */ /* 0x000fe4000f8e00ff */
[----:B------:R-:W-:Y:S02]  /*7740*/  UIMAD.WIDE.U32 UR10, UR38, UR52, URZ ;  /* 0x00000034260a72a5 */ /* 0x000fe4000f8e00ff */
[----:B------:R-:W-:Y:S02]  /*7750*/  UISETP.NE.AND UP1, UPT, UR43, 0x1, UPT ;  /* 0x000000012b00788c */ /* 0x000fe4000bf25270 */
[----:B------:R-:W-:Y:S01]  /*7760*/  UISETP.NE.AND UP2, UPT, UR42, 0x1, UPT ;  /* 0x000000012a00788c */ /* 0x000fe2000bf45270 */
[----:B------:R-:W-:Y:S02]  /*7770*/  UMOV UR4, UR5 ;  /* 0x0000000500047c82 */ /* 0x000fe40008000000 */
[----:B--2---:R-:W-:Y:S03]  /*7780*/  USHF.R.U32.HI UR5, URZ, UR12, UR4 ;  /* 0x0000000cff057299 */ /* 0x004fe60008011604 */
[----:B------:R-:W-:Y:S02]  /*7790*/  UMOV UR4, UR7 ;  /* 0x0000000700047c82 */ /* 0x000fe40008000000 */
[----:B------:R-:W-:Y:S02]  /*77a0*/  USHF.R.U32.HI UR7, URZ, UR53, UR4 ;  /* 0x00000035ff077299 */ /* 0x000fe40008011604 */
[----:B------:R-:W-:Y:S02]  /*77b0*/  USEL UR4, UR47, UR5, !UP0 ;  /* 0x000000052f047287 */ /* 0x000fe4000c000000 */
[----:B------:R-:W-:Y:S01]  /*77c0*/  USEL UR7, UR58, UR7, !UP1 ;  /* 0x000000073a077287 */ /* 0x000fe2000c800000 */
[----:B------:R-:W-:Y:S01]  /*77d0*/  UMOV UR5, UR9 ;  /* 0x0000000900057c82 */ /* 0x000fe20008000000 */
[----:B------:R-:W-:Y:S02]  /*77e0*/  UIMAD.WIDE.U32 UR8, UR4, UR40, URZ ;  /* 0x00000028040872a5 */ /* 0x000fe4000f8e00ff */
[----:B------:R-:W-:Y:S03]  /*77f0*/  USHF.R.U32.HI UR6, URZ, UR12, UR5 ;  /* 0x0000000cff067299 */ /* 0x000fe60008011605 */
[----:B------:R-:W-:Y:S01]  /*7800*/  UMOV UR5, UR11 ;  /* 0x0000000b00057c82 */ /* 0x000fe20008000000 */
[----:B------:R-:W-:Y:S02]  /*7810*/  UIMAD.WIDE.U32 UR10, UR7, UR40, URZ ;  /* 0x00000028070a72a5 */ /* 0x000fe4000f8e00ff */
[----:B------:R-:W-:Y:S02]  /*7820*/  USHF.R.U32.HI UR12, URZ, UR53, UR5 ;  /* 0x00000035ff0c7299 */ /* 0x000fe40008011605 */
[----:B------:R-:W-:Y:S01]  /*7830*/  USEL UR6, UR37, UR6, !UP0 ;  /* 0x0000000625067287 */ /* 0x000fe2000c000000 */
[----:B------:R-:W-:Y:S02]  /*7840*/  UMOV UR5, UR9 ;  /* 0x0000000900057c82 */ /* 0x000fe40008000000 */
[----:B------:R-:W-:Y:S01]  /*7850*/  UMOV UR10, UR11 ;  /* 0x0000000b000a7c82 */ /* 0x000fe20008000000 */
[----:B------:R-:W-:Y:S02]  /*7860*/  @UP2 USHF.R.U32.HI UR4, URZ, UR41, UR5 ;  /* 0x00000029ff042299 */ /* 0x000fe40008011605 */
[----:B------:R-:W-:Y:S02]  /*7870*/  @UP2 USHF.R.U32.HI UR7, URZ, UR41, UR10 ;  /* 0x00000029ff072299 */ /* 0x000fe4000801160a */
[----:B------:R-:W-:Y:S02]  /*7880*/  UIMAD UR4, UR42, UR4, URZ ;  /* 0x000000042a0472a4 */ /* 0x000fe4000f8e02ff */
[----:B------:R-:W-:Y:S02]  /*7890*/  UIMAD.WIDE.U32 UR10, UR6, UR40, URZ ;  /* 0x00000028060a72a5 */ /* 0x000fe4000f8e00ff */
[----:B------:R-:W-:Y:S02]  /*78a0*/  USEL UR5, UR38, UR12, !UP1 ;  /* 0x0000000c26057287 */ /* 0x000fe4000c800000 */
[----:B------:R-:W-:Y:S02]  /*78b0*/  UIMAD UR8, UR42, UR7, URZ ;  /* 0x000000072a0872a4 */ /* 0x000fe4000f8e02ff */
[----:B------:R-:W-:Y:S03]  /*78c0*/  UISETP.GE.AND UP0, UPT, UR6, UR4, UPT ;  /* 0x000000040600728c */ /* 0x000fe6000bf06270 */
[----:B------:R-:W-:Y:S01]  /*78d0*/  UMOV UR4, UR11 ;  /* 0x0000000b00047c82 */ /* 0x000fe20008000000 */
[----:B------:R-:W-:Y:S02]  /*78e0*/  UISETP.GE.OR UP0, UPT, UR5, UR8, UP0 ;  /* 0x000000080500728c */ /* 0x000fe40008706670 */
[----:B------:R-:W-:Y:S02]  /*78f0*/  USHF.R.U32.HI UR4, URZ, UR41, UR4 ;  /* 0x00000029ff047299 */ /* 0x000fe40008011604 */
[----:B------:R-:W-:Y:S02]  /*7900*/  UIMAD.WIDE.U32 UR8, UR5, UR40, URZ ;  /* 0x00000028050872a5 */ /* 0x000fe4000f8e00ff */
[----:B------:R-:W-:Y:S02]  /*7910*/  USEL UR11, UR6, UR4, !UP2 ;  /* 0x00000004060b7287 */ /* 0x000fe4000d000000 */
[----:B------:R-:W-:Y:S02]  /*7920*/  UIADD3 UR8, UPT, UPT, -UR5, URZ, URZ ;  /* 0x000000ff05087290 */ /* 0x000fe4000fffe1ff */
[----:B------:R-:W-:Y:S01]  /*7930*/  UIADD3 UR10, UPT, UPT, -UR11, URZ, URZ ;  /* 0x000000ff0b0a7290 */ /* 0x000fe2000fffe1ff */
[----:B------:R-:W-:Y:S01]  /*7940*/  @!UP0 UMOV UR4, UR9 ;  /* 0x0000000900048c82 */ /* 0x000fe20008000000 */
[----:B------:R-:W-:Y:S02]  /*7950*/  UIADD3 UR9, UPT, UPT, -UR6, URZ, URZ ;  /* 0x000000ff06097290 */ /* 0x000fe4000fffe1ff */
[----:B------:R-:W-:Y:S02]  /*7960*/  @!UP0 USHF.R.U32.HI UR4, URZ, UR41, UR4 ;  /* 0x00000029ff048299 */ /* 0x000fe40008011604 */
[----:B------:R-:W-:Y:S02]  /*7970*/  UIMAD UR10, UR42, UR10, UR6 ;  /* 0x0000000a2a0a72a4 */ /* 0x000fe4000f8e0206 */
[----:B------:R-:W-:Y:S04]  /*7980*/  @!UP0 USEL UR4, UR5, UR4, !UP2 ;  /* 0x0000000405048287 */ /* 0x000fe8000d000000 */
[----:B------:R-:W-:Y:S02]  /*7990*/  @!UP0 UIMAD UR10, UR7, UR10, UR4 ;  /* 0x0000000a070a82a4 */ /* 0x000fe4000f8e0204 */
[----:B------:R-:W-:Y:S02]  /*79a0*/  @!UP0 UIADD3 UR11, UPT, UPT, UR11, -UR4, URZ ;  /* 0x800000040b0b8290 */ /* 0x000fe4000fffe0ff */
[----:B------:R-:W-:Y:S02]  /*79b0*/  UIMAD UR7, UR43, UR8, UR38 ;  /* 0x000000082b0772a4 */ /* 0x000fe4000f8e0226 */
[----:B------:R-:W-:Y:S02]  /*79c0*/  @!UP0 UIMAD UR6, UR11, UR42, UR5 ;  /* 0x0000002a0b0682a4 */ /* 0x000fe4000f8e0205 */
[----:B------:R-:W-:Y:S01]  /*79d0*/  UIMAD UR4, UR54, UR9, UR37 ;  /* 0x00000009360472a4 */ /* 0x000fe2000f8e0225 */
[----:B------:R-:W-:Y:S02]  /*79e0*/  @!UP0 UMOV UR5, UR10 ;  /* 0x0000000a00058c82 */ /* 0x000fe40008000000 */
[----:B------:R-:W-:Y:S02]  /*79f0*/  UIMAD UR38, UR5, UR43, UR7 ;  /* 0x0000002b052672a4 */ /* 0x000fe4000f8e0207 */
[----:B------:R-:W-:Y:S11]  /*7a00*/  UIMAD UR37, UR6, UR54, UR4 ;  /* 0x00000036062572a4 */ /* 0x000ff6000f8e0204 */
[----:B------:R-:W-:Y:S01]  /*7a10*/  @!UPT UIADD3 URZ, UPT, UPT, URZ, URZ, URZ ;  /* 0x000000fffffff290 */ /* 0x000fe2000fffe0ff */
.L_x_147:
[----:B------:R-:W-:Y:S01]  /*7a20*/  UISETP.NE.AND UP0, UPT, UR39, 0x1, UPT ;  /* 0x000000012700788c */ /* 0x000fe2000bf05270 */
[----:B------:R-:W-:Y:S01]  /*7a30*/  IADD3 R81, PT, PT, R81, 0x1, RZ ;  /* 0x0000000151517810 */ /* 0x000fe20007ffe0ff */
[----:B------:R-:W-:Y:S02]  /*7a40*/  USHF.L.U32 UR50, UR20, 0x6, URZ ;  /* 0x0000000614327899 */ /* 0x000fe400080006ff */
[----:B------:R-:W-:Y:S07]  /*7a50*/  USHF.L.U32 UR49, UR24, 0x7, URZ ;  /* 0x0000000718317899 */ /* 0x000fee00080006ff */
[----:B------:R-:W2:Y:S01]  /*7a60*/  @!UP0 LDCU.128 UR12, c[0x0][0xb10] ;  /* 0x00016200ff0c87ac */ /* 0x000ea20008000c00 */
[----:B------:R-:W3:Y:S01]  /*7a70*/  @!UP0 LDCU UR5, c[0x0][0xb0c] ;  /* 0x00016180ff0587ac */ /* 0x000ee20008000800 */
[----:B------:R-:W4:Y:S01]  /*7a80*/  @!UP0 LDCU UR10, c[0x0][0xb20] ;  /* 0x00016400ff0a87ac */ /* 0x000f220008000800 */
[----:B--2---:R-:W-:Y:S02]  /*7a90*/  UIMAD.WIDE.U32 UR8, UR38, UR12, URZ ;  /* 0x0000000c260872a5 */ /* 0x004fe4000f8e00ff */
[----:B------:R-:W-:Y:S02]  /*7aa0*/  UIMAD.WIDE.U32 UR6, UR37, UR15, URZ ;  /* 0x0000000f250672a5 */ /* 0x000fe4000f8e00ff */
[----:B------:R-:W-:Y:S03]  /*7ab0*/  @!UP0 UISETP.NE.AND UP1, UPT, UR14, 0x1, UPT ;  /* 0x000000010e00888c */ /* 0x000fe6000bf25270 */
[----:B------:R-:W-:Y:S01]  /*7ac0*/  @!UP0 UMOV UR4, UR9 ;  /* 0x0000000900048c82 */ /* 0x000fe20008000000 */
[----:B---3--:R-:W-:Y:S02]  /*7ad0*/  @!UP0 UISETP.NE.AND UP2, UPT, UR5, 0x1, UPT ;  /* 0x000000010500888c */ /* 0x008fe4000bf45270 */
[----:B------:R-:W-:Y:S01]  /*7ae0*/  @!UP0 USHF.R.U32.HI UR4, URZ, UR13, UR4 ;  /* 0x0000000dff048299 */ /* 0x000fe20008011604 */
[----:B------:R-:W-:Y:S02]  /*7af0*/  @!UP0 UMOV UR6, UR7 ;  /* 0x0000000700068c82 */ /* 0x000fe40008000000 */
[----:B----4-:R-:W-:Y:S02]  /*7b00*/  @!UP0 USHF.R.U32.HI UR6, URZ, UR10, UR6 ;  /* 0x0000000aff068299 */ /* 0x010fe40008011606 */
[----:B------:R-:W-:Y:S02]  /*7b10*/  @!UP0 USEL UR7, UR38, UR4, !UP2 ;  /* 0x0000000426078287 */ /* 0x000fe4000d000000 */
[----:B------:R-:W-:Y:S04]  /*7b20*/  @!UP0 USEL UR6, UR37, UR6, !UP1 ;  /* 0x0000000625068287 */ /* 0x000fe8000c800000 */
[----:B------:R-:W-:Y:S02]  /*7b30*/  @!UP0 UIADD3 UR4, UPT, UPT, -UR7, UR6, URZ ;  /* 0x0000000607048290 */ /* 0x000fe4000fffe1ff */
[----:B------:R-:W-:Y:S02]  /*7b40*/  @!UP0 UIADD3 UR6, UPT, UPT, UR7, -UR6, URZ ;  /* 0x8000000607068290 */ /* 0x000fe4000fffe0ff */
[----:B------:R-:W-:Y:S02]  /*7b50*/  @!UP0 UIMAD UR38, UR4, UR5, UR38 ;  /* 0x00000005042682a4 */ /* 0x000fe4000f8e0226 */
[----:B------:R-:W-:Y:S02]  /*7b60*/  @!UP0 UIMAD UR37, UR6, UR14, UR37 ;  /* 0x0000000e062582a4 */ /* 0x000fe4000f8e0225 */
[----:B------:R-:W-:Y:S09]  /*7b70*/  ULOP3.LUT UP0, URZ, UR62, 0x90, URZ, 0xc0, !UPT ;  /* 0x000000903eff7892 */ /* 0x000ff2000f80c0ff */
[----:B------:R-:W-:Y:S05]  /*7b80*/  BRA.U !UP0, `(.L_x_148) ;  /* 0x0000000108407547 */ /* 0x000fea000b800000 */
[----:B------:R-:W2:Y:S01]  /*7b90*/  LDCU.64 UR8, c[0x4][0x80] ;  /* 0x01001000ff0877ac */ /* 0x000ea20008000a00 */
[----:B------:R-:W-:Y:S01]  /*7ba0*/  MOV R3, 0x0 ;  /* 0x0000000000037802 */ /* 0x000fe20000000f00 */
[----:B------:R-:W-:Y:S02]  /*7bb0*/  HFMA2 R12, -RZ, RZ, 0, 5.9604644775390625e-08 ;  /* 0x00000001ff0c7431 */ /* 0x000fe400000001ff */
[----:B------:R-:W-:Y:S02]  /*7bc0*/  IMAD.MOV.U32 R8, RZ, RZ, 0x70 ;  /* 0x00000070ff087424 */ /* 0x000fe400078e00ff */
[----:B------:R-:W-:Y:S01]  /*7bd0*/  IMAD.MOV.U32 R13, RZ, RZ, RZ ;  /* 0x000000ffff0d7224 */ /* 0x000fe200078e00ff */
[----:B------:R-:W3:Y:S01]  /*7be0*/  LDCU.64 UR6, c[0x4][0x88] ;  /* 0x01001100ff0677ac */ /* 0x000ee20008000a00 */
[----:B------:R-:W4:Y:S01]  /*7bf0*/  LDC.64 R2, c[0x4][R3] ;  /* 0x0100000003027b82 */ /* 0x000f220000000a00 */
[----:B------:R-:W1:Y:S01]  /*7c00*/  LDCU.64 UR4, c[0x4][0x8] ;  /* 0x01000100ff0477ac */ /* 0x000e620008000a00 */
[----:B--2---:R-:W-:Y:S01]  /*7c10*/  MOV R5, UR9 ;  /* 0x0000000900057c02 */ /* 0x004fe20008000f00 */
[----:B------:R-:W-:Y:S01]  /*7c20*/  IMAD.U32 R4, RZ, RZ, UR8 ;  /* 0x00000008ff047e24 */ /* 0x000fe2000f8e00ff */
[----:B---3--:R-:W-:Y:S01]  /*7c30*/  MOV R7, UR7 ;  /* 0x0000000700077c02 */ /* 0x008fe20008000f00 */
[----:B------:R-:W-:Y:S01]  /*7c40*/  IMAD.U32 R6, RZ, RZ, UR6 ;  /* 0x00000006ff067e24 */ /* 0x000fe2000f8e00ff */
[----:B-1----:R-:W-:Y:S01]  /*7c50*/  MOV R11, UR5 ;  /* 0x00000005000b7c02 */ /* 0x002fe20008000f00 */
[----:B------:R-:W-:Y:S02]  /*7c60*/  IMAD.U32 R10, RZ, RZ, UR4 ;  /* 0x00000004ff0a7e24 */ /* 0x000fe4000f8e00ff */
[----:B------:R-:W-:Y:S07]  /*7c70*/  LEPC R20, `(.L_x_148) ;  /* 0x000000001014794e */ /* 0x000fee0000000000 */
[----:B----45:R-:W-:Y:S05]  /*7c80*/  CALL.ABS.NOINC R2 ;  /* 0x0000000002007343 */ /* 0x030fea0003c00000 */
.L_x_148:
[----:B------:R-:W-:Y:S01]  /*7c90*/  LOP3.LUT P0, RZ, R86, 0x90, RZ, 0xc0, !PT ;  /* 0x0000009056ff7812 */ /* 0x000fe2000780c0ff */
[----:B------:R-:W-:Y:S11]  /*7ca0*/  BSSY.RECONVERGENT B6, `(.L_x_149) ;  /* 0x0000013000067945 */ /* 0x000ff60003800200 */
[----:B------:R-:W-:Y:S01]  /*7cb0*/  @!UPT UIADD3 URZ, UPT, UPT, URZ, URZ, URZ ;  /* 0x000000fffffff290 */ /* 0x000fe2000fffe0ff */
[----:B------:R-:W-:Y:S05]  /*7cc0*/  @!P0 BRA `(.L_x_150) ;  /* 0x0000000000408947 */ /* 0x000fea0003800000 */
        /* <DEDUP_REMOVED lines=16> */
.L_x_150:
[----:B------:R-:W-:Y:S05]  /*7dd0*/  BSYNC.RECONVERGENT B6 ;  /* 0x0000000000067941 */ /* 0x000fea0003800200 */
.L_x_149:
[----:B------:R-:W-:Y:S01]  /*7de0*/  R2UR UR4, R79 ;  /* 0x000000004f0472ca */ /* 0x000fe200000e0000 */
[----:B------:R-:W-:Y:S01]  /*7df0*/  UISETP.NE.U32.AND UP0, UPT, UR60, URZ, UPT ;  /* 0x000000ff3c00728c */ /* 0x000fe2000bf05070 */
[----:B------:R-:W-:Y:S02]  /*7e00*/  ISETP.NE.U32.AND P4, PT, R72, RZ, PT ;  /* 0x000000ff4800720c */ /* 0x000fe40003f85070 */
[----:B------:R-:W-:Y:S01]  /*7e10*/  ISETP.NE.U32.AND P2, PT, RZ, UR56, PT ;  /* 0x00000038ff007c0c */ /* 0x000fe2000bf45070 */
[----:B------:R-:W-:Y:S01]  /*7e20*/  UISETP.NE.AND.EX UP1, UPT, UR61, URZ, UPT, UP0 ;  /* 0x000000ff3d00728c */ /* 0x000fe2000bf25300 */
[----:B------:R-:W-:Y:S01]  /*7e30*/  ISETP.NE.AND.EX P4, PT, R73, RZ, PT, P4 ;  /* 0x000000ff4900720c */ /* 0x000fe20003f85340 */
[----:B------:R-:W-:Y:S01]  /*7e40*/  UPLOP3.LUT UP0, UPT, UPT, UPT, UPT, 0x40, 0x4 ;  /* 0x000000000004789c */ /* 0x000fe20003f0e870 */
[----:B------:R-:W-:Y:S05]  /*7e50*/  ISETP.NE.AND.EX P2, PT, RZ, UR57, PT, P2 ;  /* 0x00000039ff007c0c */ /* 0x000fea000bf45320 */
[----:B------:R-:W-:Y:S06]  /*7e60*/  UISETP.NE.AND UP2, UPT, UR4, URZ, UPT ;  /* 0x000000ff0400728c */ /* 0x000fec000bf45270 */
[----:B------:R-:W-:Y:S05]  /*7e70*/  PLOP3.LUT P1, PT, PT, PT, UP2, 0x80, 0x8 ;  /* 0x000000000008781c */ /* 0x000fea0003f2f028 */
[----:B------:R-:W-:Y:S06]  /*7e80*/  @UP2 UPLOP3.LUT UP0, UPT, UPT, UPT, UP1, 0x80, 0x8 ;  /* 0x000000000008289c */ /* 0x000fec0003f0f010 */
[----:B------:R-:W-:Y:S01]  /*7e90*/  PLOP3.LUT P0, PT, PT, PT, UP0, 0x80, 0x8 ;  /* 0x000000000008781c */ /* 0x000fe20003f0f008 */
[----:B------:R-:W-:Y:S01]  /*7ea0*/  @!UPT UIADD3 URZ, UPT, UPT, URZ, URZ, URZ ;  /* 0x000000fffffff290 */ /* 0x000fe2000fffe0ff */
[----:B------:R-:W-:Y:S11]  /*7eb0*/  BRA.U !UP1, `(.L_x_151) ;  /* 0x00000001093c7547 */ /* 0x000ff6000b800000 */
[----:B------:R-:W-:Y:S01]  /*7ec0*/  UISETP.NE.U32.AND UP0, UPT, UR56, URZ, UPT ;  /* 0x000000ff3800728c */ /* 0x000fe2000bf05070 */
[----:B-1----:R-:W-:Y:S01]  /*7ed0*/  HFMA2 R0, -RZ, RZ, 0, 5.9604644775390625e-08 ;  /* 0x00000001ff007431 */ /* 0x002fe200000001ff */
[----:B------:R-:W1:Y:S01]  /*7ee0*/  LDCU.64 UR8, c[0x0][0x358] ;  /* 0x00006b00ff0877ac */ /* 0x000e620008000a00 */
[----:B------:R-:W-:Y:S01]  /*7ef0*/  IMAD.MOV.U32 R76, RZ, RZ, 0x1 ;  /* 0x00000001ff4c7424 */ /* 0x000fe200078e00ff */
[----:B------:R-:W-:Y:S06]  /*7f00*/  UISETP.NE.AND.EX UP0, UPT, UR57, URZ, UPT, UP0 ;  /* 0x000000ff3900728c */ /* 0x000fec000bf05300 */
[----:B------:R-:W-:Y:S05]  /*7f10*/  PLOP3.LUT P3, PT, PT, PT, UP0, 0x80, 0x8 ;  /* 0x000000000008781c */ /* 0x000fea0003f6f008 */
[----:B------:R-:W2:Y:S01]  /*7f20*/  @UP0 LDCU.64 UR4, c[0x0][0x888] ;  /* 0x00011100ff0407ac */ /* 0x000ea20008000a00 */
[----:B------:R-:W-:Y:S07]  /*7f30*/  @UP0 UIMAD UR6, UR36, UR60, URZ ;  /* 0x0000003c240602a4 */ /* 0x000fee000f8e02ff */
[----:B------:R-:W-:Y:S01]  /*7f40*/  @!P3 PRMT R76, R0, 0x7610, R76 ;  /* 0x00007610004cb816 */ /* 0x000fe2000000004c */
[----:B--2---:R-:W-:Y:S06]  /*7f50*/  @UP0 UIMAD.WIDE UR4, UR6, 0x4, UR4 ;  /* 0x00000004060408a5 */ /* 0x004fec000f8e0204 */
[----:B-----5:R-:W-:Y:S01]  /*7f60*/  IMAD.U32 R40, RZ, RZ, UR4 ;  /* 0x00000004ff287e24 */ /* 0x020fe2000f8e00ff */
[----:B------:R-:W-:Y:S04]  /*7f70*/  MOV R41, UR5 ;  /* 0x0000000500297c02 */ /* 0x000fe80008000f00 */
[----:B------:R-:W2:Y:S01]  /*7f80*/  @!UP0 LDCU UR4, c[0x0][0x880] ;  /* 0x00011000ff0487ac */ /* 0x000ea20008000800 */
[----:B-1----:R3:W5:Y:S02]  /*7f90*/  @P3 LDG.E R40, desc[UR8][R40.64] ;  /* 0x0000000828283981 */ /* 0x002764000c1e1900 */
[----:B--23--:R-:W-:Y:S02]  /*7fa0*/  @!P3 IMAD.U32 R40, RZ, RZ, UR4 ;  /* 0x00000004ff28be24 */ /* 0x00cfe4000f8e00ff */
.L_x_151:
[----:B------:R-:W-:Y:S05]  /*7fb0*/  @!P4 BRA `(.L_x_152) ;  /* 0x000000000024c947 */ /* 0x000fea0003800000 */
[----:B------:R-:W-:Y:S01]  /*7fc0*/  ISETP.NE.U32.AND P3, PT, R70, RZ, PT ;  /* 0x000000ff4600720c */ /* 0x000fe20003f65070 */
[----:B------:R-:W2:Y:S03]  /*7fd0*/  LDCU.64 UR4, c[0x0][0x358] ;  /* 0x00006b00ff0477ac */ /* 0x000ea60008000a00 */
[----:B------:R-:W-:Y:S11]  /*7fe0*/  ISETP.NE.AND.EX P3, PT, R71, RZ, PT, P3 ;  /* 0x000000ff4700720c */ /* 0x000ff60003f65330 */
[----:B------:R-:W-:Y:S02]  /*7ff0*/  @!UPT UIADD3 URZ, UPT, UPT, URZ, URZ, URZ ;  /* 0x000000fffffff290 */ /* 0x000fe4000fffe0ff */
[----:B------:R-:W3:Y:S01]  /*8000*/  @P3 LDC.64 R2, c[0x0][0x8a8] ;  /* 0x00022a00ff023b82 */ /* 0x000ee20000000a00 */
[----:B-1----:R-:W-:Y:S04]  /*8010*/  @P3 IMAD R0, R72, UR36, RZ ;  /* 0x0000002448003c24 */ /* 0x002fe8000f8e02ff */
[----:B---3--:R-:W-:Y:S05]  /*8020*/  @P3 IMAD.WIDE R2, R0, 0x4, R2 ;  /* 0x0000000400023825 */ /* 0x008fea00078e0202 */
[----:B--2--5:R2:W5:Y:S02]  /*8030*/  @P3 LDG.E R38, desc[UR4][R2.64] ;  /* 0x0000000402263981 */ /* 0x024564000c1e1900 */
[----:B--2---:R-:W3:Y:S02]  /*8040*/  @!P3 LDC R38, c[0x0][0x8a0] ;  /* 0x00022800ff26bb82 */ /* 0x004ee40000000800 */
.L_x_152:
[----:B-----5:R-:W-:Y:S01]  /*8050*/  ISETP.NE.AND P4, PT, R40, RZ, PT ;  /* 0x000000ff2800720c */ /* 0x020fe20003f85270 */
[----:B------:R-:W-:Y:S01]  /*8060*/  BSSY B1, `(.L_x_153) ;  /* 0x0000040000017945 */ /* 0x000fe20003800000 */
[----:B------:R-:W-:Y:S01]  /*8070*/  SEL R3, RZ, 0xffffffff, P2 ;  /* 0xffffffffff037807 */ /* 0x000fe20001000000 */
[----:B------:R-:W-:Y:S01]  /*8080*/  IMAD.MOV.U32 R43, RZ, RZ, 0x1 ;  /* 0x00000001ff2b7424 */ /* 0x000fe200078e00ff */
[----:B------:R-:W-:Y:S01]  /*8090*/  LOP3.LUT P3, RZ, R76, 0xff, RZ, 0xc0, !PT ;  /* 0x000000ff4cff7812 */ /* 0x000fe2000786c0ff */
[C---:B------:R-:W-:Y:S01]  /*80a0*/  IMAD R39, R36.reuse, 0x40, R37 ;  /* 0x0000004024277824 */ /* 0x040fe200078e0225 */
[----:B-1----:R-:W-:Y:S02]  /*80b0*/  @P1 SEL R0, RZ, 0xffffffff, P4 ;  /* 0xffffffffff001807 */ /* 0x002fe40002000000 */
[----:B------:R-:W-:Y:S02]  /*80c0*/  CS2R R50, SRZ ;  /* 0x0000000000327805 */ /* 0x000fe4000001ff00 */
[----:B------:R-:W-:Y:S02]  /*80d0*/  LEA R4, R83, UR44, 0x3 ;  /* 0x0000002c53047c11 */ /* 0x000fe4000f8e18ff */
[----:B------:R-:W-:Y:S02]  /*80e0*/  CS2R R48, SRZ ;  /* 0x0000000000307805 */ /* 0x000fe4000001ff00 */
[----:B------:R-:W-:Y:S02]  /*80f0*/  @P0 SEL R0, R3, R0, !P3 ;  /* 0x0000000003000207 */ /* 0x000fe40005800000 */
[----:B------:R-:W-:Y:S02]  /*8100*/  CS2R R46, SRZ ;  /* 0x00000000002e7805 */ /* 0x000fe4000001ff00 */
[----:B------:R-:W-:Y:S02]  /*8110*/  LEA R80, R36, UR44, 0x3 ;  /* 0x0000002c24507c11 */ /* 0x000fe4000f8e18ff */
[----:B------:R-:W-:Y:S02]  /*8120*/  CS2R R44, SRZ ;  /* 0x00000000002c7805 */ /* 0x000fe4000001ff00 */
[----:B------:R-:W-:Y:S02]  /*8130*/  @P1 LOP3.LUT R0, R0, 0x1, RZ, 0xc0, !PT ;  /* 0x0000000100001812 */ /* 0x000fe400078ec0ff */
[----:B------:R-:W-:Y:S02]  /*8140*/  SHF.L.U32 R5, R85, 0x1f, RZ ;  /* 0x0000001f55057819 */ /* 0x000fe400000006ff */
[----:B------:R-:W-:Y:S02]  /*8150*/  ISETP.NE.U32.OR P6, PT, R0, 0x1, !P1 ;  /* 0x000000010000780c */ /* 0x000fe40004fc5470 */
[----:B------:R-:W-:Y:S02]  /*8160*/  PLOP3.LUT P2, PT, PT, PT, UP1, 0x80, 0x8 ;  /* 0x000000000008781c */ /* 0x000fe40003f4f018 */
[----:B------:R-:W-:Y:S09]  /*8170*/  P2R R2, PR, RZ, 0x40 ;  /* 0x00000040ff027803 */ /* 0x000ff20000000000 */
[----:B------:R-:W-:Y:S04]  /*8180*/  @P6 SHF.L.U32 R0, R82, 0x1f, RZ ;  /* 0x0000001f52006819 */ /* 0x000fe800000006ff */
[----:B------:R1:W2:Y:S01]  /*8190*/  @P6 SYNCS.PHASECHK.TRANS64.TRYWAIT P1, [R4+URZ+0x340], R0 ;  /* 0x00034000040065a7 */ /* 0x0002a200080211ff */
[----:B------:R4:W3:Y:S01]  /*81a0*/  SYNCS.PHASECHK.TRANS64.TRYWAIT P0, [R80+URZ+0x390], R5 ;  /* 0x00039005500075a7 */ /* 0x0008e200080011ff */
[----:B-1----:R-:W-:Y:S04]  /*81b0*/  SEL R0, RZ, 0xffffffff, P4 ;  /* 0xffffffffff007807 */ /* 0x002fe80002000000 */
[----:B------:R-:W-:Y:S04]  /*81c0*/  @P2 SEL R0, R3, R0, !P3 ;  /* 0x0000000003002207 */ /* 0x000fe80005800000 */
[----:B------:R-:W-:Y:S04]  /*81d0*/  LOP3.LUT R0, R0, 0x1, RZ, 0xc0, !PT ;  /* 0x0000000100007812 */ /* 0x000fe800078ec0ff */
[----:B------:R-:W-:Y:S04]  /*81e0*/  ISETP.NE.U32.AND P5, PT, R0, 0x1, PT ;  /* 0x000000010000780c */ /* 0x000fe80003fa5070 */
[----:B------:R-:W-:Y:S02]  /*81f0*/  P2R R56, PR, RZ, 0x20 ;  /* 0x00000020ff387803 */ /* 0x000fe40000000000 */
[----:B--2---:R-:W-:Y:S01]  /*8200*/  @P6 SEL R43, RZ, 0x1, !P1 ;  /* 0x00000001ff2b6807 */ /* 0x004fe20004800000 */
[----:B---34-:R-:W-:Y:S06]  /*8210*/  @!P6 BRA `(.L_x_154) ;  /* 0x000000000090e947 */ /* 0x018fec0003800000 */
[----:B------:R-:W-:Y:S01]  /*8220*/  @P5 IMAD R6, R83, 0x1000, R74 ;  /* 0x0000100053065824 */ /* 0x000fe200078e024a */
[----:B------:R-:W-:Y:S01]  /*8230*/  LOP3.LUT P6, RZ, R75, 0x80, RZ, 0xc0, !PT ;  /* 0x000000804bff7812 */ /* 0x000fe200078cc0ff */
[----:B------:R-:W-:Y:S01]  /*8240*/  BSSY B0, `(.L_x_155) ;  /* 0x000000f000007945 */ /* 0x000fe20003800000 */
[----:B------:R-:W-:Y:S01]  /*8250*/  ISETP.NE.AND P2, PT, R43, RZ, PT ;  /* 0x000000ff2b00720c */ /* 0x000fe20003f45270 */
[----:B------:R-:W-:Y:S01]  /*8260*/  @P5 VIADD R0, R6, UR44 ;  /* 0x0000002c06005c36 */ /* 0x000fe20008000000 */
[----:B------:R-:W-:Y:S02]  /*8270*/  PLOP3.LUT P1, PT, PT, PT, PT, 0x8, 0x80 ;  /* 0x000000000080781c */ /* 0x000fe40003f2e170 */
[----:B------:R-:W-:Y:S02]  /*8280*/  CS2R R46, SRZ ;  /* 0x00000000002e7805 */ /* 0x000fe4000001ff00 */
[----:B------:R-:W-:Y:S01]  /*8290*/  @P5 PLOP3.LUT P1, PT, P6, PT, PT, 0x80, 0x8 ;  /* 0x000000000008581c */ /* 0x000fe2000372f070 */
[C---:B------:R-:W-:Y:S01]  /*82a0*/  @P5 VIADD R3, R0.reuse, 0x10 ;  /* 0x0000001000035836 */ /* 0x040fe20000000000 */
[----:B------:R-:W-:Y:S02]  /*82b0*/  CS2R R44, SRZ ;  /* 0x00000000002c7805 */ /* 0x000fe4000001ff00 */
[----:B------:R-:W-:Y:S02]  /*82c0*/  CS2R R50, SRZ ;  /* 0x0000000000327805 */ /* 0x000fe4000001ff00 */
[----:B------:R-:W-:Y:S07]  /*82d0*/  CS2R R48, SRZ ;  /* 0x0000000000307805 */ /* 0x000fee000001ff00 */
[----:B------:R-:W-:Y:S01]  /*82e0*/  @P1 VIADD R3, R0, 0xfffffff0 ;  /* 0xfffffff000031836 */ /* 0x000fe20000000000 */
[----:B------:R-:W-:Y:S06]  /*82f0*/  @P2 BRA `(.L_x_156) ;  /* 0x00000000000c2947 */ /* 0x000fec0003800000 */
[----:B------:R-:W-:Y:S04]  /*8300*/  SHF.L.U32 R0, R82, 0x1f, RZ ;  /* 0x0000001f52007819 */ /* 0x000fe800000006ff */
[----:B------:R-:W1:Y:S02]  /*8310*/  SYNCS.PHASECHK.TRANS64.TRYWAIT P1, [R4+URZ+0x340], R0 ;  /* 0x00034000040075a7 */ /* 0x000e6400080211ff */
[----:B-1----:R-:W-:Y:S05]  /*8320*/  @!P1 BRA `(.L_x_157) ;  /* 0x00000038000c9947 */ /* 0x002fea0003800000 */
.L_x_156:
[----:B------:R-:W-:Y:S05]  /*8330*/  BSYNC B0 ;  /* 0x0000000000007941 */ /* 0x000fea0003800000 */
.L_x_155:
[----:B------:R-:W-:Y:S01]  /*8340*/  ISETP.NE.AND P1, PT, R56, RZ, PT ;  /* 0x000000ff3800720c */ /* 0x000fe20003f25270 */
[----:B-1----:R-:W-:Y:S02]  /*8350*/  VIADD R4, R4, 0x350 ;  /* 0x0000035004047836 */ /* 0x002fe40000000000 */
[----:B------:R-:W-:Y:S02]  /*8360*/  IMAD.U32 R0, RZ, RZ, UR46 ;  /* 0x0000002eff007e24 */ /* 0x000fe4000f8e00ff */
[----:B------:R-:W-:Y:S03]  /*8370*/  VIADD R83, R83, 0x1 ;  /* 0x0000000153537836 */ /* 0x000fe60000000000 */
[----:B------:R-:W-:Y:S05]  /*8380*/  PRMT R0, R0, 0x654, R4 ;  /* 0x0000065400007816 */ /* 0x000fea0000000004 */
[----:B------:R1:W2:Y:S04]  /*8390*/  @P1 LDS.128 R44, [R6+UR44+0x500] ;  /* 0x0005002c062c1984 */ /* 0x0002a80008000c00 */
[----:B------:R1:W3:Y:S01]  /*83a0*/  @P1 LDS.128 R48, [R3+0x500] ;  /* 0x0005000003301984 */ /* 0x0002e20000000c00 */
[C---:B------:R-:W-:Y:S01]  /*83b0*/  ISETP.NE.AND P1, PT, R83.reuse, 0x2, PT ;  /* 0x000000025300780c */ /* 0x040fe20003f25270 */
[----:B------:R-:W-:Y:S01]  /*83c0*/  @!PT LDS RZ, [RZ] ;  /* 0x00000000fffff984 */ /* 0x000fe20000000800 */
[----:B------:R-:W-:Y:S01]  /*83d0*/  @!PT LDS RZ, [RZ] ;  /* 0x00000000fffff984 */ /* 0x000fe20000000800 */
[----:B------:R-:W-:Y:S01]  /*83e0*/  @!PT LDS RZ, [RZ] ;  /* 0x00000000fffff984 */ /* 0x000fe20000000800 */
[----:B------:R-:W-:Y:S01]  /*83f0*/  @!PT LDS RZ, [RZ] ;  /* 0x00000000fffff984 */ /* 0x000fe20000000800 */
[----:B------:R4:W-:Y:S06]  /*8400*/  MEMBAR.ALL.CTA ;  /* 0x0000000000007992 */ /* 0x0009ec0000008000 */
[----:B----4-:R-:W4:Y:S01]  /*8410*/  FENCE.VIEW.ASYNC.S ;  /* 0x00000000000073c6 */ /* 0x010f220000000000 */
[----:B------:R-:W-:Y:S01]  /*8420*/  SEL R83, R83, RZ, P1 ;  /* 0x000000ff53537207 */ /* 0x000fe20000800000 */
[----:B----4-:R4:W-:Y:S02]  /*8430*/  SYNCS.ARRIVE.TRANS64.RED.A1T0 RZ, [R0+URZ], RZ ;  /* 0x000000ff00ff79a7 */ /* 0x0109e400081004ff */
[----:B----4-:R-:W-:Y:S04]  /*8440*/  SEL R0, RZ, 0x1, P1 ;  /* 0x00000001ff007807 */ /* 0x010fe80000800000 */
[----:B-12---:R-:W-:Y:S02]  /*8450*/  LOP3.LUT R82, R82, R0, RZ, 0x3c, !PT ;  /* 0x0000000052527212 */ /* 0x006fe400078e3cff */
.L_x_154:
[----:B------:R-:W-:Y:S05]  /*8460*/  BSYNC B1 ;  /* 0x0000000000017941 */ /* 0x000fea0003800000 */
.L_x_153:
[----:B------:R-:W-:Y:S04]  /*8470*/  SHF.R.U32.HI R0, RZ, 0x15, R39 ;  /* 0x00000015ff007819 */ /* 0x000fe80000011627 */
[----:B------:R-:W-:Y:S01]  /*8480*/  LOP3.LUT P1, RZ, R0, 0x3, R77, 0x48, !PT ;  /* 0x0000000300ff7812 */ /* 0x000fe2000782484d */
[----:B------:R-:W-:Y:S01]  /*8490*/  @!UPT UIADD3 URZ, UPT, UPT, URZ, URZ, URZ ;  /* 0x000000fffffff290 */ /* 0x000fe2000fffe0ff */
[----:B------:R-:W-:Y:S11]  /*84a0*/  @P0 BRA `(.L_x_158) ;  /* 0x0000000000080947 */ /* 0x000ff60003800000 */
[----:B------:R-:W1:Y:S02]  /*84b0*/  SYNCS.PHASECHK.TRANS64.TRYWAIT P0, [R80+URZ+0x390], R5 ;  /* 0x00039005500075a7 */ /* 0x000e6400080011ff */
[----:B-1----:R-:W-:Y:S05]  /*84c0*/  @!P0 BRA `(.L_x_159) ;  /* 0x0000003400b88947 */ /* 0x002fea0003800000 */
.L_x_158:
[----:B------:R-:W-:Y:S05]  /*84d0*/  @!P1 BRA `(.L_x_160) ;  /* 0x0000000000409947 */ /* 0x000fea0003800000 */
[----:B------:R-:W1:Y:S01]  /*84e0*/  LDCU.64 UR8, c[0x4][0x70] ;  /* 0x01000e00ff0877ac */ /* 0x000e620008000a00 */
[----:B------:R-:W-:Y:S01]  /*84f0*/  MOV R15, 0x0 ;  /* 0x00000000000f7802 */ /* 0x000fe20000000f00 */
[----:B------:R-:W-:Y:S02]  /*8500*/  HFMA2 R12, -RZ, RZ, 0, 5.9604644775390625e-08 ;  /* 0x00000001ff0c7431 */ /* 0x000fe400000001ff */
[----:B------:R-:W-:Y:S02]  /*8510*/  IMAD.MOV.U32 R8, RZ, RZ, 0x192 ;  /* 0x00000192ff087424 */ /* 0x000fe400078e00ff */
[----:B------:R-:W-:Y:S01]  /*8520*/  IMAD.MOV.U32 R13, RZ, RZ, RZ ;  /* 0x000000ffff0d7224 */ /* 0x000fe200078e00ff */
[----:B------:R-:W2:Y:S01]  /*8530*/  LDCU.64 UR6, c[0x4][0x78] ;  /* 0x01000f00ff0677ac */ /* 0x000ea20008000a00 */
[----:B------:R-:W4:Y:S01]  /*8540*/  LDC.64 R14, c[0x4][R15] ;  /* 0x010000000f0e7b82 */ /* 0x000f220000000a00 */
[----:B------:R-:W5:Y:S01]  /*8550*/  LDCU.64 UR4, c[0x4][0x10] ;  /* 0x01000200ff0477ac */ /* 0x000f620008000a00 */
[----:B-1----:R-:W-:Y:S01]  /*8560*/  MOV R5, UR9 ;  /* 0x0000000900057c02 */ /* 0x002fe20008000f00 */
[----:B------:R-:W-:Y:S01]  /*8570*/  IMAD.U32 R4, RZ, RZ, UR8 ;  /* 0x00000008ff047e24 */ /* 0x000fe2000f8e00ff */
[----:B--2---:R-:W-:Y:S01]  /*8580*/  MOV R7, UR7 ;  /* 0x0000000700077c02 */ /* 0x004fe20008000f00 */
[----:B------:R-:W-:Y:S01]  /*8590*/  IMAD.U32 R6, RZ, RZ, UR6 ;  /* 0x00000006ff067e24 */ /* 0x000fe2000f8e00ff */
[----:B-----5:R-:W-:Y:S01]  /*85a0*/  MOV R11, UR5 ;  /* 0x00000005000b7c02 */ /* 0x020fe20008000f00 */
[----:B------:R-:W-:Y:S02]  /*85b0*/  IMAD.U32 R10, RZ, RZ, UR4 ;  /* 0x00000004ff0a7e24 */ /* 0x000fe4000f8e00ff */
[----:B------:R-:W-:Y:S07]  /*85c0*/  LEPC R20, `(.L_x_160) ;  /* 0x000000001014794e */ /* 0x000fee0000000000 */
[----:B---34-:R-:W-:Y:S05]  /*85d0*/  CALL.ABS.NOINC R14 ;  /* 0x000000000e007343 */ /* 0x018fea0003c00000 */
.L_x_160:
[----:B------:R-:W-:Y:S01]  /*85e0*/  IMAD.U32 R42, R45, 0x10000, RZ ;  /* 0x000100002d2a7824 */ /* 0x000fe200078e00ff */
[----:B------:R-:W-:Y:S01]  /*85f0*/  ISETP.NE.AND P6, PT, R2, RZ, PT ;  /* 0x000000ff0200720c */ /* 0x000fe20003fc5270 */
[----:B------:R-:W-:Y:S05]  /*8600*/  WARPSYNC.ALL ;  /* 0x0000000000007948 */ /* 0x000fea0003800000 */
[----:B------:R-:W-:Y:S01]  /*8610*/  R2UR UR4, R39 ;  /* 0x00000000270472ca */ /* 0x000fe200000e0000 */
[----:B------:R-:W-:Y:S01]  /*8620*/  BSSY.RECONVERGENT B0, `(.L_x_161) ;  /* 0x00000a4000007945 */ /* 0x000fe20003800200 */
[C---:B------:R-:W-:Y:S02]  /*8630*/  SHF.L.U32 R2, R44.reuse, 0x10, RZ ;  /* 0x000000102c027819 */ /* 0x040fe400000006ff */
[C---:B------:R-:W-:Y:S02]  /*8640*/  PRMT R3, R44.reuse, 0x8880, RZ ;  /* 0x000088802c037816 */ /* 0x040fe400000000ff */
[----:B------:R-:W-:Y:S02]  /*8650*/  SHF.L.U32 R41, R44, 0x8, RZ ;  /* 0x000000082c297819 */ /* 0x000fe400000006ff */
[----:B------:R-:W-:Y:S02]  /*8660*/  LOP3.LUT P5, RZ, R75, 0x80, RZ, 0xc0, !PT ;  /* 0x000000804bff7812 */ /* 0x000fe400078ac0ff */
[----:B------:R-:W-:Y:S03]  /*8670*/  ISETP.NE.AND P0, PT, R87, RZ, PT ;  /* 0x000000ff5700720c */ /* 0x000fe60003f05270 */
[----:B-1----:R-:W1:Y:S02]  /*8680*/  LDTM.x32 R4, tmem[UR4] ;  /* 0x00000004000479ee */ /* 0x002e6400082c0000 */
[C---:B-1----:R-:W-:Y:S01]  /*8690*/  IMAD R0, R38.reuse, R4, RZ ;  /* 0x0000000426007224 */ /* 0x042fe200078e02ff */
[----:B------:R-:W-:Y:S01]  /*86a0*/  SHF.R.S32.HI R4, RZ, 0x18, R2 ;  /* 0x00000018ff047819 */ /* 0x000fe20000011402 */
[C---:B------:R-:W-:Y:S01]  /*86b0*/  IMAD R2, R38.reuse, R5, RZ ;  /* 0x0000000526027224 */ /* 0x040fe200078e02ff */
[----:B------:R-:W-:Y:S01]  /*86c0*/  SHF.R.S32.HI R5, RZ, 0x18, R41 ;  /* 0x00000018ff057819 */ /* 0x000fe20000011429 */
[----:B------:R-:W-:Y:S01]  /*86d0*/  IMAD R0, R3, R40, R0 ;  /* 0x0000002803007224 */ /* 0x000fe200078e0200 */
[----:B------:R-:W-:Y:S01]  /*86e0*/  PRMT R41, R45, 0x8880, RZ ;  /* 0x000088802d297816 */ /* 0x000fe200000000ff */
[----:B------:R-:W-:Y:S02]  /*86f0*/  IMAD R3, R38, R6, RZ ;  /* 0x0000000626037224 */ /* 0x000fe400078e02ff */
[-C--:B------:R-:W-:Y:S01]  /*8700*/  IMAD R2, R4, R40.reuse, R2 ;  /* 0x0000002804027224 */ /* 0x080fe200078e0202 */
[----:B------:R-:W-:Y:S01]  /*8710*/  SHF.R.S32.HI R4, RZ, 0x18, R44 ;  /* 0x00000018ff047819 */ /* 0x000fe2000001142c */
[C---:B------:R-:W-:Y:S02]  /*8720*/  IMAD R7, R38.reuse, R7, RZ ;  /* 0x0000000726077224 */ /* 0x040fe400078e02ff */
[-C--:B------:R-:W-:Y:S02]  /*8730*/  IMAD R3, R5, R40.reuse, R3 ;  /* 0x0000002805037224 */ /* 0x080fe400078e0203 */
[----:B------:R-:W-:Y:S02]  /*8740*/  IMAD R5, R38, R9, RZ ;  /* 0x0000000926057224 */ /* 0x000fe400078e02ff */
[----:B------:R-:W-:Y:S02]  /*8750*/  IMAD R7, R4, R40, R7 ;  /* 0x0000002804077224 */ /* 0x000fe400078e0207 */
[C---:B------:R-:W-:Y:S02]  /*8760*/  IMAD R9, R38.reuse, R13, RZ ;  /* 0x0000000d26097224 */ /* 0x040fe400078e02ff */
[C---:B------:R-:W-:Y:S01]  /*8770*/  IMAD R4, R38.reuse, R8, RZ ;  /* 0x0000000826047224 */ /* 0x040fe200078e02ff */
[----:B------:R-:W-:Y:S01]  /*8780*/  I2IP.S8.S32.SAT R52, R7, R3, RZ ;  /* 0x0000000307347239 */ /* 0x000fe200000014ff */
[C---:B------:R-:W-:Y:S01]  /*8790*/  IMAD R13, R38.reuse, R17, RZ ;  /* 0x00000011260d7224 */ /* 0x040fe200078e02ff */
[----:B------:R-:W-:Y:S01]  /*87a0*/  SHF.R.S32.HI R7, RZ, 0x18, R45 ;  /* 0x00000018ff077819 */ /* 0x000fe2000001142d */
[----:B------:R-:W-:Y:S01]  /*87b0*/  IMAD R8, R38, R12, RZ ;  /* 0x0000000c26087224 */ /* 0x000fe200078e02ff */
[----:B------:R-:W-:Y:S01]  /*87c0*/  I2IP.S8.S32.SAT R52, R2, R0, R52 ;  /* 0x0000000002347239 */ /* 0x000fe20000001434 */
[----:B------:R-:W-:Y:S01]  /*87d0*/  IMAD R17, R38, R21, RZ ;  /* 0x0000001526117224 */ /* 0x000fe200078e02ff */
[----:B------:R-:W-:Y:S01]  /*87e0*/  SHF.L.U32 R0, R46, 0x8, RZ ;  /* 0x000000082e007819 */ /* 0x000fe200000006ff */
[C---:B------:R-:W-:Y:S01]  /*87f0*/  IMAD R12, R38.reuse, R16, RZ ;  /* 0x00000010260c7224 */ /* 0x040fe200078e02ff */
[----:B------:R-:W-:Y:S01]  /*8800*/  SHF.R.S32.HI R2, RZ, 0x18, R46 ;  /* 0x00000018ff027819 */ /* 0x000fe2000001142e */
[C---:B------:R-:W-:Y:S01]  /*8810*/  IMAD R21, R38.reuse, R25, RZ ;  /* 0x0000001926157224 */ /* 0x040fe200078e02ff */
[----:B------:R-:W-:Y:S01]  /*8820*/  SHF.R.S32.HI R0, RZ, 0x18, R0 ;  /* 0x00000018ff007819 */ /* 0x000fe20000011400 */
[C---:B------:R-:W-:Y:S02]  /*8830*/  IMAD R16, R38.reuse, R20, RZ ;  /* 0x0000001426107224 */ /* 0x040fe400078e02ff */
[C---:B------:R-:W-:Y:S02]  /*8840*/  IMAD R25, R38.reuse, R29, RZ ;  /* 0x0000001d26197224 */ /* 0x040fe400078e02ff */
[C---:B------:R-:W-:Y:S02]  /*8850*/  IMAD R20, R38.reuse, R24, RZ ;  /* 0x0000001826147224 */ /* 0x040fe400078e02ff */
[C---:B------:R-:W-:Y:S01]  /*8860*/  IMAD R29, R38.reuse, R33, RZ ;  /* 0x00000021261d7224 */ /* 0x040fe200078e02ff */
[----:B------:R-:W-:Y:S01]  /*8870*/  SHF.L.U32 R33, R45, 0x8, RZ ;  /* 0x000000082d217819 */ /* 0x000fe200000006ff */
[C---:B------:R-:W-:Y:S02]  /*8880*/  IMAD R24, R38.reuse, R28, RZ ;  /* 0x0000001c26187224 */ /* 0x040fe400078e02ff */
[C---:B------:R-:W-:Y:S01]  /*8890*/  IMAD R28, R38.reuse, R32, RZ ;  /* 0x00000020261c7224 */ /* 0x040fe200078e02ff */
[----:B------:R-:W-:Y:S01]  /*88a0*/  SHF.R.S32.HI R32, RZ, 0x18, R42 ;  /* 0x00000018ff207819 */ /* 0x000fe2000001142a */
[----:B------:R-:W-:Y:S01]  /*88b0*/  IMAD R4, R41, R40, R4 ;  /* 0x0000002829047224 */ /* 0x000fe200078e0204 */
[----:B------:R-:W-:Y:S01]  /*88c0*/  SHF.R.S32.HI R3, RZ, 0x18, R33 ;  /* 0x00000018ff037819 */ /* 0x000fe20000011421 */
[----:B------:R-:W-:Y:S01]  /*88d0*/  IMAD R6, R38, R10, RZ ;  /* 0x0000000a26067224 */ /* 0x000fe200078e02ff */
[----:B------:R-:W-:Y:S01]  /*88e0*/  PRMT R33, R46, 0x8880, RZ ;  /* 0x000088802e217816 */ /* 0x000fe200000000ff */
[-C--:B------:R-:W-:Y:S01]  /*88f0*/  IMAD R5, R32, R40.reuse, R5 ;  /* 0x0000002820057224 */ /* 0x080fe200078e0205 */
[----:B------:R-:W-:Y:S01]  /*8900*/  SHF.L.U32 R32, R46, 0x10, RZ ;  /* 0x000000102e207819 */ /* 0x000fe200000006ff */
[C---:B------:R-:W-:Y:S02]  /*8910*/  IMAD R11, R38.reuse, R11, RZ ;  /* 0x0000000b260b7224 */ /* 0x040fe400078e02ff */
[-C--:B------:R-:W-:Y:S02]  /*8920*/  IMAD R6, R3, R40.reuse, R6 ;  /* 0x0000002803067224 */ /* 0x080fe400078e0206 */
[----:B------:R-:W-:Y:S01]  /*8930*/  IMAD R11, R7, R40, R11 ;  /* 0x00000028070b7224 */ /* 0x000fe200078e020b */
[----:B------:R-:W-:Y:S01]  /*8940*/  SHF.R.S32.HI R7, RZ, 0x18, R32 ;  /* 0x00000018ff077819 */ /* 0x000fe20000011420 */
[----:B------:R-:W-:Y:S02]  /*8950*/  IMAD.MOV.U32 R3, RZ, RZ, R33 ;  /* 0x000000ffff037224 */ /* 0x000fe400078e0021 */
[----:B------:R-:W-:Y:S01]  /*8960*/  IMAD R10, R38, R14, RZ ;  /* 0x0000000e260a7224 */ /* 0x000fe200078e02ff */
[----:B------:R-:W-:Y:S01]  /*8970*/  I2IP.S8.S32.SAT R11, R11, R6, RZ ;  /* 0x000000060b0b7239 */ /* 0x000fe200000014ff */
[-C--:B------:R-:W-:Y:S01]  /*8980*/  IMAD R8, R3, R40.reuse, R8 ;  /* 0x0000002803087224 */ /* 0x080fe200078e0208 */
[----:B------:R-:W-:Y:S01]  /*8990*/  SHF.L.U32 R3, R47, 0x10, RZ ;  /* 0x000000102f037819 */ /* 0x000fe200000006ff */
[-C--:B------:R-:W-:Y:S01]  /*89a0*/  IMAD R9, R7, R40.reuse, R9 ;  /* 0x0000002807097224 */ /* 0x080fe200078e0209 */
[C---:B------:R-:W-:Y:S01]  /*89b0*/  PRMT R7, R47.reuse, 0x8880, RZ ;  /* 0x000088802f077816 */ /* 0x040fe200000000ff */
[----:B------:R-:W-:Y:S01]  /*89c0*/  IMAD R10, R0, R40, R10 ;  /* 0x00000028000a7224 */ /* 0x000fe200078e020a */
[----:B------:R-:W-:Y:S01]  /*89d0*/  SHF.R.S32.HI R3, RZ, 0x18, R3 ;  /* 0x00000018ff037819 */ /* 0x000fe20000011403 */
[----:B------:R-:W-:Y:S01]  /*89e0*/  IMAD R15, R38, R15, RZ ;  /* 0x0000000f260f7224 */ /* 0x000fe200078e02ff */
[----:B------:R-:W-:Y:S01]  /*89f0*/  MOV R0, R7 ;  /* 0x0000000700007202 */ /* 0x000fe20000000f00 */
[----:B------:R-:W-:Y:S01]  /*8a00*/  IMAD.SHL.U32 R6, R47, 0x100, RZ ;  /* 0x000001002f067824 */ /* 0x000fe200078e00ff */
[----:B------:R-:W-:Y:S01]  /*8a10*/  I2IP.S8.S32.SAT R53, R5, R4, R11 ;  /* 0x0000000405357239 */ /* 0x000fe2000000140b */
[-C--:B------:R-:W-:Y:S01]  /*8a20*/  IMAD R15, R2, R40.reuse, R15 ;  /* 0x00000028020f7224 */ /* 0x080fe200078e020f */
[----:B------:R-:W-:Y:S01]  /*8a30*/  SHF.R.S32.HI R2, RZ, 0x18, R47 ;  /* 0x00000018ff027819 */ /* 0x000fe2000001142f */
[----:B------:R-:W-:Y:S01]  /*8a40*/  IMAD R12, R0, R40, R12 ;  /* 0x00000028000c7224 */ /* 0x000fe200078e020c */
[----:B------:R-:W-:Y:S01]  /*8a50*/  SHF.R.S32.HI R6, RZ, 0x18, R6 ;  /* 0x00000018ff067819 */ /* 0x000fe20000011406 */
[----:B------:R-:W-:Y:S01]  /*8a60*/  IMAD R14, R38, R18, RZ ;  /* 0x00000012260e7224 */ /* 0x000fe200078e02ff */
[----:B---3--:R-:W-:Y:S01]  /*8a70*/  PRMT R0, R48, 0x8880, RZ ;  /* 0x0000888030007816 */ /* 0x008fe200000000ff */
[-C--:B------:R-:W-:Y:S01]  /*8a80*/  IMAD R13, R3, R40.reuse, R13 ;  /* 0x00000028030d7224 */ /* 0x080fe200078e020d */
[C---:B------:R-:W-:Y:S01]  /*8a90*/  SHF.L.U32 R4, R49.reuse, 0x10, RZ ;  /* 0x0000001031047819 */ /* 0x040fe200000006ff */
[----:B------:R-:W-:Y:S01]  /*8aa0*/  IMAD R19, R38, R19, RZ ;  /* 0x0000001326137224 */ /* 0x000fe200078e02ff */
[C---:B------:R-:W-:Y:S01]  /*8ab0*/  PRMT R3, R49.reuse, 0x8880, RZ ;  /* 0x0000888031037816 */ /* 0x040fe200000000ff */
[-C--:B------:R-:W-:Y:S01]  /*8ac0*/  IMAD R14, R6, R40.reuse, R14 ;  /* 0x00000028060e7224 */ /* 0x080fe200078e020e */
[----:B------:R-:W-:Y:S01]  /*8ad0*/  SHF.L.U32 R5, R49, 0x8, RZ ;  /* 0x0000000831057819 */ /* 0x000fe200000006ff */
[-C--:B------:R-:W-:Y:S01]  /*8ae0*/  IMAD R19, R2, R40.reuse, R19 ;  /* 0x0000002802137224 */ /* 0x080fe200078e0213 */
[----:B------:R-:W-:Y:S01]  /*8af0*/  SHF.L.U32 R2, R48, 0x10, RZ ;  /* 0x0000001030027819 */ /* 0x000fe200000006ff */
[----:B------:R-:W-:Y:S01]  /*8b00*/  IMAD R16, R0, R40, R16 ;  /* 0x0000002800107224 */ /* 0x000fe200078e0210 */
[----:B------:R-:W-:Y:S01]  /*8b10*/  SHF.R.S32.HI R4, RZ, 0x18, R4 ;  /* 0x00000018ff047819 */ /* 0x000fe20000011404 */
[----:B------:R-:W-:Y:S01]  /*8b20*/  IMAD.SHL.U32 R0, R48, 0x100, RZ ;  /* 0x0000010030007824 */ /* 0x000fe200078e00ff */
[----:B------:R-:W-:Y:S01]  /*8b30*/  SHF.R.S32.HI R2, RZ, 0x18, R2 ;  /* 0x00000018ff027819 */ /* 0x000fe20000011402 */
[C---:B------:R-:W-:Y:S01]  /*8b40*/  IMAD R18, R38.reuse, R22, RZ ;  /* 0x0000001626127224 */ /* 0x040fe200078e02ff */
[----:B------:R-:W-:Y:S01]  /*8b50*/  I2IP.S8.S32.SAT R10, R15, R10, RZ ;  /* 0x0000000a0f0a7239 */ /* 0x000fe200000014ff */
[----:B------:R-:W-:Y:S01]  /*8b60*/  IMAD R23, R38, R23, RZ ;  /* 0x0000001726177224 */ /* 0x000fe200078e02ff */
[----:B------:R-:W-:Y:S01]  /*8b70*/  SHF.R.S32.HI R0, RZ, 0x18, R0 ;  /* 0x00000018ff007819 */ /* 0x000fe20000011400 */
[----:B------:R-:W-:Y:S01]  /*8b80*/  IMAD R17, R2, R40, R17 ;  /* 0x0000002802117224 */ /* 0x000fe200078e0211 */
[----:B------:R-:W-:Y:S01]  /*8b90*/  SHF.R.S32.HI R2, RZ, 0x18, R48 ;  /* 0x00000018ff027819 */ /* 0x000fe20000011430 */
[----:B------:R-:W-:Y:S01]  /*8ba0*/  IMAD R22, R38, R26, RZ ;  /* 0x0000001a26167224 */ /* 0x000fe200078e02ff */
[----:B------:R-:W-:Y:S01]  /*8bb0*/  I2IP.S8.S32.SAT R14, R19, R14, RZ ;  /* 0x0000000e130e7239 */ /* 0x000fe200000014ff */
[-C--:B------:R-:W-:Y:S01]  /*8bc0*/  IMAD R18, R0, R40.reuse, R18 ;  /* 0x0000002800127224 */ /* 0x080fe200078e0212 */
[----:B------:R-:W-:Y:S01]  /*8bd0*/  SHF.R.S32.HI R0, RZ, 0x18, R5 ;  /* 0x00000018ff007819 */ /* 0x000fe20000011405 */
[-C--:B------:R-:W-:Y:S01]  /*8be0*/  IMAD R23, R2, R40.reuse, R23 ;  /* 0x0000002802177224 */ /* 0x080fe200078e0217 */
[----:B------:R-:W-:Y:S01]  /*8bf0*/  SHF.R.S32.HI R2, RZ, 0x18, R49 ;  /* 0x00000018ff027819 */ /* 0x000fe20000011431 */
[-C--:B------:R-:W-:Y:S01]  /*8c00*/  IMAD R20, R3, R40.reuse, R20 ;  /* 0x0000002803147224 */ /* 0x080fe200078e0214 */
[----:B------:R-:W-:Y:S01]  /*8c10*/  SHF.L.U32 R3, R50, 0x8, RZ ;  /* 0x0000000832037819 */ /* 0x000fe200000006ff */
[----:B------:R-:W-:Y:S01]  /*8c20*/  IMAD R21, R4, R40, R21 ;  /* 0x0000002804157224 */ /* 0x000fe200078e0215 */
[----:B------:R-:W-:Y:S01]  /*8c30*/  SHF.R.S32.HI R5, RZ, 0x18, R51 ;  /* 0x00000018ff057819 */ /* 0x000fe20000011433 */
[----:B------:R-:W-:Y:S01]  /*8c40*/  IMAD R27, R38, R27, RZ ;  /* 0x0000001b261b7224 */ /* 0x000fe200078e02ff */
[----:B------:R-:W-:Y:S01]  /*8c50*/  SHF.R.S32.HI R3, RZ, 0x18, R3 ;  /* 0x00000018ff037819 */ /* 0x000fe20000011403 */
[----:B------:R-:W-:Y:S01]  /*8c60*/  IMAD.U32 R4, R50, 0x10000, RZ ;  /* 0x0001000032047824 */ /* 0x000fe200078e00ff */
[----:B------:R-:W-:Y:S01]  /*8c70*/  I2IP.S8.S32.SAT R18, R23, R18, RZ ;  /* 0x0000001217127239 */ /* 0x000fe200000014ff */
[-C--:B------:R-:W-:Y:S01]  /*8c80*/  IMAD R22, R0, R40.reuse, R22 ;  /* 0x0000002800167224 */ /* 0x080fe200078e0216 */
[----:B------:R-:W-:Y:S01]  /*8c90*/  PRMT R0, R50, 0x8880, RZ ;  /* 0x0000888032007816 */ /* 0x000fe200000000ff */
[----:B------:R-:W-:Y:S01]  /*8ca0*/  IMAD R27, R2, R40, R27 ;  /* 0x00000028021b7224 */ /* 0x000fe200078e021b */
[----:B------:R-:W-:Y:S01]  /*8cb0*/  SHF.R.S32.HI R2, RZ, 0x18, R4 ;  /* 0x00000018ff027819 */ /* 0x000fe20000011404 */
[----:B------:R-:W-:Y:S01]  /*8cc0*/  IMAD R26, R38, R30, RZ ;  /* 0x0000001e261a7224 */ /* 0x000fe200078e02ff */
[----:B------:R-:W-:Y:S01]  /*8cd0*/  I2IP.S8.S32.SAT R54, R9, R8, R10 ;  /* 0x0000000809367239 */ /* 0x000fe2000000140a */
[-C--:B------:R-:W-:Y:S01]  /*8ce0*/  IMAD R24, R0, R40.reuse, R24 ;  /* 0x0000002800187224 */ /* 0x080fe200078e0218 */
[----:B------:R-:W-:Y:S01]  /*8cf0*/  SHF.R.S32.HI R0, RZ, 0x18, R50 ;  /* 0x00000018ff007819 */ /* 0x000fe20000011432 */
[-C--:B------:R-:W-:Y:S01]  /*8d00*/  IMAD R25, R2, R40.reuse, R25 ;  /* 0x0000002802197224 */ /* 0x080fe200078e0219 */
[----:B------:R-:W-:Y:S01]  /*8d10*/  PRMT R2, R51, 0x8880, RZ ;  /* 0x0000888033027816 */ /* 0x000fe200000000ff */
[----:B------:R-:W-:Y:S01]  /*8d20*/  IMAD R26, R3, R40, R26 ;  /* 0x00000028031a7224 */ /* 0x000fe200078e021a */
[----:B------:R-:W-:Y:S01]  /*8d30*/  SHF.L.U32 R3, R51, 0x10, RZ ;  /* 0x0000001033037819 */ /* 0x000fe200000006ff */
[----:B------:R-:W-:Y:S01]  /*8d40*/  IMAD R31, R38, R31, RZ ;  /* 0x0000001f261f7224 */ /* 0x000fe200078e02ff */
[----:B------:R-:W-:Y:S01]  /*8d50*/  I2IP.S8.S32.SAT R55, R13, R12, R14 ;  /* 0x0000000c0d377239 */ /* 0x000fe2000000140e */
[----:B------:R-:W-:Y:S01]  /*8d60*/  IMAD.SHL.U32 R4, R51, 0x100, RZ ;  /* 0x0000010033047824 */ /* 0x000fe200078e00ff */
[----:B------:R-:W-:Y:S01]  /*8d70*/  SHF.R.S32.HI R3, RZ, 0x18, R3 ;  /* 0x00000018ff037819 */ /* 0x000fe20000011403 */
[-C--:B------:R-:W-:Y:S02]  /*8d80*/  IMAD R31, R0, R40.reuse, R31 ;  /* 0x00000028001f7224 */ /* 0x080fe400078e021f */
[----:B------:R-:W-:Y:S01]  /*8d90*/  HFMA2 R0, -RZ, RZ, 0, 9.5367431640625e-07 ;  /* 0x00000010ff007431 */ /* 0x000fe200000001ff */
[----:B------:R1:W-:Y:S01]  /*8da0*/  STS.128 [R74+UR44+0x2500], R52 ;  /* 0x002500344a007988 */ /* 0x0003e20008000c2c */
[----:B------:R-:W-:Y:S01]  /*8db0*/  SHF.R.S32.HI R4, RZ, 0x18, R4 ;  /* 0x00000018ff047819 */ /* 0x000fe20000011404 */
[----:B------:R-:W-:Y:S01]  /*8dc0*/  IMAD R28, R2, R40, R28 ;  /* 0x00000028021c7224 */ /* 0x000fe200078e021c */
[----:B------:R-:W-:Y:S01]  /*8dd0*/  I2IP.S8.S32.SAT R16, R17, R16, R18 ;  /* 0x0000001011107239 */ /* 0x000fe20000001412 */
[C---:B------:R-:W-:Y:S01]  /*8de0*/  IMAD R30, R38.reuse, R34, RZ ;  /* 0x00000022261e7224 */ /* 0x040fe200078e02ff */
[----:B------:R-:W-:Y:S01]  /*8df0*/  I2IP.S8.S32.SAT R22, R27, R22, RZ ;  /* 0x000000161b167239 */ /* 0x000fe200000014ff */
[----:B------:R-:W-:Y:S01]  /*8e00*/  IMAD R29, R3, R40, R29 ;  /* 0x00000028031d7224 */ /* 0x000fe200078e021d */
[----:B------:R-:W-:Y:S01]  /*8e10*/  I2IP.S8.S32.SAT R18, R31, R26, RZ ;  /* 0x0000001a1f127239 */ /* 0x000fe200000014ff */
[----:B------:R-:W-:Y:S01]  /*8e20*/  IMAD R35, R38, R35, RZ ;  /* 0x0000002326237224 */ /* 0x000fe200078e02ff */
[----:B------:R-:W-:Y:S01]  /*8e30*/  IADD3 R2, PT, PT, R74, UR44, RZ ;  /* 0x0000002c4a027c10 */ /* 0x000fe2000fffe0ff */
[-C--:B------:R-:W-:Y:S01]  /*8e40*/  IMAD R30, R4, R40.reuse, R30 ;  /* 0x00000028041e7224 */ /* 0x080fe200078e021e */
[----:B------:R-:W-:Y:S01]  /*8e50*/  SEL R0, R0, 0xfffffff0, !P5 ;  /* 0xfffffff000007807 */ /* 0x000fe20006800000 */
[----:B------:R-:W-:Y:S01]  /*8e60*/  IMAD R35, R5, R40, R35 ;  /* 0x0000002805237224 */ /* 0x000fe200078e0223 */
[----:B------:R-:W-:Y:S02]  /*8e70*/  I2IP.S8.S32.SAT R17, R21, R20, R22 ;  /* 0x0000001415117239 */ /* 0x000fe40000001416 */
[----:B------:R-:W-:Y:S02]  /*8e80*/  I2IP.S8.S32.SAT R18, R25, R24, R18 ;  /* 0x0000001819127239 */ /* 0x000fe40000001412 */
[----:B------:R-:W-:Y:S02]  /*8e90*/  I2IP.S8.S32.SAT R19, R35, R30, RZ ;  /* 0x0000001e23137239 */ /* 0x000fe400000014ff */
[----:B------:R-:W-:Y:S02]  /*8ea0*/  IADD3 R88, PT, PT, R2, R0, RZ ;  /* 0x0000000002587210 */ /* 0x000fe40007ffe0ff */
[----:B------:R-:W-:Y:S02]  /*8eb0*/  I2IP.S8.S32.SAT R19, R29, R28, R19 ;  /* 0x0000001c1d137239 */ /* 0x000fe40000001413 */
[----:B------:R-:W-:Y:S02]  /*8ec0*/  LEA R3, R83, UR44, 0x3 ;  /* 0x0000002c53037c11 */ /* 0x000fe4000f8e18ff */
[----:B------:R-:W-:Y:S01]  /*8ed0*/  @P6 SHF.L.U32 R4, R82, 0x1f, RZ ;  /* 0x0000001f52046819 */ /* 0x000fe200000006ff */
[----:B------:R1:W-:Y:S01]  /*8ee0*/  STS.128 [R88+0x2500], R16 ;  /* 0x0025001058007388 */ /* 0x0003e20000000c00 */
[----:B------:R-:W-:Y:S01]  /*8ef0*/  @!PT LDS RZ, [RZ] ;  /* 0x00000000fffff984 */ /* 0x000fe20000000800 */
[----:B------:R-:W-:Y:S01]  /*8f00*/  @!PT LDS RZ, [RZ] ;  /* 0x00000000fffff984 */ /* 0x000fe20000000800 */
[----:B------:R-:W-:Y:S01]  /*8f10*/  @!PT LDS RZ, [RZ] ;  /* 0x00000000fffff984 */ /* 0x000fe20000000800 */
[----:B------:R-:W-:Y:S01]  /*8f20*/  @!PT LDS RZ, [RZ] ;  /* 0x00000000fffff984 */ /* 0x000fe20000000800 */
[----:B------:R2:W-:Y:S07]  /*8f30*/  MEMBAR.ALL.CTA ;  /* 0x0000000000007992 */ /* 0x0005ee0000008000 */
[----:B--2---:R-:W2:Y:S02]  /*8f40*/  FENCE.VIEW.ASYNC.S ;  /* 0x00000000000073c6 */ /* 0x004ea40000000000 */
[----:B--2---:R-:W-:Y:S06]  /*8f50*/  BAR.SYNC.DEFER_BLOCKING 0x1, 0x80 ;  /* 0x0042000000007b1d */ /* 0x004fec0000010000 */
[----:B------:R-:W-:Y:S05]  /*8f60*/  @P0 BRA `(.L_x_162) ;  /* 0x00000000003c0947 */ /* 0x000fea0003800000 */
[----:B------:R-:W2:Y:S01]  /*8f70*/  LDCU.64 UR6, c[0x0][0x348] ;  /* 0x00006900ff0677ac */ /* 0x000ea20008000a00 */
[----:B------:R-:W-:Y:S01]  /*8f80*/  UIADD3 UR4, UPT, UPT, UR44, 0x2500, URZ ;  /* 0x000025002c047890 */ /* 0x000fe2000fffe0ff */
[----:B------:R-:W-:Y:S01]  /*8f90*/  UMOV UR51, UR36 ;  /* 0x0000002400337c82 */ /* 0x000fe20008000000 */
[----:B------:R-:W-:Y:S02]  /*8fa0*/  UIADD3 UR9, UPT, UPT, UR49, 0x40, URZ ;  /* 0x0000004031097890 */ /* 0x000fe4000fffe0ff */
[----:B------:R-:W-:Y:S02]  /*8fb0*/  UIADD3 UR8, UPT, UPT, UR44, 0x2d00, URZ ;  /* 0x00002d002c087890 */ /* 0x000fe4000fffe0ff */
[----:B------:R-:W-:Y:S01]  /*8fc0*/  MOV R86, UR4 ;  /* 0x0000000400567c02 */ /* 0x000fe20008000f00 */
[----:B------:R-:W-:Y:S01]  /*8fd0*/  UMOV UR10, UR50 ;  /* 0x00000032000a7c82 */ /* 0x000fe20008000000 */
[----:B------:R-:W-:Y:S02]  /*8fe0*/  UMOV UR11, UR36 ;  /* 0x00000024000b7c82 */ /* 0x000fe40008000000 */
[----:B------:R-:W-:Y:S01]  /*8ff0*/  R2UR UR48, R86 ;  /* 0x00000000563072ca */ /* 0x000fe200000e0000 */
[----:B--2---:R-:W-:Y:S04]  /*9000*/  UIADD3 UR4, UP0, UPT, UR6, 0x680, URZ ;  /* 0x0000068006047890 */ /* 0x004fe8000ff1e0ff */
[----:B------:R-:W-:Y:S09]  /*9010*/  UIADD3.X UR5, UPT, UPT, URZ, UR7, URZ, UP0, !UPT ;  /* 0x00000007ff057290 */ /* 0x000ff200087fe4ff */
[----:B------:R2:W-:Y:S01]  /*9020*/  UTMASTG.3D [UR48], [UR4] ;  /* 0x00000030040073b5 */ /* 0x0005e20008010000 */
[----:B------:R2:W-:Y:S01]  /*9030*/  UTMASTG.3D [UR8], [UR4] ;  /* 0x00000008040073b5 */ /* 0x0005e20008010000 */
[----:B------:R0:W-:Y:S01]  /*9040*/  UTMACMDFLUSH ;  /* 0x00000000000079b7 */ /* 0x0001e20000000000 */
[----:B--2---:R-:W-:Y:S04]  /*9050*/  DEPBAR.LE SB0, 0x1 ;  /* 0x000080400000791a */ /* 0x004fe80000000000 */
.L_x_162:
[----:B------:R-:W-:Y:S05]  /*9060*/  BSYNC.RECONVERGENT B0 ;  /* 0x0000000000007941 */ /* 0x000fea0003800200 */
.L_x_161:
[----:B------:R-:W-:Y:S06]  /*9070*/  BAR.SYNC.DEFER_BLOCKING 0x1, 0x80 ;  /* 0x0042000000007b1d */ /* 0x000fec0000010000 */
[----:B------:R-:W2:Y:S01]  /*9080*/  @P6 SYNCS.PHASECHK.TRANS64.TRYWAIT P0, [R3+URZ+0x340], R4 ;  /* 0x00034004030065a7 */ /* 0x000ea200080011ff */
[----:B------:R-:W-:Y:S01]  /*9090*/  BSSY B1, `(.L_x_163) ;  /* 0x000001f000017945 */ /* 0x000fe20003800000 */
[----:B--2---:R-:W-:Y:S03]  /*90a0*/  @P6 SEL R43, RZ, 0x1, !P0 ;  /* 0x00000001ff2b6807 */ /* 0x004fe60004000000 */
[----:B------:R-:W-:Y:S05]  /*90b0*/  @!P6 BRA `(.L_x_164) ;  /* 0x000000000070e947 */ /* 0x000fea0003800000 */
[----:B------:R-:W-:Y:S01]  /*90c0*/  ISETP.NE.AND P1, PT, R56, RZ, PT ;  /* 0x000000ff3800720c */ /* 0x000fe20003f25270 */
[----:B------:R-:W-:Y:S01]  /*90d0*/  BSSY B0, `(.L_x_165) ;  /* 0x0000008000007945 */ /* 0x000fe20003800000 */
[----:B------:R-:W-:Y:S11]  /*90e0*/  ISETP.NE.AND P0, PT, R43, RZ, PT ;  /* 0x000000ff2b00720c */ /* 0x000ff60003f05270 */
[----:B------:R-:W-:Y:S04]  /*90f0*/  @P1 IMAD R2, R83, 0x1000, R2 ;  /* 0x0000100053021824 */ /* 0x000fe800078e0202 */
[----:B------:R-:W-:Y:S01]  /*9100*/  @P1 IMAD.IADD R4, R0, 0x1, R2 ;  /* 0x0000000100041824 */ /* 0x000fe200078e0202 */
[----:B------:R-:W-:Y:S06]  /*9110*/  @P0 BRA `(.L_x_166) ;  /* 0x00000000000c0947 */ /* 0x000fec0003800000 */
[----:B------:R-:W-:Y:S04]  /*9120*/  SHF.L.U32 R0, R82, 0x1f, RZ ;  /* 0x0000001f52007819 */ /* 0x000fe800000006ff */
[----:B------:R-:W2:Y:S02]  /*9130*/  SYNCS.PHASECHK.TRANS64.TRYWAIT P0, [R3+URZ+0x340], R0 ;  /* 0x00034000030075a7 */ /* 0x000ea400080011ff */
[----:B--2---:R-:W-:Y:S05]  /*9140*/  @!P0 BRA `(.L_x_167) ;  /* 0x0000002800ac8947 */ /* 0x004fea0003800000 */
.L_x_166:
[----:B------:R-:W-:Y:S05]  /*9150*/  BSYNC B0 ;  /* 0x0000000000007941 */ /* 0x000fea0003800000 */
.L_x_165:
[----:B------:R-:W-:Y:S01]  /*9160*/  ISETP.NE.AND P0, PT, R56, RZ, PT ;  /* 0x000000ff3800720c */ /* 0x000fe20003f05270 */
[----:B--2---:R-:W-:Y:S02]  /*9170*/  VIADD R3, R3, 0x350 ;  /* 0x0000035003037836 */ /* 0x004fe40000000000 */
[----:B------:R-:W-:Y:S02]  /*9180*/  IMAD.U32 R0, RZ, RZ, UR46 ;  /* 0x0000002eff007e24 */ /* 0x000fe4000f8e00ff */
[----:B------:R-:W-:Y:S03]  /*9190*/  VIADD R83, R83, 0x1 ;  /* 0x0000000153537836 */ /* 0x000fe60000000000 */
[----:B------:R-:W-:Y:S05]  /*91a0*/  PRMT R0, R0, 0x654, R3 ;  /* 0x0000065400007816 */ /* 0x000fea0000000003 */
[----:B------:R2:W3:Y:S04]  /*91b0*/  @P0 LDS.128 R44, [R2+0x500] ;  /* 0x00050000022c0984 */ /* 0x0004e80000000c00 */
[----:B------:R2:W4:Y:S01]  /*91c0*/  @P0 LDS.128 R48, [R4+0x500] ;  /* 0x0005000004300984 */ /* 0x0005220000000c00 */
[C---:B------:R-:W-:Y:S01]  /*91d0*/  ISETP.NE.AND P0, PT, R83.reuse, 0x2, PT ;  /* 0x000000025300780c */ /* 0x040fe20003f05270 */
[----:B------:R-:W-:Y:S01]  /*91e0*/  @!PT LDS RZ, [RZ] ;  /* 0x00000000fffff984 */ /* 0x000fe20000000800 */
[----:B------:R-:W-:Y:S01]  /*91f0*/  @!PT LDS RZ, [RZ] ;  /* 0x00000000fffff984 */ /* 0x000fe20000000800 */
[----:B------:R-:W-:Y:S01]  /*9200*/  @!PT LDS RZ, [RZ] ;  /* 0x00000000fffff984 */ /* 0x000fe20000000800 */
[----:B------:R-:W-:Y:S01]  /*9210*/  @!PT LDS RZ, [RZ] ;  /* 0x00000000fffff984 */ /* 0x000fe20000000800 */
[----:B------:R5:W-:Y:S06]  /*9220*/  MEMBAR.ALL.CTA ;  /* 0x0000000000007992 */ /* 0x000bec0000008000 */
[----:B-----5:R-:W5:Y:S01]  /*9230*/  FENCE.VIEW.ASYNC.S ;  /* 0x00000000000073c6 */ /* 0x020f620000000000 */
[----:B------:R-:W-:Y:S01]  /*9240*/  SEL R83, R83, RZ, P0 ;  /* 0x000000ff53537207 */ /* 0x000fe20000000000 */
[----:B-----5:R5:W-:Y:S02]  /*9250*/  SYNCS.ARRIVE.TRANS64.RED.A1T0 RZ, [R0+URZ], RZ ;  /* 0x000000ff00ff79a7 */ /* 0x020be400081004ff */
[----:B-----5:R-:W-:Y:S04]  /*9260*/  SEL R0, RZ, 0x1, P0 ;  /* 0x00000001ff007807 */ /* 0x020fe80000000000 */
[----:B--23--:R-:W-:Y:S02]  /*9270*/  LOP3.LUT R82, R82, R0, RZ, 0x3c, !PT ;  /* 0x0000000052527212 */ /* 0x00cfe400078e3cff */
.L_x_164:
[----:B------:R-:W-:Y:S05]  /*9280*/  BSYNC B1 ;  /* 0x0000000000017941 */ /* 0x000fea0003800000 */
.L_x_163:
[----:B------:R-:W-:Y:S05]  /*9290*/  VIADD R0, R39, 0x20 ;  /* 0x0000002027007836 */ /* 0x000fea0000000000 */
[----:B------:R-:W-:Y:S04]  /*92a0*/  SHF.R.U32.HI R0, RZ, 0x15, R0 ;  /* 0x00000015ff007819 */ /* 0x000fe80000011600 */
[----:B------:R-:W-:Y:S11]  /*92b0*/  LOP3.LUT P0, RZ, R0, 0x3, R77, 0x48, !PT ;  /* 0x0000000300ff7812 */ /* 0x000ff6000780484d */
[----:B------:R-:W-:Y:S02]  /*92c0*/  @!UPT UIADD3 URZ, UPT, UPT, URZ, URZ, URZ ;  /* 0x000000fffffff290 */ /* 0x000fe4000fffe0ff */
[----:B------:R-:W-:Y:S05]  /*92d0*/  @!P0 BRA `(.L_x_168) ;  /* 0x0000000000408947 */ /* 0x000fea0003800000 */
[----:B------:R-:W2:Y:S01]  /*92e0*/  LDCU.64 UR8, c[0x4][0x70] ;  /* 0x01000e00ff0877ac */ /* 0x000ea20008000a00 */
[----:B------:R-:W-:Y:S01]  /*92f0*/  MOV R3, 0x0 ;  /* 0x0000000000037802 */ /* 0x000fe20000000f00 */
[----:B------:R-:W-:Y:S02]  /*9300*/  HFMA2 R12, -RZ, RZ, 0, 5.9604644775390625e-08 ;  /* 0x00000001ff0c7431 */ /* 0x000fe400000001ff */
[----:B------:R-:W-:Y:S02]  /*9310*/  IMAD.MOV.U32 R8, RZ, RZ, 0x192 ;  /* 0x00000192ff087424 */ /* 0x000fe400078e00ff */
[----:B------:R-:W-:Y:S01]  /*9320*/  IMAD.MOV.U32 R13, RZ, RZ, RZ ;  /* 0x000000ffff0d7224 */ /* 0x000fe200078e00ff */
[----:B------:R-:W3:Y:S01]  /*9330*/  LDCU.64 UR6, c[0x4][0x78] ;  /* 0x01000f00ff0677ac */ /* 0x000ee20008000a00 */
[----:B------:R-:W1:Y:S01]  /*9340*/  LDC.64 R2, c[0x4][R3] ;  /* 0x0100000003027b82 */ /* 0x000e620000000a00 */
[----:B------:R-:W5:Y:S01]  /*9350*/  LDCU.64 UR4, c[0x4][0x10] ;  /* 0x01000200ff0477ac */ /* 0x000f620008000a00 */
[----:B--2---:R-:W-:Y:S01]  /*9360*/  MOV R5, UR9 ;  /* 0x0000000900057c02 */ /* 0x004fe20008000f00 */
[----:B------:R-:W-:Y:S01]  /*9370*/  IMAD.U32 R4, RZ, RZ, UR8 ;  /* 0x00000008ff047e24 */ /* 0x000fe2000f8e00ff */
[----:B---3--:R-:W-:Y:S01]  /*9380*/  MOV R7, UR7 ;  /* 0x0000000700077c02 */ /* 0x008fe20008000f00 */
[----:B------:R-:W-:Y:S01]  /*9390*/  IMAD.U32 R6, RZ, RZ, UR6 ;  /* 0x00000006ff067e24 */ /* 0x000fe2000f8e00ff */
[----:B-----5:R-:W-:Y:S01]  /*93a0*/  MOV R11, UR5 ;  /* 0x00000005000b7c02 */ /* 0x020fe20008000f00 */
[----:B------:R-:W-:Y:S02]  /*93b0*/  IMAD.U32 R10, RZ, RZ, UR4 ;  /* 0x00000004ff0a7e24 */ /* 0x000fe4000f8e00ff */
[----:B------:R-:W-:Y:S07]  /*93c0*/  LEPC R20, `(.L_x_168) ;  /* 0x000000001014794e */ /* 0x000fee0000000000 */
[----:B-1--4-:R-:W-:Y:S05]  /*93d0*/  CALL.ABS.NOINC R2 ;  /* 0x0000000002007343 */ /* 0x012fea0003c00000 */
.L_x_168:
[----:B------:R-:W-:Y:S01]  /*93e0*/  ISETP.NE.AND P0, PT, R87, RZ, PT ;  /* 0x000000ff5700720c */ /* 0x000fe20003f05270 */
[----:B------:R-:W-:Y:S05]  /*93f0*/  WARPSYNC.ALL ;  /* 0x0000000000007948 */ /* 0x000fea0003800000 */
[----:B------:R-:W-:Y:S01]  /*9400*/  R2UR UR4, R39 ;  /* 0x00000000270472ca */ /* 0x000fe200000e0000 */
[----:B------:R-:W-:Y:S01]  /*9410*/  IMAD.U32 R64, R46, 0x10000, RZ ;  /* 0x000100002e407824 */ /* 0x000fe200078e00ff */
[----:B------:R-:W-:Y:S01]  /*9420*/  SHF.L.U32 R41, R44, 0x10, RZ ;  /* 0x000000102c297819 */ /* 0x000fe200000006ff */
[----:B----4-:R-:W-:Y:S01]  /*9430*/  IMAD.U32 R63, R48, 0x10000, RZ ;  /* 0x00010000303f7824 */ /* 0x010fe200078e00ff */
[----:B------:R-:W-:Y:S01]  /*9440*/  PRMT R39, R44, 0x8880, RZ ;  /* 0x000088802c277816 */ /* 0x000fe200000000ff */
[----:B-1----:R-:W-:Y:S01]  /*9450*/  IMAD.U32 R53, R50, 0x10000, RZ ;  /* 0x0001000032357824 */ /* 0x002fe200078e00ff */
[----:B------:R-:W-:Y:S01]  /*9460*/  SHF.L.U32 R42, R44, 0x8, RZ ;  /* 0x000000082c2a7819 */ /* 0x000fe200000006ff */
[----:B------:R-:W-:Y:S01]  /*9470*/  BSSY.RECONVERGENT B0, `(.L_x_169) ;  /* 0x00000a1000007945 */ /* 0x000fe20003800200 */
[----:B------:R-:W-:Y:S02]  /*9480*/  SHF.R.S32.HI R41, RZ, 0x18, R41 ;  /* 0x00000018ff297819 */ /* 0x000fe40000011429 */
[----:B------:R-:W-:Y:S02]  /*9490*/  SHF.R.S32.HI R42, RZ, 0x18, R42 ;  /* 0x00000018ff2a7819 */ /* 0x000fe4000001142a */
[----:B------:R-:W-:Y:S01]  /*94a0*/  SHF.R.S32.HI R43, RZ, 0x18, R44 ;  /* 0x00000018ff2b7819 */ /* 0x000fe2000001142c */
[----:B------:R-:W1:Y:S01]  /*94b0*/  LDTM.x32 R4, tmem[UR4+0x20] ;  /* 0x00002004000479ee */ /* 0x000e6200082c0000 */
[----:B------:R-:W-:Y:S01]  /*94c0*/  NOP ;  /* 0x0000000000007918 */ /* 0x000fe20000000000 */
[----:B------:R-:W-:Y:S02]  /*94d0*/  IADD3 R80, PT, PT, R80, 0x3b0, RZ ;  /* 0x000003b050507810 */ /* 0x000fe40007ffe0ff */
[C---:B------:R-:W-:Y:S02]  /*94e0*/  PRMT R69, R45.reuse, 0x8880, RZ ;  /* 0x000088802d457816 */ /* 0x040fe400000000ff */
[----:B------:R-:W-:Y:S02]  /*94f0*/  LOP3.LUT R80, R80, 0xfefffff8, RZ, 0xc0, !PT ;  /* 0xfefffff850507812 */ /* 0x000fe400078ec0ff */
[----:B------:R-:W-:Y:S02]  /*9500*/  SHF.L.U32 R68, R45, 0x10, RZ ;  /* 0x000000102d447819 */ /* 0x000fe400000006ff */
[----:B-1----:R1:W-:Y:S01]  /*9510*/  SYNCS.ARRIVE.TRANS64.RED.A1T0 RZ, [R80+URZ], RZ ;  /* 0x000000ff50ff79a7 */ /* 0x0023e200081004ff */
[----:B------:R-:W-:Y:S02]  /*9520*/  SHF.R.S32.HI R44, RZ, 0x18, R45 ;  /* 0x00000018ff2c7819 */ /* 0x000fe4000001142d */
[----:B------:R-:W-:Y:S02]  /*9530*/  PRMT R66, R46, 0x8880, RZ ;  /* 0x000088802e427816 */ /* 0x000fe400000000ff */
[C---:B------:R-:W-:Y:S02]  /*9540*/  PRMT R60, R47.reuse, 0x8880, RZ ;  /* 0x000088802f3c7816 */ /* 0x040fe400000000ff */
[C---:B------:R-:W-:Y:S02]  /*9550*/  SHF.L.U32 R59, R47.reuse, 0x10, RZ ;  /* 0x000000102f3b7819 */ /* 0x040fe400000006ff */
[----:B------:R-:W-:Y:S02]  /*9560*/  SHF.L.U32 R58, R47, 0x8, RZ ;  /* 0x000000082f3a7819 */ /* 0x000fe400000006ff */
[C---:B------:R-:W-:Y:S02]  /*9570*/  PRMT R65, R48.reuse, 0x8880, RZ ;  /* 0x0000888030417816 */ /* 0x040fe400000000ff */
[----:B------:R-:W-:Y:S01]  /*9580*/  SHF.L.U32 R62, R48, 0x8, RZ ;  /* 0x00000008303e7819 */ /* 0x000fe200000006ff */
[C---:B------:R-:W-:Y:S01]  /*9590*/  IMAD R0, R38.reuse, R4, RZ ;  /* 0x0000000426007224 */ /* 0x040fe200078e02ff */
[----:B------:R-:W-:Y:S01]  /*95a0*/  SHF.R.S32.HI R4, RZ, 0x18, R68 ;  /* 0x00000018ff047819 */ /* 0x000fe20000011444 */
[C---:B------:R-:W-:Y:S01]  /*95b0*/  IMAD R2, R38.reuse, R5, RZ ;  /* 0x0000000526027224 */ /* 0x040fe200078e02ff */
[C---:B------:R-:W-:Y:S01]  /*95c0*/  PRMT R57, R49.reuse, 0x8880, RZ ;  /* 0x0000888031397816 */ /* 0x040fe200000000ff */
[C---:B------:R-:W-:Y:S01]  /*95d0*/  IMAD R3, R38.reuse, R6, RZ ;  /* 0x0000000626037224 */ /* 0x040fe200078e02ff */
[----:B------:R-:W-:Y:S01]  /*95e0*/  SHF.L.U32 R56, R49, 0x10, RZ ;  /* 0x0000001031387819 */ /* 0x000fe200000006ff */
[----:B------:R-:W-:Y:S01]  /*95f0*/  IMAD R0, R39, R40, R0 ;  /* 0x0000002827007224 */ /* 0x000fe200078e0200 */
[----:B------:R-:W-:Y:S01]  /*9600*/  MOV R39, R66 ;  /* 0x0000004200277202 */ /* 0x000fe20000000f00 */
[----:B------:R-:W-:Y:S01]  /*9610*/  IMAD R7, R38, R7, RZ ;  /* 0x0000000726077224 */ /* 0x000fe200078e02ff */
[----:B------:R-:W-:Y:S01]  /*9620*/  SHF.L.U32 R55, R49, 0x8, RZ ;  /* 0x0000000831377819 */ /* 0x000fe200000006ff */
[-C--:B------:R-:W-:Y:S01]  /*9630*/  IMAD R2, R41, R40.reuse, R2 ;  /* 0x0000002829027224 */ /* 0x080fe200078e0202 */
[----:B------:R-:W-:Y:S01]  /*9640*/  SHF.R.S32.HI R41, RZ, 0x18, R48 ;  /* 0x00000018ff297819 */ /* 0x000fe20000011430 */
[-C--:B------:R-:W-:Y:S01]  /*9650*/  IMAD R3, R42, R40.reuse, R3 ;  /* 0x000000282a037224 */ /* 0x080fe200078e0203 */
[----:B------:R-:W-:Y:S01]  /*9660*/  SHF.L.U32 R48, R51, 0x8, RZ ;  /* 0x0000000833307819 */ /* 0x000fe200000006ff */
[----:B------:R-:W-:Y:S01]  /*9670*/  IMAD R7, R43, R40, R7 ;  /* 0x000000282b077224 */ /* 0x000fe200078e0207 */
[----:B------:R-:W-:Y:S01]  /*9680*/  SHF.L.U32 R67, R45, 0x8, RZ ;  /* 0x000000082d437819 */ /* 0x000fe200000006ff */
[C---:B------:R-:W-:Y:S01]  /*9690*/  IMAD R8, R38.reuse, R8, RZ ;  /* 0x0000000826087224 */ /* 0x040fe200078e02ff */
[----:B------:R-:W-:Y:S01]  /*96a0*/  SHF.R.S32.HI R45, RZ, 0x18, R46 ;  /* 0x00000018ff2d7819 */ /* 0x000fe2000001142e */
[----:B------:R-:W-:Y:S01]  /*96b0*/  IMAD R9, R38, R9, RZ ;  /* 0x0000000926097224 */ /* 0x000fe200078e02ff */
[----:B------:R-:W-:Y:S01]  /*96c0*/  SHF.L.U32 R61, R46, 0x8, RZ ;  /* 0x000000082e3d7819 */ /* 0x000fe200000006ff */
[C---:B------:R-:W-:Y:S01]  /*96d0*/  IMAD R10, R38.reuse, R10, RZ ;  /* 0x0000000a260a7224 */ /* 0x040fe200078e02ff */
[----:B------:R-:W-:Y:S01]  /*96e0*/  SHF.R.S32.HI R46, RZ, 0x18, R47 ;  /* 0x00000018ff2e7819 */ /* 0x000fe2000001142f */
[C---:B------:R-:W-:Y:S01]  /*96f0*/  IMAD R11, R38.reuse, R11, RZ ;  /* 0x0000000b260b7224 */ /* 0x040fe200078e02ff */
[----:B------:R-:W-:Y:S01]  /*9700*/  SHF.R.S32.HI R42, RZ, 0x18, R49 ;  /* 0x00000018ff2a7819 */ /* 0x000fe20000011431 */
[----:B------:R-:W-:Y:S01]  /*9710*/  IMAD R6, R38, R15, RZ ;  /* 0x0000000f26067224 */ /* 0x000fe200078e02ff */
[----:B------:R-:W-:Y:S01]  /*9720*/  PRMT R54, R50, 0x8880, RZ ;  /* 0x0000888032367816 */ /* 0x000fe200000000ff */
[----:B------:R-:W-:Y:S01]  /*9730*/  IMAD R15, R38, R20, RZ ;  /* 0x00000014260f7224 */ /* 0x000fe200078e02ff */
[----:B------:R-:W-:Y:S01]  /*9740*/  SHF.L.U32 R52, R50, 0x8, RZ ;  /* 0x0000000832347819 */ /* 0x000fe200000006ff */
[C---:B------:R-:W-:Y:S01]  /*9750*/  IMAD R20, R38.reuse, R25, RZ ;  /* 0x0000001926147224 */ /* 0x040fe200078e02ff */
[----:B------:R-:W-:Y:S01]  /*9760*/  SHF.R.S32.HI R43, RZ, 0x18, R50 ;  /* 0x00000018ff2b7819 */ /* 0x000fe20000011432 */
[C---:B------:R-:W-:Y:S01]  /*9770*/  IMAD R25, R38.reuse, R30, RZ ;  /* 0x0000001e26197224 */ /* 0x040fe200078e02ff */
[C---:B------:R-:W-:Y:S01]  /*9780*/  PRMT R50, R51.reuse, 0x8880, RZ ;  /* 0x0000888033327816 */ /* 0x040fe200000000ff */
[C---:B------:R-:W-:Y:S01]  /*9790*/  IMAD R30, R38.reuse, R35, RZ ;  /* 0x00000023261e7224 */ /* 0x040fe200078e02ff */
[----:B------:R-:W-:Y:S02]  /*97a0*/  SHF.L.U32 R49, R51, 0x10, RZ ;  /* 0x0000001033317819 */ /* 0x000fe400000006ff */
[----:B------:R-:W-:Y:S02]  /*97b0*/  SHF.R.S32.HI R47, RZ, 0x18, R51 ;  /* 0x00000018ff2f7819 */ /* 0x000fe40000011433 */
[----:B------:R-:W-:Y:S01]  /*97c0*/  I2IP.S8.S32.SAT R51, R7, R3, RZ ;  /* 0x0000000307337239 */ /* 0x000fe200000014ff */
[----:B------:R-:W-:Y:S01]  /*97d0*/  IMAD.MOV.U32 R3, RZ, RZ, R69 ;  /* 0x000000ffff037224 */ /* 0x000fe200078e0045 */
[----:B------:R-:W-:Y:S01]  /*97e0*/  SHF.R.S32.HI R5, RZ, 0x18, R67 ;  /* 0x00000018ff057819 */ /* 0x000fe20000011443 */
[----:B------:R-:W-:Y:S01]  /*97f0*/  IMAD R7, R38, R16, RZ ;  /* 0x0000001026077224 */ /* 0x000fe200078e02ff */
[----:B------:R-:W-:Y:S01]  /*9800*/  IADD3 R36, PT, PT, R36, 0x1, RZ ;  /* 0x0000000124247810 */ /* 0x000fe20007ffe0ff */
[-C--:B------:R-:W-:Y:S02]  /*9810*/  IMAD R8, R3, R40.reuse, R8 ;  /* 0x0000002803087224 */ /* 0x080fe400078e0208 */
[-C--:B------:R-:W-:Y:S02]  /*9820*/  IMAD R9, R4, R40.reuse, R9 ;  /* 0x0000002804097224 */ /* 0x080fe400078e0209 */
[-C--:B------:R-:W-:Y:S02]  /*9830*/  IMAD R10, R5, R40.reuse, R10 ;  /* 0x00000028050a7224 */ /* 0x080fe400078e020a */
[----:B------:R-:W-:Y:S02]  /*9840*/  IMAD R11, R44, R40, R11 ;  /* 0x000000282c0b7224 */ /* 0x000fe400078e020b */
[C---:B------:R-:W-:Y:S02]  /*9850*/  IMAD R3, R38.reuse, R12, RZ ;  /* 0x0000000c26037224 */ /* 0x040fe400078e02ff */
[C---:B------:R-:W-:Y:S01]  /*9860*/  IMAD R12, R38.reuse, R17, RZ ;  /* 0x00000011260c7224 */ /* 0x040fe200078e02ff */
[----:B------:R-:W-:Y:S01]  /*9870*/  I2IP.S8.S32.SAT R11, R11, R10, RZ ;  /* 0x0000000a0b0b7239 */ /* 0x000fe200000014ff */
[C---:B------:R-:W-:Y:S01]  /*9880*/  IMAD R17, R38.reuse, R22, RZ ;  /* 0x0000001626117224 */ /* 0x040fe200078e02ff */
[----:B------:R-:W-:Y:S01]  /*9890*/  SHF.R.S32.HI R10, RZ, 0x18, R64 ;  /* 0x00000018ff0a7819 */ /* 0x000fe20000011440 */
[C---:B------:R-:W-:Y:S02]  /*98a0*/  IMAD R22, R38.reuse, R27, RZ ;  /* 0x0000001b26167224 */ /* 0x040fe400078e02ff */
[----:B------:R-:W-:Y:S01]  /*98b0*/  IMAD R27, R38, R32, RZ ;  /* 0x00000020261b7224 */ /* 0x000fe200078e02ff */
[----:B------:R-:W-:Y:S01]  /*98c0*/  I2IP.S8.S32.SAT R32, R2, R0, R51 ;  /* 0x0000000002207239 */ /* 0x000fe20000001433 */
[C---:B------:R-:W-:Y:S01]  /*98d0*/  IMAD R4, R38.reuse, R13, RZ ;  /* 0x0000000d26047224 */ /* 0x040fe200078e02ff */
[----:B------:R-:W-:Y:S01]  /*98e0*/  SHF.R.S32.HI R0, RZ, 0x18, R61 ;  /* 0x00000018ff007819 */ /* 0x000fe2000001143d */
[C---:B------:R-:W-:Y:S01]  /*98f0*/  IMAD R5, R38.reuse, R14, RZ ;  /* 0x0000000e26057224 */ /* 0x040fe200078e02ff */
[----:B------:R-:W-:Y:S01]  /*9900*/  MOV R2, R60 ;  /* 0x0000003c00027202 */ /* 0x000fe20000000f00 */
[C---:B------:R-:W-:Y:S02]  /*9910*/  IMAD R13, R38.reuse, R18, RZ ;  /* 0x00000012260d7224 */ /* 0x040fe400078e02ff */
[----:B------:R-:W-:Y:S02]  /*9920*/  IMAD R3, R39, R40, R3 ;  /* 0x0000002827037224 */ /* 0x000fe400078e0203 */
[C---:B------:R-:W-:Y:S02]  /*9930*/  IMAD R18, R38.reuse, R23, RZ ;  /* 0x0000001726127224 */ /* 0x040fe400078e02ff */
[----:B------:R-:W-:Y:S02]  /*9940*/  IMAD R23, R38, R28, RZ ;  /* 0x0000001c26177224 */ /* 0x000fe400078e02ff */
[----:B------:R-:W-:Y:S02]  /*9950*/  IMAD R4, R10, R40, R4 ;  /* 0x000000280a047224 */ /* 0x000fe400078e0204 */
[----:B------:R-:W-:Y:S01]  /*9960*/  IMAD R28, R38, R33, RZ ;  /* 0x00000021261c7224 */ /* 0x000fe200078e02ff */
[----:B------:R-:W-:Y:S01]  /*9970*/  I2IP.S8.S32.SAT R33, R9, R8, R11 ;  /* 0x0000000809217239 */ /* 0x000fe2000000140b */
[-C--:B------:R-:W-:Y:S01]  /*9980*/  IMAD R5, R0, R40.reuse, R5 ;  /* 0x0000002800057224 */ /* 0x080fe200078e0205 */
[----:B------:R-:W-:Y:S01]  /*9990*/  SHF.R.S32.HI R8, RZ, 0x18, R59 ;  /* 0x00000018ff087819 */ /* 0x000fe2000001143b */
[-C--:B------:R-:W-:Y:S01]  /*99a0*/  IMAD R6, R45, R40.reuse, R6 ;  /* 0x000000282d067224 */ /* 0x080fe200078e0206 */
[----:B------:R-:W-:Y:S01]  /*99b0*/  SHF.R.S32.HI R9, RZ, 0x18, R58 ;  /* 0x00000018ff097819 */ /* 0x000fe2000001143a */
[-C--:B------:R-:W-:Y:S01]  /*99c0*/  IMAD R7, R2, R40.reuse, R7 ;  /* 0x0000002802077224 */ /* 0x080fe200078e0207 */
[----:B------:R-:W-:Y:S01]  /*99d0*/  MOV R0, R65 ;  /* 0x0000004100007202 */ /* 0x000fe20000000f00 */
[----:B------:R-:W-:Y:S01]  /*99e0*/  IMAD R14, R38, R19, RZ ;  /* 0x00000013260e7224 */ /* 0x000fe200078e02ff */
[----:B------:R-:W-:Y:S01]  /*99f0*/  I2IP.S8.S32.SAT R5, R6, R5, RZ ;  /* 0x0000000506057239 */ /* 0x000fe200000014ff */
[-C--:B------:R-:W-:Y:S01]  /*9a00*/  IMAD R12, R8, R40.reuse, R12 ;  /* 0x00000028080c7224 */ /* 0x080fe200078e020c */
[----:B------:R-:W-:Y:S01]  /*9a10*/  SHF.R.S32.HI R2, RZ, 0x18, R63 ;  /* 0x00000018ff027819 */ /* 0x000fe2000001143f */
[-C--:B------:R-:W-:Y:S01]  /*9a20*/  IMAD R13, R9, R40.reuse, R13 ;  /* 0x00000028090d7224 */ /* 0x080fe200078e020d */
[----:B------:R-:W-:Y:S01]  /*9a30*/  SHF.R.S32.HI R8, RZ, 0x18, R62 ;  /* 0x00000018ff087819 */ /* 0x000fe2000001143e */
[----:B------:R-:W-:Y:S02]  /*9a40*/  IMAD R16, R38, R21, RZ ;  /* 0x0000001526107224 */ /* 0x000fe400078e02ff */
[-C--:B------:R-:W-:Y:S02]  /*9a50*/  IMAD R14, R46, R40.reuse, R14 ;  /* 0x000000282e0e7224 */ /* 0x080fe400078e020e */
[-C--:B------:R-:W-:Y:S02]  /*9a60*/  IMAD R15, R0, R40.reuse, R15 ;  /* 0x00000028000f7224 */ /* 0x080fe400078e020f */
[----:B------:R-:W-:Y:S01]  /*9a70*/  IMAD R16, R2, R40, R16 ;  /* 0x0000002802107224 */ /* 0x000fe200078e0210 */
[----:B------:R-:W-:Y:S01]  /*9a80*/  I2IP.S8.S32.SAT R13, R14, R13, RZ ;  /* 0x0000000d0e0d7239 */ /* 0x000fe200000014ff */
[C---:B------:R-:W-:Y:S01]  /*9a90*/  IMAD R19, R38.reuse, R24, RZ ;  /* 0x0000001826137224 */ /* 0x040fe200078e02ff */
[----:B------:R-:W-:Y:S01]  /*9aa0*/  SHF.R.S32.HI R2, RZ, 0x18, R56 ;  /* 0x00000018ff027819 */ /* 0x000fe20000011438 */
[----:B------:R-:W-:Y:S01]  /*9ab0*/  IMAD R24, R38, R29, RZ ;  /* 0x0000001d26187224 */ /* 0x000fe200078e02ff */
[----:B------:R-:W-:Y:S01]  /*9ac0*/  I2IP.S8.S32.SAT R35, R12, R7, R13 ;  /* 0x000000070c237239 */ /* 0x000fe2000000140d */
[----:B------:R-:W-:Y:S02]  /*9ad0*/  IMAD R17, R8, R40, R17 ;  /* 0x0000002808117224 */ /* 0x000fe400078e0211 */
[----:B------:R-:W-:Y:S02]  /*9ae0*/  IMAD.MOV.U32 R0, RZ, RZ, R57 ;  /* 0x000000ffff007224 */ /* 0x000fe400078e0039 */
[----:B------:R-:W-:Y:S01]  /*9af0*/  IMAD R29, R38, R34, RZ ;  /* 0x00000022261d7224 */ /* 0x000fe200078e02ff */
[----:B------:R-:W-:Y:S01]  /*9b00*/  I2IP.S8.S32.SAT R34, R4, R3, R5 ;  /* 0x0000000304227239 */ /* 0x000fe20000001405 */
[-C--:B------:R-:W-:Y:S01]  /*9b10*/  IMAD R18, R41, R40.reuse, R18 ;  /* 0x0000002829127224 */ /* 0x080fe200078e0212 */
[----:B------:R-:W-:Y:S01]  /*9b20*/  SHF.R.S32.HI R3, RZ, 0x18, R55 ;  /* 0x00000018ff037819 */ /* 0x000fe20000011437 */
[----:B------:R-:W-:Y:S01]  /*9b30*/  IMAD R19, R0, R40, R19 ;  /* 0x0000002800137224 */ /* 0x000fe200078e0213 */
[----:B------:R-:W-:Y:S01]  /*9b40*/  MOV R0, R54 ;  /* 0x0000003600007202 */ /* 0x000fe20000000f00 */
[----:B------:R1:W-:Y:S01]  /*9b50*/  STS.128 [R74+UR44+0x3500], R32 ;  /* 0x003500204a007988 */ /* 0x0003e20008000c2c */
        /* <DEDUP_REMOVED lines=8> */
[----:B------:R-:W-:Y:S01]  /*9be0*/  I2IP.S8.S32.SAT R16, R16, R15, R17 ;  /* 0x0000000f10107239 */ /* 0x000fe20000001411 */
[-C--:B------:R-:W-:Y:S01]  /*9bf0*/  IMAD R23, R0, R40.reuse, R23 ;  /* 0x0000002800177224 */ /* 0x080fe200078e0217 */
[----:B------:R-:W-:Y:S01]  /*9c00*/  SHF.R.S32.HI R0, RZ, 0x18, R52 ;  /* 0x00000018ff007819 */ /* 0x000fe20000011434 */
[----:B------:R-:W-:Y:S01]  /*9c10*/  IMAD R24, R2, R40, R24 ;  /* 0x0000002802187224 */ /* 0x000fe200078e0218 */
[----:B------:R-:W-:Y:S01]  /*9c20*/  MOV R2, R50 ;  /* 0x0000003200027202 */ /* 0x000fe20000000f00 */
[----:B------:R-:W-:Y:S01]  /*9c30*/  IMAD R26, R38, R31, RZ ;  /* 0x0000001f261a7224 */ /* 0x000fe200078e02ff */
[----:B------:R-:W-:Y:S01]  /*9c40*/  I2IP.S8.S32.SAT R17, R22, R21, RZ ;  /* 0x0000001516117239 */ /* 0x000fe200000014ff */
[-C--:B------:R-:W-:Y:S02]  /*9c50*/  IMAD R25, R0, R40.reuse, R25 ;  /* 0x0000002800197224 */ /* 0x080fe400078e0219 */
[-C--:B------:R-:W-:Y:S01]  /*9c60*/  IMAD R26, R43, R40.reuse, R26 ;  /* 0x000000282b1a7224 */ /* 0x080fe200078e021a */
[----:B------:R-:W-:Y:S01]  /*9c70*/  I2IP.S8.S32.SAT R17, R20, R19, R17 ;  /* 0x0000001314117239 */ /* 0x000fe20000001411 */
[-C--:B------:R-:W-:Y:S02]  /*9c80*/  IMAD R27, R2, R40.reuse, R27 ;  /* 0x00000028021b7224 */ /* 0x080fe400078e021b */
[-C--:B------:R-:W-:Y:S01]  /*9c90*/  IMAD R28, R3, R40.reuse, R28 ;  /* 0x00000028031c7224 */ /* 0x080fe200078e021c */
[----:B------:R-:W-:Y:S01]  /*9ca0*/  I2IP.S8.S32.SAT R18, R26, R25, RZ ;  /* 0x000000191a127239 */ /* 0x000fe200000014ff */
[-C--:B------:R-:W-:Y:S02]  /*9cb0*/  IMAD R29, R4, R40.reuse, R29 ;  /* 0x00000028041d7224 */ /* 0x080fe400078e021d */
[----:B------:R-:W-:Y:S01]  /*9cc0*/  IMAD R30, R47, R40, R30 ;  /* 0x000000282f1e7224 */ /* 0x000fe200078e021e */
[----:B------:R-:W-:Y:S04]  /*9cd0*/  I2IP.S8.S32.SAT R18, R24, R23, R18 ;  /* 0x0000001718127239 */ /* 0x000fe80000001412 */
[----:B------:R-:W-:Y:S04]  /*9ce0*/  I2IP.S8.S32.SAT R29, R30, R29, RZ ;  /* 0x0000001d1e1d7239 */ /* 0x000fe800000014ff */
[----:B------:R-:W-:Y:S05]  /*9cf0*/  I2IP.S8.S32.SAT R19, R28, R27, R29 ;  /* 0x0000001b1c137239 */ /* 0x000fea000000141d */
        /* <DEDUP_REMOVED lines=10> */
[----:B------:R-:W-:Y:S02]  /*9da0*/  UIADD3 UR13, UPT, UPT, UR49, 0x20, URZ ;  /* 0x00000020310d7890 */ /* 0x000fe4000fffe0ff */
[----:B------:R-:W-:Y:S01]  /*9db0*/  UIADD3 UR12, UPT, UPT, UR44, 0x3500, URZ ;  /* 0x000035002c0c7890 */ /* 0x000fe2000fffe0ff */
[----:B------:R-:W-:Y:S01]  /*9dc0*/  UMOV UR14, UR50 ;  /* 0x00000032000e7c82 */ /* 0x000fe20008000000 */
[----:B------:R-:W-:Y:S01]  /*9dd0*/  UMOV UR15, UR36 ;  /* 0x00000024000f7c82 */ /* 0x000fe20008000000 */
[----:B------:R-:W-:Y:S02]  /*9de0*/  UIADD3 UR9, UPT, UPT, UR49, 0x60, URZ ;  /* 0x0000006031097890 */ /* 0x000fe4000fffe0ff */
[----:B------:R-:W-:Y:S01]  /*9df0*/  UIADD3 UR8, UPT, UPT, UR44, 0x3d00, URZ ;  /* 0x00003d002c087890 */ /* 0x000fe2000fffe0ff */
[----:B------:R-:W-:Y:S01]  /*9e00*/  UMOV UR10, UR50 ;  /* 0x00000032000a7c82 */ /* 0x000fe20008000000 */
[----:B------:R-:W-:Y:S01]  /*9e10*/  UMOV UR11, UR36 ;  /* 0x00000024000b7c82 */ /* 0x000fe20008000000 */
[----:B--2---:R-:W-:Y:S04]  /*9e20*/  UIADD3 UR4, UP0, UPT, UR6, 0x680, URZ ;  /* 0x0000068006047890 */ /* 0x004fe8000ff1e0ff */
[----:B------:R-:W-:Y:S09]  /*9e30*/  UIADD3.X UR5, UPT, UPT, URZ, UR7, URZ, UP0, !UPT ;  /* 0x00000007ff057290 */ /* 0x000ff200087fe4ff */
[----:B------:R2:W-:Y:S01]  /*9e40*/  UTMASTG.3D [UR12], [UR4] ;  /* 0x0000000c040073b5 */ /* 0x0005e20008010000 */
[----:B------:R2:W-:Y:S01]  /*9e50*/  UTMASTG.3D [UR8], [UR4] ;  /* 0x00000008040073b5 */ /* 0x0005e20008010000 */
[----:B------:R0:W-:Y:S01]  /*9e60*/  UTMACMDFLUSH ;  /* 0x00000000000079b7 */ /* 0x0001e20000000000 */
[----:B--2---:R-:W-:Y:S04]  /*9e70*/  DEPBAR.LE SB0, 0x1 ;  /* 0x000080400000791a */ /* 0x004fe80000000000 */
.L_x_170:
[----:B------:R-:W-:Y:S05]  /*9e80*/  BSYNC.RECONVERGENT B0 ;  /* 0x0000000000007941 */ /* 0x000fea0003800200 */
.L_x_169:
[----:B------:R-:W-:Y:S01]  /*9e90*/  R2UR UR4, R78 ;  /* 0x000000004e0472ca */ /* 0x000fe200000e0000 */
[----:B------:R-:W-:Y:S01]  /*9ea0*/  BAR.SYNC.DEFER_BLOCKING 0x1, 0x80 ;  /* 0x0042000000007b1d */ /* 0x000fe20000010000 */
[----:B------:R-:W-:Y:S01]  /*9eb0*/  ISETP.NE.AND P0, PT, R81, 0x2, PT ;  /* 0x000000025100780c */ /* 0x000fe20003f05270 */
[----:B------:R-:W-:Y:S01]  /*9ec0*/  UISETP.NE.AND UP0, UPT, UR45, URZ, UPT ;  /* 0x000000ff2d00728c */ /* 0x000fe2000bf05270 */
[----:B------:R-:W-:Y:S01]  /*9ed0*/  ISETP.NE.AND P1, PT, R36, 0x4, PT ;  /* 0x000000042400780c */ /* 0x000fe20003f25270 */
[----:B------:R-:W-:Y:S01]  /*9ee0*/  UIADD3 UR24, UPT, UPT, UR37, UR63, URZ ;  /* 0x0000003f25187290 */ /* 0x000fe2000fffe0ff */
[----:B------:R-:W-:Y:S02]  /*9ef0*/  SEL R2, RZ, 0x1, P0 ;  /* 0x00000001ff027807 */ /* 0x000fe40000000000 */
[----:B------:R-:W-:Y:S02]  /*9f00*/  SEL R0, RZ, 0x1, P1 ;  /* 0x00000001ff007807 */ /* 0x000fe40000800000 */
[----:B------:R-:W-:Y:S02]  /*9f10*/  LOP3.LUT R84, R84, R2, RZ, 0x3c, !PT ;  /* 0x0000000254547212 */ /* 0x000fe400078e3cff */
[----:B------:R-:W-:Y:S01]  /*9f20*/  LOP3.LUT R85, R85, R0, RZ, 0x3c, !PT ;  /* 0x0000000055557212 */ /* 0x000fe200078e3cff */
[----:B------:R-:W-:Y:S01]  /*9f30*/  UIADD3 UR20, UPT, UPT, UR38, UR4, URZ ;  /* 0x0000000426147290 */ /* 0x000fe2000fffe0ff */
[----:B------:R-:W-:Y:S02]  /*9f40*/  SEL R81, R81, RZ, P0 ;  /* 0x000000ff51517207 */ /* 0x000fe40000000000 */
[----:B------:R-:W-:Y:S01]  /*9f50*/  SEL R36, R36, RZ, P1 ;  /* 0x000000ff24247207 */ /* 0x000fe20000800000 */
[----:B------:R-:W-:Y:S01]  /*9f60*/  UMOV UR36, UR59 ;  /* 0x0000003b00247c82 */ /* 0x000fe20008000000 */
[----:B------:R-:W-:Y:S07]  /*9f70*/  BRA.U UP0, `(.L_x_171) ;  /* 0xffffffd5005c7547 */ /* 0x000fee000b83ffff */
[----:B------:R-:W-:Y:S05]  /*9f80*/  EXIT ;  /* 0x000000000000794d */ /* 0x000fea0003800000 */
.L_x_25:
[----:B--2---:R2:W3:Y:S02]  /*9f90*/  SYNCS.PHASECHK.TRANS64.TRYWAIT P0, [R0+URZ+0x3e0], R2 ;  /* 0x0003e002000075a7 */ /* 0x0044e400080011ff */
[----:B---3--:R-:W-:Y:S05]  /*9fa0*/  @!P0 NANOSLEEP.SYNCS 0x989680 ;  /* 0x009896800000895d */ /* 0x008fea0003900000 */
[----:B------:R-:W3:Y:S02]  /*9fb0*/  @!P0 SYNCS.PHASECHK.TRANS64 P0, [R0+URZ+0x3e0], R2 ;  /* 0x0003e002000085a7 */ /* 0x000ee400080010ff */
[----:B---3--:R-:W-:Y:S05]  /*9fc0*/  @!P0 BRA `(.L_x_25) ;  /* 0xfffffffc00f08947 */ /* 0x008fea000383ffff */
[----:B------:R-:W-:Y:S05]  /*9fd0*/  BRA `(.L_x_172) ;  /* 0xffffff80000c7947 */ /* 0x000fea000383ffff */
.L_x_28:
[----:B-1----:R-:W-:-:S07]  /*9fe0*/  MOV R0, UR33 ;  /* 0x0000002100007c02 */ /* 0x002fce0008000f00 */
.L_x_173:
[----:B-1----:R1:W2:Y:S02]  /*9ff0*/  SYNCS.PHASECHK.TRANS64.TRYWAIT P0, [R0+URZ+0x1a0], R3 ;  /* 0x0001a003000075a7 */ /* 0x0022a400080011ff */
[----:B--2---:R-:W-:Y:S05]  /*a000*/  @!P0 NANOSLEEP.SYNCS 0x989680 ;  /* 0x009896800000895d */ /* 0x004fea0003900000 */
[----:B------:R-:W2:Y:S02]  /*a010*/  @!P0 SYNCS.PHASECHK.TRANS64 P0, [R0+URZ+0x1a0], R3 ;  /* 0x0001a003000085a7 */ /* 0x000ea400080010ff */
[----:B--2---:R-:W-:Y:S05]  /*a020*/  @!P0 BRA `(.L_x_173) ;  /* 0xfffffffc00f08947 */ /* 0x004fea000383ffff */
[----:B------:R-:W-:Y:S05]  /*a030*/  BRA `(.L_x_27) ;  /* 0xffffff8000647947 */ /* 0x000fea000383ffff */
.L_x_35:
[----:B-1----:R-:W-:-:S07]  /*a040*/  MOV R0, UR17 ;  /* 0x0000001100007c02 */ /* 0x002fce0008000f00 */
.L_x_174:
[----:B-1----:R1:W2:Y:S02]  /*a050*/  SYNCS.PHASECHK.TRANS64.TRYWAIT P0, [R0+URZ+0x1a0], R3 ;  /* 0x0001a003000075a7 */ /* 0x0022a400080011ff */
[----:B--2---:R-:W-:Y:S05]  /*a060*/  @!P0 NANOSLEEP.SYNCS 0x989680 ;  /* 0x009896800000895d */ /* 0x004fea0003900000 */
[----:B------:R-:W2:Y:S02]  /*a070*/  @!P0 SYNCS.PHASECHK.TRANS64 P0, [R0+URZ+0x1a0], R3 ;  /* 0x0001a003000085a7 */ /* 0x000ea400080010ff */
[----:B--2---:R-:W-:Y:S05]  /*a080*/  @!P0 BRA `(.L_x_174) ;  /* 0xfffffffc00f08947 */ /* 0x004fea000383ffff */
[----:B------:R-:W-:Y:S05]  /*a090*/  BRA `(.L_x_34) ;  /* 0xffffff8400247947 */ /* 0x000fea000383ffff */
.L_x_40:
[----:B-1----:R1:W2:Y:S02]  /*a0a0*/  SYNCS.PHASECHK.TRANS64.TRYWAIT P0, [R3+URZ+0x370], R0 ;  /* 0x00037000030075a7 */ /* 0x0022a400080011ff */
[----:B--2---:R-:W-:Y:S05]  /*a0b0*/  @!P0 NANOSLEEP.SYNCS 0x989680 ;  /* 0x009896800000895d */ /* 0x004fea0003900000 */
[----:B------:R-:W2:Y:S02]  /*a0c0*/  @!P0 SYNCS.PHASECHK.TRANS64 P0, [R3+URZ+0x370], R0 ;  /* 0x00037000030085a7 */ /* 0x000ea400080010ff */
[----:B--2---:R-:W-:Y:S05]  /*a0d0*/  @!P0 BRA `(.L_x_40) ;  /* 0xfffffffc00f08947 */ /* 0x004fea000383ffff */
[----:B------:R-:W-:Y:S05]  /*a0e0*/  BRA `(.L_x_175) ;  /* 0xffffff8400cc7947 */ /* 0x000fea000383ffff */
.L_x_44:
[----:B------:R-:W-:-:S07]  /*a0f0*/  MOV R0, UR4 ;  /* 0x0000000400007c02 */ /* 0x000fce0008000f00 */
.L_x_176:
[----:B-1----:R1:W2:Y:S02]  /*a100*/  SYNCS.PHASECHK.TRANS64.TRYWAIT P0, [R0+URZ], R2 ;  /* 0x00000002000075a7 */ /* 0x0022a400080011ff */
[----:B--2---:R-:W-:Y:S05]  /*a110*/  @!P0 NANOSLEEP.SYNCS 0x989680 ;  /* 0x009896800000895d */ /* 0x004fea0003900000 */
[----:B------:R-:W2:Y:S02]  /*a120*/  @!P0 SYNCS.PHASECHK.TRANS64 P0, [R0+URZ], R2 ;  /* 0x00000002000085a7 */ /* 0x000ea400080010ff */
[----:B--2---:R-:W-:Y:S05]  /*a130*/  @!P0 BRA `(.L_x_176) ;  /* 0xfffffffc00f08947 */ /* 0x004fea000383ffff */
[----:B------:R-:W-:Y:S05]  /*a140*/  BRA `(.L_x_177) ;  /* 0xffffff8c00747947 */ /* 0x000fea000383ffff */
.L_x_45:
[----:B------:R-:W-:-:S07]  /*a150*/  MOV R0, UR5 ;  /* 0x0000000500007c02 */ /* 0x000fce0008000f00 */
.L_x_178:
[----:B-1----:R1:W2:Y:S02]  /*a160*/  SYNCS.PHASECHK.TRANS64.TRYWAIT P0, [R0+URZ], R3 ;  /* 0x00000003000075a7 */ /* 0x0022a400080011ff */
[----:B--2---:R-:W-:Y:S05]  /*a170*/  @!P0 NANOSLEEP.SYNCS 0x989680 ;  /* 0x009896800000895d */ /* 0x004fea0003900000 */
[----:B------:R-:W2:Y:S02]  /*a180*/  @!P0 SYNCS.PHASECHK.TRANS64 P0, [R0+URZ], R3 ;  /* 0x00000003000085a7 */ /* 0x000ea400080010ff */
[----:B--2---:R-:W-:Y:S05]  /*a190*/  @!P0 BRA `(.L_x_178) ;  /* 0xfffffffc00f08947 */ /* 0x004fea000383ffff */
[----:B------:R-:W-:Y:S05]  /*a1a0*/  BRA `(.L_x_179) ;  /* 0xffffff8c00807947 */ /* 0x000fea000383ffff */
.L_x_46:
[----:B------:R-:W-:-:S07]  /*a1b0*/  MOV R0, UR5 ;  /* 0x0000000500007c02 */ /* 0x000fce0008000f00 */
.L_x_180:
[----:B-1----:R1:W2:Y:S02]  /*a1c0*/  SYNCS.PHASECHK.TRANS64.TRYWAIT P0, [R0+URZ], R3 ;  /* 0x00000003000075a7 */ /* 0x0022a400080011ff */
[----:B--2---:R-:W-:Y:S05]  /*a1d0*/  @!P0 NANOSLEEP.SYNCS 0x989680 ;  /* 0x009896800000895d */ /* 0x004fea0003900000 */
[----:B------:R-:W2:Y:S02]  /*a1e0*/  @!P0 SYNCS.PHASECHK.TRANS64 P0, [R0+URZ], R3 ;  /* 0x00000003000085a7 */ /* 0x000ea400080010ff */
[----:B--2---:R-:W-:Y:S05]  /*a1f0*/  @!P0 BRA `(.L_x_180) ;  /* 0xfffffffc00f08947 */ /* 0x004fea000383ffff */
[----:B------:R-:W-:Y:S05]  /*a200*/  BRA `(.L_x_181) ;  /* 0xffffff8c008c7947 */ /* 0x000fea000383ffff */
.L_x_47:
[----:B------:R-:W-:-:S07]  /*a210*/  MOV R0, UR5 ;  /* 0x0000000500007c02 */ /* 0x000fce0008000f00 */
.L_x_182:
[----:B-1----:R1:W2:Y:S02]  /*a220*/  SYNCS.PHASECHK.TRANS64.TRYWAIT P0, [R0+URZ], R3 ;  /* 0x00000003000075a7 */ /* 0x0022a400080011ff */
[----:B--2---:R-:W-:Y:S05]  /*a230*/  @!P0 NANOSLEEP.SYNCS 0x989680 ;  /* 0x009896800000895d */ /* 0x004fea0003900000 */
[----:B------:R-:W2:Y:S02]  /*a240*/  @!P0 SYNCS.PHASECHK.TRANS64 P0, [R0+URZ], R3 ;  /* 0x00000003000085a7 */ /* 0x000ea400080010ff */
[----:B--2---:R-:W-:Y:S05]  /*a250*/  @!P0 BRA `(.L_x_182) ;  /* 0xfffffffc00f08947 */ /* 0x004fea000383ffff */
[----:B------:R-:W-:Y:S05]  /*a260*/  BRA `(.L_x_183) ;  /* 0xffffff8c00987947 */ /* 0x000fea000383ffff */
.L_x_48:
[----:B------:R-:W-:-:S07]  /*a270*/  MOV R0, UR5 ;  /* 0x0000000500007c02 */ /* 0x000fce0008000f00 */
.L_x_184:
[----:B-1----:R1:W2:Y:S02]  /*a280*/  SYNCS.PHASECHK.TRANS64.TRYWAIT P0, [R0+URZ], R3 ;  /* 0x00000003000075a7 */ /* 0x0022a400080011ff */
[----:B--2---:R-:W-:Y:S05]  /*a290*/  @!P0 NANOSLEEP.SYNCS 0x989680 ;  /* 0x009896800000895d */ /* 0x004fea0003900000 */
[----:B------:R-:W2:Y:S02]  /*a2a0*/  @!P0 SYNCS.PHASECHK.TRANS64 P0, [R0+URZ], R3 ;  /* 0x00000003000085a7 */ /* 0x000ea400080010ff */
[----:B--2---:R-:W-:Y:S05]  /*a2b0*/  @!P0 BRA `(.L_x_184) ;  /* 0xfffffffc00f08947 */ /* 0x004fea000383ffff */
[----:B------:R-:W-:Y:S05]  /*a2c0*/  BRA `(.L_x_185) ;  /* 0xffffff8c00a47947 */ /* 0x000fea000383ffff */
.L_x_49:
[----:B------:R-:W-:-:S07]  /*a2d0*/  MOV R0, UR5 ;  /* 0x0000000500007c02 */ /* 0x000fce0008000f00 */
.L_x_186:
[----:B-1----:R1:W2:Y:S02]  /*a2e0*/  SYNCS.PHASECHK.TRANS64.TRYWAIT P0, [R0+URZ], R3 ;  /* 0x00000003000075a7 */ /* 0x0022a400080011ff */
[----:B--2---:R-:W-:Y:S05]  /*a2f0*/  @!P0 NANOSLEEP.SYNCS 0x989680 ;  /* 0x009896800000895d */ /* 0x004fea0003900000 */
[----:B------:R-:W2:Y:S02]  /*a300*/  @!P0 SYNCS.PHASECHK.TRANS64 P0, [R0+URZ], R3 ;  /* 0x00000003000085a7 */ /* 0x000ea400080010ff */
[----:B--2---:R-:W-:Y:S05]  /*a310*/  @!P0 BRA `(.L_x_186) ;  /* 0xfffffffc00f08947 */ /* 0x004fea000383ffff */
[----:B------:R-:W-:Y:S05]  /*a320*/  BRA `(.L_x_187) ;  /* 0xffffff8c00b07947 */ /* 0x000fea000383ffff */
.L_x_50:
[----:B------:R-:W-:-:S07]  /*a330*/  MOV R0, UR5 ;  /* 0x0000000500007c02 */ /* 0x000fce0008000f00 */
.L_x_188:
[----:B-1----:R1:W2:Y:S02]  /*a340*/  SYNCS.PHASECHK.TRANS64.TRYWAIT P0, [R0+URZ], R3 ;  /* 0x00000003000075a7 */ /* 0x0022a400080011ff */
[----:B--2---:R-:W-:Y:S05]  /*a350*/  @!P0 NANOSLEEP.SYNCS 0x989680 ;  /* 0x009896800000895d */ /* 0x004fea0003900000 */
[----:B------:R-:W2:Y:S02]  /*a360*/  @!P0 SYNCS.PHASECHK.TRANS64 P0, [R0+URZ], R3 ;  /* 0x00000003000085a7 */ /* 0x000ea400080010ff */
[----:B--2---:R-:W-:Y:S05]  /*a370*/  @!P0 BRA `(.L_x_188) ;  /* 0xfffffffc00f08947 */ /* 0x004fea000383ffff */
[----:B------:R-:W-:Y:S05]  /*a380*/  BRA `(.L_x_189) ;  /* 0xffffff8c00bc7947 */ /* 0x000fea000383ffff */
.L_x_51:
[----:B------:R-:W-:-:S07]  /*a390*/  MOV R0, UR5 ;  /* 0x0000000500007c02 */ /* 0x000fce0008000f00 */
.L_x_190:
[----:B-1----:R1:W2:Y:S02]  /*a3a0*/  SYNCS.PHASECHK.TRANS64.TRYWAIT P0, [R0+URZ], R3 ;  /* 0x00000003000075a7 */ /* 0x0022a400080011ff */
[----:B--2---:R-:W-:Y:S05]  /*a3b0*/  @!P0 NANOSLEEP.SYNCS 0x989680 ;  /* 0x009896800000895d */ /* 0x004fea0003900000 */
[----:B------:R-:W2:Y:S02]  /*a3c0*/  @!P0 SYNCS.PHASECHK.TRANS64 P0, [R0+URZ], R3 ;  /* 0x00000003000085a7 */ /* 0x000ea400080010ff */
[----:B--2---:R-:W-:Y:S05]  /*a3d0*/  @!P0 BRA `(.L_x_190) ;  /* 0xfffffffc00f08947 */ /* 0x004fea000383ffff */
[----:B------:R-:W-:Y:S05]  /*a3e0*/  BRA `(.L_x_191) ;  /* 0xffffff8c00c87947 */ /* 0x000fea000383ffff */
.L_x_52:
[----:B------:R-:W-:-:S07]  /*a3f0*/  MOV R0, UR5 ;  /* 0x0000000500007c02 */ /* 0x000fce0008000f00 */
.L_x_192:
[----:B-1----:R1:W2:Y:S02]  /*a400*/  SYNCS.PHASECHK.TRANS64.TRYWAIT P0, [R0+URZ], R3 ;  /* 0x00000003000075a7 */ /* 0x0022a400080011ff */
[----:B--2---:R-:W-:Y:S05]  /*a410*/  @!P0 NANOSLEEP.SYNCS 0x989680 ;  /* 0x009896800000895d */ /* 0x004fea0003900000 */
[----:B------:R-:W2:Y:S02]  /*a420*/  @!P0 SYNCS.PHASECHK.TRANS64 P0, [R0+URZ], R3 ;  /* 0x00000003000085a7 */ /* 0x000ea400080010ff */
[----:B--2---:R-:W-:Y:S05]  /*a430*/  @!P0 BRA `(.L_x_192) ;  /* 0xfffffffc00f08947 */ /* 0x004fea000383ffff */
[----:B------:R-:W-:Y:S05]  /*a440*/  BRA `(.L_x_193) ;  /* 0xffffff8c00d47947 */ /* 0x000fea000383ffff */
.L_x_53:
[----:B------:R-:W-:-:S07]  /*a450*/  MOV R0, UR5 ;  /* 0x0000000500007c02 */ /* 0x000fce0008000f00 */
.L_x_194:
[----:B-1----:R1:W2:Y:S02]  /*a460*/  SYNCS.PHASECHK.TRANS64.TRYWAIT P0, [R0+URZ], R3 ;  /* 0x00000003000075a7 */ /* 0x0022a400080011ff */
[----:B--2---:R-:W-:Y:S05]  /*a470*/  @!P0 NANOSLEEP.SYNCS 0x989680 ;  /* 0x009896800000895d */ /* 0x004fea0003900000 */
[----:B------:R-:W2:Y:S02]  /*a480*/  @!P0 SYNCS.PHASECHK.TRANS64 P0, [R0+URZ], R3 ;  /* 0x00000003000085a7 */ /* 0x000ea400080010ff */
[----:B--2---:R-:W-:Y:S05]  /*a490*/  @!P0 BRA `(.L_x_194) ;  /* 0xfffffffc00f08947 */ /* 0x004fea000383ffff */
[----:B------:R-:W-:Y:S05]  /*a4a0*/  BRA `(.L_x_195) ;  /* 0xffffff8c00e07947 */ /* 0x000fea000383ffff */
.L_x_54:
[----:B------:R-:W-:-:S07]  /*a4b0*/  MOV R0, UR5 ;  /* 0x0000000500007c02 */ /* 0x000fce0008000f00 */
.L_x_196:
[----:B-1----:R1:W2:Y:S02]  /*a4c0*/  SYNCS.PHASECHK.TRANS64.TRYWAIT P0, [R0+URZ], R3 ;  /* 0x00000003000075a7 */ /* 0x0022a400080011ff */
[----:B--2---:R-:W-:Y:S05]  /*a4d0*/  @!P0 NANOSLEEP.SYNCS 0x989680 ;  /* 0x009896800000895d */ /* 0x004fea0003900000 */
[----:B------:R-:W2:Y:S02]  /*a4e0*/  @!P0 SYNCS.PHASECHK.TRANS64 P0, [R0+URZ], R3 ;  /* 0x00000003000085a7 */ /* 0x000ea400080010ff */
[----:B--2---:R-:W-:Y:S05]  /*a4f0*/  @!P0 BRA `(.L_x_196) ;  /* 0xfffffffc00f08947 */ /* 0x004fea000383ffff */
[----:B------:R-:W-:Y:S05]  /*a500*/  BRA `(.L_x_197) ;  /* 0xffffff8c00ec7947 */ /* 0x000fea000383ffff */
.L_x_55:
[----:B------:R-:W-:-:S07]  /*a510*/  MOV R0, UR5 ;  /* 0x0000000500007c02 */ /* 0x000fce0008000f00 */
.L_x_198:
[----:B-1----:R1:W2:Y:S02]  /*a520*/  SYNCS.PHASECHK.TRANS64.TRYWAIT P0, [R0+URZ], R3 ;  /* 0x00000003000075a7 */ /* 0x0022a400080011ff */
[----:B--2---:R-:W-:Y:S05]  /*a530*/  @!P0 NANOSLEEP.SYNCS 0x989680 ;  /* 0x009896800000895d */ /* 0x004fea0003900000 */
[----:B------:R-:W2:Y:S02]  /*a540*/  @!P0 SYNCS.PHASECHK.TRANS64 P0, [R0+URZ], R3 ;  /* 0x00000003000085a7 */ /* 0x000ea400080010ff */
[----:B--2---:R-:W-:Y:S05]  /*a550*/  @!P0 BRA `(.L_x_198) ;  /* 0xfffffffc00f08947 */ /* 0x004fea000383ffff */
[----:B------:R-:W-:Y:S05]  /*a560*/  BRA `(.L_x_199) ;  /* 0xffffff8c00f87947 */ /* 0x000fea000383ffff */
.L_x_56:
[----:B------:R-:W-:-:S07]  /*a570*/  MOV R0, UR5 ;  /* 0x0000000500007c02 */ /* 0x000fce0008000f00 */
.L_x_200:
[----:B-1----:R1:W2:Y:S02]  /*a580*/  SYNCS.PHASECHK.TRANS64.TRYWAIT P0, [R0+URZ], R3 ;  /* 0x00000003000075a7 */ /* 0x0022a400080011ff */
[----:B--2---:R-:W-:Y:S05]  /*a590*/  @!P0 NANOSLEEP.SYNCS 0x989680 ;  /* 0x009896800000895d */ /* 0x004fea0003900000 */
[----:B------:R-:W2:Y:S02]  /*a5a0*/  @!P0 SYNCS.PHASECHK.TRANS64 P0, [R0+URZ], R3 ;  /* 0x00000003000085a7 */ /* 0x000ea400080010ff */
[----:B--2---:R-:W-:Y:S05]  /*a5b0*/  @!P0 BRA `(.L_x_200) ;  /* 0xfffffffc00f08947 */ /* 0x004fea000383ffff */
[----:B------:R-:W-:Y:S05]  /*a5c0*/  BRA `(.L_x_201) ;  /* 0xffffff9000047947 */ /* 0x000fea000383ffff */
.L_x_57:
[----:B------:R-:W-:-:S07]  /*a5d0*/  MOV R0, UR5 ;  /* 0x0000000500007c02 */ /* 0x000fce0008000f00 */
.L_x_202:
[----:B-1----:R1:W2:Y:S02]  /*a5e0*/  SYNCS.PHASECHK.TRANS64.TRYWAIT P0, [R0+URZ], R3 ;  /* 0x00000003000075a7 */ /* 0x0022a400080011ff */
[----:B--2---:R-:W-:Y:S05]  /*a5f0*/  @!P0 NANOSLEEP.SYNCS 0x989680 ;  /* 0x009896800000895d */ /* 0x004fea0003900000 */
[----:B------:R-:W2:Y:S02]  /*a600*/  @!P0 SYNCS.PHASECHK.TRANS64 P0, [R0+URZ], R3 ;  /* 0x00000003000085a7 */ /* 0x000ea400080010ff */
[----:B--2---:R-:W-:Y:S05]  /*a610*/  @!P0 BRA `(.L_x_202) ;  /* 0xfffffffc00f08947 */ /* 0x004fea000383ffff */
[----:B------:R-:W-:Y:S05]  /*a620*/  BRA `(.L_x_203) ;  /* 0xffffff9000107947 */ /* 0x000fea000383ffff */
.L_x_58:
[----:B------:R-:W-:-:S07]  /*a630*/  MOV R0, UR5 ;  /* 0x0000000500007c02 */ /* 0x000fce0008000f00 */
.L_x_204:
[----:B-1----:R1:W2:Y:S02]  /*a640*/  SYNCS.PHASECHK.TRANS64.TRYWAIT P0, [R0+URZ], R3 ;  /* 0x00000003000075a7 */ /* 0x0022a400080011ff */
[----:B--2---:R-:W-:Y:S05]  /*a650*/  @!P0 NANOSLEEP.SYNCS 0x989680 ;  /* 0x009896800000895d */ /* 0x004fea0003900000 */
[----:B------:R-:W2:Y:S02]  /*a660*/  @!P0 SYNCS.PHASECHK.TRANS64 P0, [R0+URZ], R3 ;  /* 0x00000003000085a7 */ /* 0x000ea400080010ff */
[----:B--2---:R-:W-:Y:S05]  /*a670*/  @!P0 BRA `(.L_x_204) ;  /* 0xfffffffc00f08947 */ /* 0x004fea000383ffff */
[----:B------:R-:W-:Y:S05]  /*a680*/  BRA `(.L_x_205) ;  /* 0xffffff90001c7947 */ /* 0x000fea000383ffff */
.L_x_59:
[----:B------:R-:W-:-:S07]  /*a690*/  MOV R0, UR5 ;  /* 0x0000000500007c02 */ /* 0x000fce0008000f00 */
.L_x_206:
[----:B-1----:R1:W2:Y:S02]  /*a6a0*/  SYNCS.PHASECHK.TRANS64.TRYWAIT P0, [R0+URZ], R3 ;  /* 0x00000003000075a7 */ /* 0x0022a400080011ff */
[----:B--2---:R-:W-:Y:S05]  /*a6b0*/  @!P0 NANOSLEEP.SYNCS 0x989680 ;  /* 0x009896800000895d */ /* 0x004fea0003900000 */
[----:B------:R-:W2:Y:S02]  /*a6c0*/  @!P0 SYNCS.PHASECHK.TRANS64 P0, [R0+URZ], R3 ;  /* 0x00000003000085a7 */ /* 0x000ea400080010ff */
[----:B--2---:R-:W-:Y:S05]  /*a6d0*/  @!P0 BRA `(.L_x_206) ;  /* 0xfffffffc00f08947 */ /* 0x004fea000383ffff */
[----:B------:R-:W-:Y:S05]  /*a6e0*/  BRA `(.L_x_207) ;  /* 0xffffff9000287947 */ /* 0x000fea000383ffff */
.L_x_60:
[----:B------:R-:W-:-:S07]  /*a6f0*/  MOV R0, UR5 ;  /* 0x0000000500007c02 */ /* 0x000fce0008000f00 */
.L_x_208:
[----:B-1----:R1:W2:Y:S02]  /*a700*/  SYNCS.PHASECHK.TRANS64.TRYWAIT P0, [R0+URZ], R3 ;  /* 0x00000003000075a7 */ /* 0x0022a400080011ff */
[----:B--2---:R-:W-:Y:S05]  /*a710*/  @!P0 NANOSLEEP.SYNCS 0x989680 ;  /* 0x009896800000895d */ /* 0x004fea0003900000 */
[----:B------:R-:W2:Y:S02]  /*a720*/  @!P0 SYNCS.PHASECHK.TRANS64 P0, [R0+URZ], R3 ;  /* 0x00000003000085a7 */ /* 0x000ea400080010ff */
[----:B--2---:R-:W-:Y:S05]  /*a730*/  @!P0 BRA `(.L_x_208) ;  /* 0xfffffffc00f08947 */ /* 0x004fea000383ffff */
[----:B------:R-:W-:Y:S05]  /*a740*/  BRA `(.L_x_209) ;  /* 0xffffff9000347947 */ /* 0x000fea000383ffff */
.L_x_61:
[----:B------:R-:W-:-:S07]  /*a750*/  MOV R0, UR5 ;  /* 0x0000000500007c02 */ /* 0x000fce0008000f00 */
.L_x_210:
[----:B-1----:R1:W2:Y:S02]  /*a760*/  SYNCS.PHASECHK.TRANS64.TRYWAIT P0, [R0+URZ], R3 ;  /* 0x00000003000075a7 */ /* 0x0022a400080011ff */
[----:B--2---:R-:W-:Y:S05]  /*a770*/  @!P0 NANOSLEEP.SYNCS 0x989680 ;  /* 0x009896800000895d */ /* 0x004fea0003900000 */
[----:B------:R-:W2:Y:S02]  /*a780*/  @!P0 SYNCS.PHASECHK.TRANS64 P0, [R0+URZ], R3 ;  /* 0x00000003000085a7 */ /* 0x000ea400080010ff */
[----:B--2---:R-:W-:Y:S05]  /*a790*/  @!P0 BRA `(.L_x_210) ;  /* 0xfffffffc00f08947 */ /* 0x004fea000383ffff */
[----:B------:R-:W-:Y:S05]  /*a7a0*/  BRA `(.L_x_211) ;  /* 0xffffff9000407947 */ /* 0x000fea000383ffff */
.L_x_62:
[----:B------:R-:W-:-:S07]  /*a7b0*/  MOV R0, UR5 ;  /* 0x0000000500007c02 */ /* 0x000fce0008000f00 */
.L_x_212:
[----:B-1----:R1:W2:Y:S02]  /*a7c0*/  SYNCS.PHASECHK.TRANS64.TRYWAIT P0, [R0+URZ], R3 ;  /* 0x00000003000075a7 */ /* 0x0022a400080011ff */
[----:B--2---:R-:W-:Y:S05]  /*a7d0*/  @!P0 NANOSLEEP.SYNCS 0x989680 ;  /* 0x009896800000895d */ /* 0x004fea0003900000 */
[----:B------:R-:W2:Y:S02]  /*a7e0*/  @!P0 SYNCS.PHASECHK.TRANS64 P0, [R0+URZ], R3 ;  /* 0x00000003000085a7 */ /* 0x000ea400080010ff */
[----:B--2---:R-:W-:Y:S05]  /*a7f0*/  @!P0 BRA `(.L_x_212) ;  /* 0xfffffffc00f08947 */ /* 0x004fea000383ffff */
[----:B------:R-:W-:Y:S05]  /*a800*/  BRA `(.L_x_213) ;  /* 0xffffff90004c7947 */ /* 0x000fea000383ffff */
.L_x_63:
[----:B------:R-:W-:-:S07]  /*a810*/  MOV R0, UR5 ;  /* 0x0000000500007c02 */ /* 0x000fce0008000f00 */
.L_x_214:
[----:B-1----:R1:W2:Y:S02]  /*a820*/  SYNCS.PHASECHK.TRANS64.TRYWAIT P0, [R0+URZ], R3 ;  /* 0x00000003000075a7 */ /* 0x0022a400080011ff */
[----:B--2---:R-:W-:Y:S05]  /*a830*/  @!P0 NANOSLEEP.SYNCS 0x989680 ;  /* 0x009896800000895d */ /* 0x004fea0003900000 */
[----:B------:R-:W2:Y:S02]  /*a840*/  @!P0 SYNCS.PHASECHK.TRANS64 P0, [R0+URZ], R3 ;  /* 0x00000003000085a7 */ /* 0x000ea400080010ff */
[----:B--2---:R-:W-:Y:S05]  /*a850*/  @!P0 BRA `(.L_x_214) ;  /* 0xfffffffc00f08947 */ /* 0x004fea000383ffff */
[----:B------:R-:W-:Y:S05]  /*a860*/  BRA `(.L_x_215) ;  /* 0xffffff9000587947 */ /* 0x000fea000383ffff */
.L_x_64:
[----:B------:R-:W-:-:S07]  /*a870*/  MOV R0, UR5 ;  /* 0x0000000500007c02 */ /* 0x000fce0008000f00 */
.L_x_216:
[----:B-1----:R1:W2:Y:S02]  /*a880*/  SYNCS.PHASECHK.TRANS64.TRYWAIT P0, [R0+URZ], R3 ;  /* 0x00000003000075a7 */ /* 0x0022a400080011ff */
[----:B--2---:R-:W-:Y:S05]  /*a890*/  @!P0 NANOSLEEP.SYNCS 0x989680 ;  /* 0x009896800000895d */ /* 0x004fea0003900000 */
[----:B------:R-:W2:Y:S02]  /*a8a0*/  @!P0 SYNCS.PHASECHK.TRANS64 P0, [R0+URZ], R3 ;  /* 0x00000003000085a7 */ /* 0x000ea400080010ff */
[----:B--2---:R-:W-:Y:S05]  /*a8b0*/  @!P0 BRA `(.L_x_216) ;  /* 0xfffffffc00f08947 */ /* 0x004fea000383ffff */
[----:B------:R-:W-:Y:S05]  /*a8c0*/  BRA `(.L_x_217) ;  /* 0xffffff9000647947 */ /* 0x000fea000383ffff */
.L_x_65:
[----:B------:R-:W-:-:S07]  /*a8d0*/  MOV R0, UR5 ;  /* 0x0000000500007c02 */ /* 0x000fce0008000f00 */
.L_x_218:
[----:B-1----:R1:W2:Y:S02]  /*a8e0*/  SYNCS.PHASECHK.TRANS64.TRYWAIT P0, [R0+URZ], R3 ;  /* 0x00000003000075a7 */ /* 0x0022a400080011ff */
[----:B--2---:R-:W-:Y:S05]  /*a8f0*/  @!P0 NANOSLEEP.SYNCS 0x989680 ;  /* 0x009896800000895d */ /* 0x004fea0003900000 */
[----:B------:R-:W2:Y:S02]  /*a900*/  @!P0 SYNCS.PHASECHK.TRANS64 P0, [R0+URZ], R3 ;  /* 0x00000003000085a7 */ /* 0x000ea400080010ff */
[----:B--2---:R-:W-:Y:S05]  /*a910*/  @!P0 BRA `(.L_x_218) ;  /* 0xfffffffc00f08947 */ /* 0x004fea000383ffff */
[----:B------:R-:W-:Y:S05]  /*a920*/  BRA `(.L_x_219) ;  /* 0xffffff9000707947 */ /* 0x000fea000383ffff */
.L_x_66:
[----:B------:R-:W-:-:S07]  /*a930*/  MOV R0, UR5 ;  /* 0x0000000500007c02 */ /* 0x000fce0008000f00 */
.L_x_220:
[----:B-1----:R1:W2:Y:S02]  /*a940*/  SYNCS.PHASECHK.TRANS64.TRYWAIT P0, [R0+URZ], R3 ;  /* 0x00000003000075a7 */ /* 0x0022a400080011ff */
[----:B--2---:R-:W-:Y:S05]  /*a950*/  @!P0 NANOSLEEP.SYNCS 0x989680 ;  /* 0x009896800000895d */ /* 0x004fea0003900000 */
[----:B------:R-:W2:Y:S02]  /*a960*/  @!P0 SYNCS.PHASECHK.TRANS64 P0, [R0+URZ], R3 ;  /* 0x00000003000085a7 */ /* 0x000ea400080010ff */
[----:B--2---:R-:W-:Y:S05]  /*a970*/  @!P0 BRA `(.L_x_220) ;  /* 0xfffffffc00f08947 */ /* 0x004fea000383ffff */
[----:B------:R-:W-:Y:S05]  /*a980*/  BRA `(.L_x_221) ;  /* 0xffffff90007c7947 */ /* 0x000fea000383ffff */
.L_x_67:
[----:B------:R-:W-:-:S07]  /*a990*/  MOV R0, UR5 ;  /* 0x0000000500007c02 */ /* 0x000fce0008000f00 */
.L_x_222:
[----:B-1----:R1:W2:Y:S02]  /*a9a0*/  SYNCS.PHASECHK.TRANS64.TRYWAIT P0, [R0+URZ], R3 ;  /* 0x00000003000075a7 */ /* 0x0022a400080011ff */
[----:B--2---:R-:W-:Y:S05]  /*a9b0*/  @!P0 NANOSLEEP.SYNCS 0x989680 ;  /* 0x009896800000895d */ /* 0x004fea0003900000 */
[----:B------:R-:W2:Y:S02]  /*a9c0*/  @!P0 SYNCS.PHASECHK.TRANS64 P0, [R0+URZ], R3 ;  /* 0x00000003000085a7 */ /* 0x000ea400080010ff */
[----:B--2---:R-:W-:Y:S05]  /*a9d0*/  @!P0 BRA `(.L_x_222) ;  /* 0xfffffffc00f08947 */ /* 0x004fea000383ffff */
[----:B------:R-:W-:Y:S05]  /*a9e0*/  BRA `(.L_x_223) ;  /* 0xffffff9000887947 */ /* 0x000fea000383ffff */
.L_x_68:
[----:B------:R-:W-:-:S07]  /*a9f0*/  MOV R0, UR5 ;  /* 0x0000000500007c02 */ /* 0x000fce0008000f00 */
.L_x_224:
[----:B-1----:R1:W2:Y:S02]  /*aa00*/  SYNCS.PHASECHK.TRANS64.TRYWAIT P0, [R0+URZ], R3 ;  /* 0x00000003000075a7 */ /* 0x0022a400080011ff */
[----:B--2---:R-:W-:Y:S05]  /*aa10*/  @!P0 NANOSLEEP.SYNCS 0x989680 ;  /* 0x009896800000895d */ /* 0x004fea0003900000 */
[----:B------:R-:W2:Y:S02]  /*aa20*/  @!P0 SYNCS.PHASECHK.TRANS64 P0, [R0+URZ], R3 ;  /* 0x00000003000085a7 */ /* 0x000ea400080010ff */
[----:B--2---:R-:W-:Y:S05]  /*aa30*/  @!P0 BRA `(.L_x_224) ;  /* 0xfffffffc00f08947 */ /* 0x004fea000383ffff */
[----:B------:R-:W-:Y:S05]  /*aa40*/  BRA `(.L_x_225) ;  /* 0xffffff9000947947 */ /* 0x000fea000383ffff */
.L_x_69:
[----:B------:R-:W-:-:S07]  /*aa50*/  MOV R0, UR5 ;  /* 0x0000000500007c02 */ /* 0x000fce0008000f00 */
.L_x_226:
[----:B-1----:R1:W2:Y:S02]  /*aa60*/  SYNCS.PHASECHK.TRANS64.TRYWAIT P0, [R0+URZ], R3 ;  /* 0x00000003000075a7 */ /* 0x0022a400080011ff */
[----:B--2---:R-:W-:Y:S05]  /*aa70*/  @!P0 NANOSLEEP.SYNCS 0x989680 ;  /* 0x009896800000895d */ /* 0x004fea0003900000 */
[----:B------:R-:W2:Y:S02]  /*aa80*/  @!P0 SYNCS.PHASECHK.TRANS64 P0, [R0+URZ], R3 ;  /* 0x00000003000085a7 */ /* 0x000ea400080010ff */
[----:B--2---:R-:W-:Y:S05]  /*aa90*/  @!P0 BRA `(.L_x_226) ;  /* 0xfffffffc00f08947 */ /* 0x004fea000383ffff */
[----:B------:R-:W-:Y:S05]  /*aaa0*/  BRA `(.L_x_227) ;  /* 0xffffff9000a07947 */ /* 0x000fea000383ffff */
.L_x_70:
[----:B------:R-:W-:-:S07]  /*aab0*/  MOV R0, UR5 ;  /* 0x0000000500007c02 */ /* 0x000fce0008000f00 */
.L_x_228:
[----:B-1----:R1:W2:Y:S02]  /*aac0*/  SYNCS.PHASECHK.TRANS64.TRYWAIT P0, [R0+URZ], R3 ;  /* 0x00000003000075a7 */ /* 0x0022a400080011ff */
[----:B--2---:R-:W-:Y:S05]  /*aad0*/  @!P0 NANOSLEEP.SYNCS 0x989680 ;  /* 0x009896800000895d */ /* 0x004fea0003900000 */
[----:B------:R-:W2:Y:S02]  /*aae0*/  @!P0 SYNCS.PHASECHK.TRANS64 P0, [R0+URZ], R3 ;  /* 0x00000003000085a7 */ /* 0x000ea400080010ff */
[----:B--2---:R-:W-:Y:S05]  /*aaf0*/  @!P0 BRA `(.L_x_228) ;  /* 0xfffffffc00f08947 */ /* 0x004fea000383ffff */
[----:B------:R-:W-:Y:S05]  /*ab00*/  BRA `(.L_x_229) ;  /* 0xffffff9000ac7947 */ /* 0x000fea000383ffff */
.L_x_71:
[----:B------:R-:W-:-:S07]  /*ab10*/  MOV R0, UR5 ;  /* 0x0000000500007c02 */ /* 0x000fce0008000f00 */
.L_x_230:
[----:B-1----:R1:W2:Y:S02]  /*ab20*/  SYNCS.PHASECHK.TRANS64.TRYWAIT P0, [R0+URZ], R3 ;  /* 0x00000003000075a7 */ /* 0x0022a400080011ff */
[----:B--2---:R-:W-:Y:S05]  /*ab30*/  @!P0 NANOSLEEP.SYNCS 0x989680 ;  /* 0x009896800000895d */ /* 0x004fea0003900000 */
[----:B------:R-:W2:Y:S02]  /*ab40*/  @!P0 SYNCS.PHASECHK.TRANS64 P0, [R0+URZ], R3 ;  /* 0x00000003000085a7 */ /* 0x000ea400080010ff */
[----:B--2---:R-:W-:Y:S05]  /*ab50*/  @!P0 BRA `(.L_x_230) ;  /* 0xfffffffc00f08947 */ /* 0x004fea000383ffff */
[----:B------:R-:W-:Y:S05]  /*ab60*/  BRA `(.L_x_231) ;  /* 0xffffff9000b87947 */ /* 0x000fea000383ffff */
.L_x_72:
[----:B------:R-:W-:-:S07]  /*ab70*/  MOV R0, UR5 ;  /* 0x0000000500007c02 */ /* 0x000fce0008000f00 */
.L_x_232:
[----:B-1----:R1:W2:Y:S02]  /*ab80*/  SYNCS.PHASECHK.TRANS64.TRYWAIT P0, [R0+URZ], R3 ;  /* 0x00000003000075a7 */ /* 0x0022a400080011ff */
[----:B--2---:R-:W-:Y:S05]  /*ab90*/  @!P0 NANOSLEEP.SYNCS 0x989680 ;  /* 0x009896800000895d */ /* 0x004fea0003900000 */
[----:B------:R-:W2:Y:S02]  /*aba0*/  @!P0 SYNCS.PHASECHK.TRANS64 P0, [R0+URZ], R3 ;  /* 0x00000003000085a7 */ /* 0x000ea400080010ff */
[----:B--2---:R-:W-:Y:S05]  /*abb0*/  @!P0 BRA `(.L_x_232) ;  /* 0xfffffffc00f08947 */ /* 0x004fea000383ffff */
[----:B------:R-:W-:Y:S05]  /*abc0*/  BRA `(.L_x_233) ;  /* 0xffffff9000c47947 */ /* 0x000fea000383ffff */
.L_x_73:
[----:B------:R-:W-:-:S07]  /*abd0*/  MOV R0, UR5 ;  /* 0x0000000500007c02 */ /* 0x000fce0008000f00 */
.L_x_234:
[----:B-1----:R1:W2:Y:S02]  /*abe0*/  SYNCS.PHASECHK.TRANS64.TRYWAIT P0, [R0+URZ], R3 ;  /* 0x00000003000075a7 */ /* 0x0022a400080011ff */
[----:B--2---:R-:W-:Y:S05]  /*abf0*/  @!P0 NANOSLEEP.SYNCS 0x989680 ;  /* 0x009896800000895d */ /* 0x004fea0003900000 */
[----:B------:R-:W2:Y:S02]  /*ac00*/  @!P0 SYNCS.PHASECHK.TRANS64 P0, [R0+URZ], R3 ;  /* 0x00000003000085a7 */ /* 0x000ea400080010ff */
[----:B--2---:R-:W-:Y:S05]  /*ac10*/  @!P0 BRA `(.L_x_234) ;  /* 0xfffffffc00f08947 */ /* 0x004fea000383ffff */
[----:B------:R-:W-:Y:S05]  /*ac20*/  BRA `(.L_x_235) ;  /* 0xffffff9000d07947 */ /* 0x000fea000383ffff */
.L_x_74:
[----:B------:R-:W-:-:S07]  /*ac30*/  MOV R0, UR5 ;  /* 0x0000000500007c02 */ /* 0x000fce0008000f00 */
.L_x_236:
[----:B-1----:R1:W2:Y:S02]  /*ac40*/  SYNCS.PHASECHK.TRANS64.TRYWAIT P0, [R0+URZ], R3 ;  /* 0x00000003000075a7 */ /* 0x0022a400080011ff */
[----:B--2---:R-:W-:Y:S05]  /*ac50*/  @!P0 NANOSLEEP.SYNCS 0x989680 ;  /* 0x009896800000895d */ /* 0x004fea0003900000 */
[----:B------:R-:W2:Y:S02]  /*ac60*/  @!P0 SYNCS.PHASECHK.TRANS64 P0, [R0+URZ], R3 ;  /* 0x00000003000085a7 */ /* 0x000ea400080010ff */
[----:B--2---:R-:W-:Y:S05]  /*ac70*/  @!P0 BRA `(.L_x_236) ;  /* 0xfffffffc00f08947 */ /* 0x004fea000383ffff */
[----:B------:R-:W-:Y:S05]  /*ac80*/  BRA `(.L_x_237) ;  /* 0xffffff9000dc7947 */ /* 0x000fea000383ffff */
.L_x_75:
[----:B------:R-:W-:-:S07]  /*ac90*/  MOV R0, UR5 ;  /* 0x0000000500007c02 */ /* 0x000fce0008000f00 */
.L_x_238:
[----:B-1----:R1:W2:Y:S02]  /*aca0*/  SYNCS.PHASECHK.TRANS64.TRYWAIT P0, [R0+URZ], R3 ;  /* 0x00000003000075a7 */ /* 0x0022a400080011ff */
[----:B--2---:R-:W-:Y:S05]  /*acb0*/  @!P0 NANOSLEEP.SYNCS 0x989680 ;  /* 0x009896800000895d */ /* 0x004fea0003900000 */
[----:B------:R-:W2:Y:S02]  /*acc0*/  @!P0 SYNCS.PHASECHK.TRANS64 P0, [R0+URZ], R3 ;  /* 0x00000003000085a7 */ /* 0x000ea400080010ff */
[----:B--2---:R-:W-:Y:S05]  /*acd0*/  @!P0 BRA `(.L_x_238) ;  /* 0xfffffffc00f08947 */ /* 0x004fea000383ffff */
[----:B------:R-:W-:Y:S05]  /*ace0*/  BRA `(.L_x_239) ;  /* 0xffffff9000e87947 */ /* 0x000fea000383ffff */
.L_x_76:
[----:B------:R-:W-:-:S07]  /*acf0*/  MOV R0, UR5 ;  /* 0x0000000500007c02 */ /* 0x000fce0008000f00 */
.L_x_240:
[----:B-1----:R1:W2:Y:S02]  /*ad00*/  SYNCS.PHASECHK.TRANS64.TRYWAIT P0, [R0+URZ], R3 ;  /* 0x00000003000075a7 */ /* 0x0022a400080011ff */
[----:B--2---:R-:W-:Y:S05]  /*ad10*/  @!P0 NANOSLEEP.SYNCS 0x989680 ;  /* 0x009896800000895d */ /* 0x004fea0003900000 */
[----:B------:R-:W2:Y:S02]  /*ad20*/  @!P0 SYNCS.PHASECHK.TRANS64 P0, [R0+URZ], R3 ;  /* 0x00000003000085a7 */ /* 0x000ea400080010ff */
[----:B--2---:R-:W-:Y:S05]  /*ad30*/  @!P0 BRA `(.L_x_240) ;  /* 0xfffffffc00f08947 */ /* 0x004fea000383ffff */
[----:B------:R-:W-:Y:S05]  /*ad40*/  BRA `(.L_x_241) ;  /* 0xffffff9000f47947 */ /* 0x000fea000383ffff */
.L_x_77:
[----:B------:R-:W-:-:S07]  /*ad50*/  MOV R0, UR5 ;  /* 0x0000000500007c02 */ /* 0x000fce0008000f00 */
.L_x_242:
[----:B-1----:R1:W2:Y:S02]  /*ad60*/  SYNCS.PHASECHK.TRANS64.TRYWAIT P0, [R0+URZ], R3 ;  /* 0x00000003000075a7 */ /* 0x0022a400080011ff */
[----:B--2---:R-:W-:Y:S05]  /*ad70*/  @!P0 NANOSLEEP.SYNCS 0x989680 ;  /* 0x009896800000895d */ /* 0x004fea0003900000 */
[----:B------:R-:W2:Y:S02]  /*ad80*/  @!P0 SYNCS.PHASECHK.TRANS64 P0, [R0+URZ], R3 ;  /* 0x00000003000085a7 */ /* 0x000ea400080010ff */
[----:B--2---:R-:W-:Y:S05]  /*ad90*/  @!P0 BRA `(.L_x_242) ;  /* 0xfffffffc00f08947 */ /* 0x004fea000383ffff */
[----:B------:R-:W-:Y:S05]  /*ada0*/  BRA `(.L_x_243) ;  /* 0xffffff9400007947 */ /* 0x000fea000383ffff */
.L_x_78:
[----:B------:R-:W-:-:S07]  /*adb0*/  MOV R0, UR5 ;  /* 0x0000000500007c02 */ /* 0x000fce0008000f00 */
.L_x_244:
[----:B-1----:R1:W2:Y:S02]  /*adc0*/  SYNCS.PHASECHK.TRANS64.TRYWAIT P0, [R0+URZ], R3 ;  /* 0x00000003000075a7 */ /* 0x0022a400080011ff */
[----:B--2---:R-:W-:Y:S05]  /*add0*/  @!P0 NANOSLEEP.SYNCS 0x989680 ;  /* 0x009896800000895d */ /* 0x004fea0003900000 */
[----:B------:R-:W2:Y:S02]  /*ade0*/  @!P0 SYNCS.PHASECHK.TRANS64 P0, [R0+URZ], R3 ;  /* 0x00000003000085a7 */ /* 0x000ea400080010ff */
[----:B--2---:R-:W-:Y:S05]  /*adf0*/  @!P0 BRA `(.L_x_244) ;  /* 0xfffffffc00f08947 */ /* 0x004fea000383ffff */
[----:B------:R-:W-:Y:S05]  /*ae00*/  BRA `(.L_x_245) ;  /* 0xffffff94000c7947 */ /* 0x000fea000383ffff */
.L_x_79:
[----:B------:R-:W-:-:S07]  /*ae10*/  MOV R0, UR5 ;  /* 0x0000000500007c02 */ /* 0x000fce0008000f00 */
.L_x_246:
[----:B-1----:R1:W2:Y:S02]  /*ae20*/  SYNCS.PHASECHK.TRANS64.TRYWAIT P0, [R0+URZ], R3 ;  /* 0x00000003000075a7 */ /* 0x0022a400080011ff */
[----:B--2---:R-:W-:Y:S05]  /*ae30*/  @!P0 NANOSLEEP.SYNCS 0x989680 ;  /* 0x009896800000895d */ /* 0x004fea0003900000 */
[----:B------:R-:W2:Y:S02]  /*ae40*/  @!P0 SYNCS.PHASECHK.TRANS64 P0, [R0+URZ], R3 ;  /* 0x00000003000085a7 */ /* 0x000ea400080010ff */
[----:B--2---:R-:W-:Y:S05]  /*ae50*/  @!P0 BRA `(.L_x_246) ;  /* 0xfffffffc00f08947 */ /* 0x004fea000383ffff */
[----:B------:R-:W-:Y:S05]  /*ae60*/  BRA `(.L_x_247) ;  /* 0xffffff9400187947 */ /* 0x000fea000383ffff */
.L_x_80:
[----:B------:R-:W-:-:S07]  /*ae70*/  MOV R0, UR5 ;  /* 0x0000000500007c02 */ /* 0x000fce0008000f00 */
.L_x_248:
[----:B-1----:R1:W2:Y:S02]  /*ae80*/  SYNCS.PHASECHK.TRANS64.TRYWAIT P0, [R0+URZ], R3 ;  /* 0x00000003000075a7 */ /* 0x0022a400080011ff */
[----:B--2---:R-:W-:Y:S05]  /*ae90*/  @!P0 NANOSLEEP.SYNCS 0x989680 ;  /* 0x009896800000895d */ /* 0x004fea0003900000 */
[----:B------:R-:W2:Y:S02]  /*aea0*/  @!P0 SYNCS.PHASECHK.TRANS64 P0, [R0+URZ], R3 ;  /* 0x00000003000085a7 */ /* 0x000ea400080010ff */
[----:B--2---:R-:W-:Y:S05]  /*aeb0*/  @!P0 BRA `(.L_x_248) ;  /* 0xfffffffc00f08947 */ /* 0x004fea000383ffff */
[----:B------:R-:W-:Y:S05]  /*aec0*/  BRA `(.L_x_249) ;  /* 0xffffff9400247947 */ /* 0x000fea000383ffff */
.L_x_81:
[----:B------:R-:W-:-:S07]  /*aed0*/  MOV R0, UR5 ;  /* 0x0000000500007c02 */ /* 0x000fce0008000f00 */
.L_x_250:
[----:B-1----:R1:W2:Y:S02]  /*aee0*/  SYNCS.PHASECHK.TRANS64.TRYWAIT P0, [R0+URZ], R3 ;  /* 0x00000003000075a7 */ /* 0x0022a400080011ff */
[----:B--2---:R-:W-:Y:S05]  /*aef0*/  @!P0 NANOSLEEP.SYNCS 0x989680 ;  /* 0x009896800000895d */ /* 0x004fea0003900000 */
[----:B------:R-:W2:Y:S02]  /*af00*/  @!P0 SYNCS.PHASECHK.TRANS64 P0, [R0+URZ], R3 ;  /* 0x00000003000085a7 */ /* 0x000ea400080010ff */
[----:B--2---:R-:W-:Y:S05]  /*af10*/  @!P0 BRA `(.L_x_250) ;  /* 0xfffffffc00f08947 */ /* 0x004fea000383ffff */
[----:B------:R-:W-:Y:S05]  /*af20*/  BRA `(.L_x_251) ;  /* 0xffffff9400307947 */ /* 0x000fea000383ffff */
.L_x_82:
[----:B------:R-:W-:-:S07]  /*af30*/  MOV R0, UR5 ;  /* 0x0000000500007c02 */ /* 0x000fce0008000f00 */
.L_x_252:
[----:B-1----:R1:W2:Y:S02]  /*af40*/  SYNCS.PHASECHK.TRANS64.TRYWAIT P0, [R0+URZ], R3 ;  /* 0x00000003000075a7 */ /* 0x0022a400080011ff */
[----:B--2---:R-:W-:Y:S05]  /*af50*/  @!P0 NANOSLEEP.SYNCS 0x989680 ;  /* 0x009896800000895d */ /* 0x004fea0003900000 */
[----:B------:R-:W2:Y:S02]  /*af60*/  @!P0 SYNCS.PHASECHK.TRANS64 P0, [R0+URZ], R3 ;  /* 0x00000003000085a7 */ /* 0x000ea400080010ff */
[----:B--2---:R-:W-:Y:S05]  /*af70*/  @!P0 BRA `(.L_x_252) ;  /* 0xfffffffc00f08947 */ /* 0x004fea000383ffff */
[----:B------:R-:W-:Y:S05]  /*af80*/  BRA `(.L_x_253) ;  /* 0xffffff94003c7947 */ /* 0x000fea000383ffff */
.L_x_83:
[----:B------:R-:W-:-:S07]  /*af90*/  MOV R0, UR5 ;  /* 0x0000000500007c02 */ /* 0x000fce0008000f00 */
.L_x_254:
[----:B-1----:R1:W2:Y:S02]  /*afa0*/  SYNCS.PHASECHK.TRANS64.TRYWAIT P0, [R0+URZ], R3 ;  /* 0x00000003000075a7 */ /* 0x0022a400080011ff */
[----:B--2---:R-:W-:Y:S05]  /*afb0*/  @!P0 NANOSLEEP.SYNCS 0x989680 ;  /* 0x009896800000895d */ /* 0x004fea0003900000 */
[----:B------:R-:W2:Y:S02]  /*afc0*/  @!P0 SYNCS.PHASECHK.TRANS64 P0, [R0+URZ], R3 ;  /* 0x00000003000085a7 */ /* 0x000ea400080010ff */
[----:B--2---:R-:W-:Y:S05]  /*afd0*/  @!P0 BRA `(.L_x_254) ;  /* 0xfffffffc00f08947 */ /* 0x004fea000383ffff */
[----:B------:R-:W-:Y:S05]  /*afe0*/  BRA `(.L_x_255) ;  /* 0xffffff9400487947 */ /* 0x000fea000383ffff */
.L_x_84:
[----:B------:R-:W-:-:S07]  /*aff0*/  MOV R0, UR5 ;  /* 0x0000000500007c02 */ /* 0x000fce0008000f00 */
.L_x_256:
[----:B-1----:R1:W2:Y:S02]  /*b000*/  SYNCS.PHASECHK.TRANS64.TRYWAIT P0, [R0+URZ], R3 ;  /* 0x00000003000075a7 */ /* 0x0022a400080011ff */
[----:B--2---:R-:W-:Y:S05]  /*b010*/  @!P0 NANOSLEEP.SYNCS 0x989680 ;  /* 0x009896800000895d */ /* 0x004fea0003900000 */
[----:B------:R-:W2:Y:S02]  /*b020*/  @!P0 SYNCS.PHASECHK.TRANS64 P0, [R0+URZ], R3 ;  /* 0x00000003000085a7 */ /* 0x000ea400080010ff */
[----:B--2---:R-:W-:Y:S05]  /*b030*/  @!P0 BRA `(.L_x_256) ;  /* 0xfffffffc00f08947 */ /* 0x004fea000383ffff */
[----:B------:R-:W-:Y:S05]  /*b040*/  BRA `(.L_x_257) ;  /* 0xffffff9400547947 */ /* 0x000fea000383ffff */
.L_x_85:
[----:B------:R-:W-:-:S07]  /*b050*/  MOV R0, UR5 ;  /* 0x0000000500007c02 */ /* 0x000fce0008000f00 */
.L_x_258:
[----:B-1----:R1:W2:Y:S02]  /*b060*/  SYNCS.PHASECHK.TRANS64.TRYWAIT P0, [R0+URZ], R3 ;  /* 0x00000003000075a7 */ /* 0x0022a400080011ff */
[----:B--2---:R-:W-:Y:S05]  /*b070*/  @!P0 NANOSLEEP.SYNCS 0x989680 ;  /* 0x009896800000895d */ /* 0x004fea0003900000 */
[----:B------:R-:W2:Y:S02]  /*b080*/  @!P0 SYNCS.PHASECHK.TRANS64 P0, [R0+URZ], R3 ;  /* 0x00000003000085a7 */ /* 0x000ea400080010ff */
[----:B--2---:R-:W-:Y:S05]  /*b090*/  @!P0 BRA `(.L_x_258) ;  /* 0xfffffffc00f08947 */ /* 0x004fea000383ffff */
[----:B------:R-:W-:Y:S05]  /*b0a0*/  BRA `(.L_x_259) ;  /* 0xffffff9400607947 */ /* 0x000fea000383ffff */
.L_x_86:
[----:B------:R-:W-:-:S07]  /*b0b0*/  MOV R0, UR5 ;  /* 0x0000000500007c02 */ /* 0x000fce0008000f00 */
.L_x_260:
[----:B-1----:R1:W2:Y:S02]  /*b0c0*/  SYNCS.PHASECHK.TRANS64.TRYWAIT P0, [R0+URZ], R3 ;  /* 0x00000003000075a7 */ /* 0x0022a400080011ff */
[----:B--2---:R-:W-:Y:S05]  /*b0d0*/  @!P0 NANOSLEEP.SYNCS 0x989680 ;  /* 0x009896800000895d */ /* 0x004fea0003900000 */
[----:B------:R-:W2:Y:S02]  /*b0e0*/  @!P0 SYNCS.PHASECHK.TRANS64 P0, [R0+URZ], R3 ;  /* 0x00000003000085a7 */ /* 0x000ea400080010ff */
[----:B--2---:R-:W-:Y:S05]  /*b0f0*/  @!P0 BRA `(.L_x_260) ;  /* 0xfffffffc00f08947 */ /* 0x004fea000383ffff */
[----:B------:R-:W-:Y:S05]  /*b100*/  BRA `(.L_x_261) ;  /* 0xffffff94006c7947 */ /* 0x000fea000383ffff */
.L_x_87:
[----:B------:R-:W-:-:S07]  /*b110*/  MOV R0, UR5 ;  /* 0x0000000500007c02 */ /* 0x000fce0008000f00 */
.L_x_262:
[----:B-1----:R1:W2:Y:S02]  /*b120*/  SYNCS.PHASECHK.TRANS64.TRYWAIT P0, [R0+URZ], R3 ;  /* 0x00000003000075a7 */ /* 0x0022a400080011ff */
[----:B--2---:R-:W-:Y:S05]  /*b130*/  @!P0 NANOSLEEP.SYNCS 0x989680 ;  /* 0x009896800000895d */ /* 0x004fea0003900000 */
[----:B------:R-:W2:Y:S02]  /*b140*/  @!P0 SYNCS.PHASECHK.TRANS64 P0, [R0+URZ], R3 ;  /* 0x00000003000085a7 */ /* 0x000ea400080010ff */
[----:B--2---:R-:W-:Y:S05]  /*b150*/  @!P0 BRA `(.L_x_262) ;  /* 0xfffffffc00f08947 */ /* 0x004fea000383ffff */
[----:B------:R-:W-:Y:S05]  /*b160*/  BRA `(.L_x_263) ;  /* 0xffffff9400787947 */ /* 0x000fea000383ffff */
.L_x_88:
[----:B------:R-:W-:-:S07]  /*b170*/  MOV R0, UR5 ;  /* 0x0000000500007c02 */ /* 0x000fce0008000f00 */
.L_x_264:
[----:B-1----:R1:W2:Y:S02]  /*b180*/  SYNCS.PHASECHK.TRANS64.TRYWAIT P0, [R0+URZ], R3 ;  /* 0x00000003000075a7 */ /* 0x0022a400080011ff */
[----:B--2---:R-:W-:Y:S05]  /*b190*/  @!P0 NANOSLEEP.SYNCS 0x989680 ;  /* 0x009896800000895d */ /* 0x004fea0003900000 */
[----:B------:R-:W2:Y:S02]  /*b1a0*/  @!P0 SYNCS.PHASECHK.TRANS64 P0, [R0+URZ], R3 ;  /* 0x00000003000085a7 */ /* 0x000ea400080010ff */
[----:B--2---:R-:W-:Y:S05]  /*b1b0*/  @!P0 BRA `(.L_x_264) ;  /* 0xfffffffc00f08947 */ /* 0x004fea000383ffff */
[----:B------:R-:W-:Y:S05]  /*b1c0*/  BRA `(.L_x_265) ;  /* 0xffffff9400847947 */ /* 0x000fea000383ffff */
.L_x_89:
[----:B------:R-:W-:-:S07]  /*b1d0*/  MOV R0, UR5 ;  /* 0x0000000500007c02 */ /* 0x000fce0008000f00 */
.L_x_266:
[----:B-1----:R1:W2:Y:S02]  /*b1e0*/  SYNCS.PHASECHK.TRANS64.TRYWAIT P0, [R0+URZ], R3 ;  /* 0x00000003000075a7 */ /* 0x0022a400080011ff */
[----:B--2---:R-:W-:Y:S05]  /*b1f0*/  @!P0 NANOSLEEP.SYNCS 0x989680 ;  /* 0x009896800000895d */ /* 0x004fea0003900000 */
[----:B------:R-:W2:Y:S02]  /*b200*/  @!P0 SYNCS.PHASECHK.TRANS64 P0, [R0+URZ], R3 ;  /* 0x00000003000085a7 */ /* 0x000ea400080010ff */
[----:B--2---:R-:W-:Y:S05]  /*b210*/  @!P0 BRA `(.L_x_266) ;  /* 0xfffffffc00f08947 */ /* 0x004fea000383ffff */
[----:B------:R-:W-:Y:S05]  /*b220*/  BRA `(.L_x_267) ;  /* 0xffffff9400907947 */ /* 0x000fea000383ffff */
.L_x_90:
[----:B------:R-:W-:-:S07]  /*b230*/  MOV R0, UR5 ;  /* 0x0000000500007c02 */ /* 0x000fce0008000f00 */
.L_x_268:
[----:B-1----:R1:W2:Y:S02]  /*b240*/  SYNCS.PHASECHK.TRANS64.TRYWAIT P0, [R0+URZ], R3 ;  /* 0x00000003000075a7 */ /* 0x0022a400080011ff */
[----:B--2---:R-:W-:Y:S05]  /*b250*/  @!P0 NANOSLEEP.SYNCS 0x989680 ;  /* 0x009896800000895d */ /* 0x004fea0003900000 */
[----:B------:R-:W2:Y:S02]  /*b260*/  @!P0 SYNCS.PHASECHK.TRANS64 P0, [R0+URZ], R3 ;  /* 0x00000003000085a7 */ /* 0x000ea400080010ff */
[----:B--2---:R-:W-:Y:S05]  /*b270*/  @!P0 BRA `(.L_x_268) ;  /* 0xfffffffc00f08947 */ /* 0x004fea000383ffff */
[----:B------:R-:W-:Y:S05]  /*b280*/  BRA `(.L_x_269) ;  /* 0xffffff94009c7947 */ /* 0x000fea000383ffff */
.L_x_91:
[----:B------:R-:W-:-:S07]  /*b290*/  MOV R0, UR5 ;  /* 0x0000000500007c02 */ /* 0x000fce0008000f00 */
.L_x_270:
[----:B-1----:R1:W2:Y:S02]  /*b2a0*/  SYNCS.PHASECHK.TRANS64.TRYWAIT P0, [R0+URZ], R3 ;  /* 0x00000003000075a7 */ /* 0x0022a400080011ff */
[----:B--2---:R-:W-:Y:S05]  /*b2b0*/  @!P0 NANOSLEEP.SYNCS 0x989680 ;  /* 0x009896800000895d */ /* 0x004fea0003900000 */
[----:B------:R-:W2:Y:S02]  /*b2c0*/  @!P0 SYNCS.PHASECHK.TRANS64 P0, [R0+URZ], R3 ;  /* 0x00000003000085a7 */ /* 0x000ea400080010ff */
[----:B--2---:R-:W-:Y:S05]  /*b2d0*/  @!P0 BRA `(.L_x_270) ;  /* 0xfffffffc00f08947 */ /* 0x004fea000383ffff */
[----:B------:R-:W-:Y:S05]  /*b2e0*/  BRA `(.L_x_271) ;  /* 0xffffff9400a87947 */ /* 0x000fea000383ffff */
.L_x_92:
[----:B------:R-:W-:-:S07]  /*b2f0*/  MOV R0, UR5 ;  /* 0x0000000500007c02 */ /* 0x000fce0008000f00 */
.L_x_272:
[----:B-1----:R1:W2:Y:S02]  /*b300*/  SYNCS.PHASECHK.TRANS64.TRYWAIT P0, [R0+URZ], R3 ;  /* 0x00000003000075a7 */ /* 0x0022a400080011ff */
[----:B--2---:R-:W-:Y:S05]  /*b310*/  @!P0 NANOSLEEP.SYNCS 0x989680 ;  /* 0x009896800000895d */ /* 0x004fea0003900000 */
[----:B------:R-:W2:Y:S02]  /*b320*/  @!P0 SYNCS.PHASECHK.TRANS64 P0, [R0+URZ], R3 ;  /* 0x00000003000085a7 */ /* 0x000ea400080010ff */
[----:B--2---:R-:W-:Y:S05]  /*b330*/  @!P0 BRA `(.L_x_272) ;  /* 0xfffffffc00f08947 */ /* 0x004fea000383ffff */
[----:B------:R-:W-:Y:S05]  /*b340*/  BRA `(.L_x_273) ;  /* 0xffffff9400b47947 */ /* 0x000fea000383ffff */
.L_x_93:
[----:B------:R-:W-:-:S07]  /*b350*/  MOV R0, UR5 ;  /* 0x0000000500007c02 */ /* 0x000fce0008000f00 */
.L_x_274:
[----:B-1----:R1:W2:Y:S02]  /*b360*/  SYNCS.PHASECHK.TRANS64.TRYWAIT P0, [R0+URZ], R3 ;  /* 0x00000003000075a7 */ /* 0x0022a400080011ff */
[----:B--2---:R-:W-:Y:S05]  /*b370*/  @!P0 NANOSLEEP.SYNCS 0x989680 ;  /* 0x009896800000895d */ /* 0x004fea0003900000 */
[----:B------:R-:W2:Y:S02]  /*b380*/  @!P0 SYNCS.PHASECHK.TRANS64 P0, [R0+URZ], R3 ;  /* 0x00000003000085a7 */ /* 0x000ea400080010ff */
[----:B--2---:R-:W-:Y:S05]  /*b390*/  @!P0 BRA `(.L_x_274) ;  /* 0xfffffffc00f08947 */ /* 0x004fea000383ffff */
[----:B------:R-:W-:Y:S05]  /*b3a0*/  BRA `(.L_x_275) ;  /* 0xffffff9400c07947 */ /* 0x000fea000383ffff */
.L_x_94:
[----:B------:R-:W-:-:S07]  /*b3b0*/  MOV R0, UR5 ;  /* 0x0000000500007c02 */ /* 0x000fce0008000f00 */
.L_x_276:
[----:B-1----:R1:W2:Y:S02]  /*b3c0*/  SYNCS.PHASECHK.TRANS64.TRYWAIT P0, [R0+URZ], R3 ;  /* 0x00000003000075a7 */ /* 0x0022a400080011ff */
[----:B--2---:R-:W-:Y:S05]  /*b3d0*/  @!P0 NANOSLEEP.SYNCS 0x989680 ;  /* 0x009896800000895d */ /* 0x004fea0003900000 */
[----:B------:R-:W2:Y:S02]  /*b3e0*/  @!P0 SYNCS.PHASECHK.TRANS64 P0, [R0+URZ], R3 ;  /* 0x00000003000085a7 */ /* 0x000ea400080010ff */
[----:B--2---:R-:W-:Y:S05]  /*b3f0*/  @!P0 BRA `(.L_x_276) ;  /* 0xfffffffc00f08947 */ /* 0x004fea000383ffff */
[----:B------:R-:W-:Y:S05]  /*b400*/  BRA `(.L_x_277) ;  /* 0xffffff9400cc7947 */ /* 0x000fea000383ffff */
.L_x_97:
[----:B-1----:R1:W2:Y:S02]  /*b410*/  SYNCS.PHASECHK.TRANS64.TRYWAIT P0, [R2+URZ+0x3d0], R4 ;  /* 0x0003d004020075a7 */ /* 0x0022a400080011ff */
[----:B--2---:R-:W-:Y:S05]  /*b420*/  @!P0 NANOSLEEP.SYNCS 0x989680 ;  /* 0x009896800000895d */ /* 0x004fea0003900000 */
[----:B------:R-:W2:Y:S02]  /*b430*/  @!P0 SYNCS.PHASECHK.TRANS64 P0, [R2+URZ+0x3d0], R4 ;  /* 0x0003d004020085a7 */ /* 0x000ea400080010ff */
[----:B--2---:R-:W-:Y:S05]  /*b440*/  @!P0 BRA `(.L_x_97) ;  /* 0xfffffffc00f08947 */ /* 0x004fea000383ffff */
[----:B------:R-:W-:Y:S05]  /*b450*/  BRA `(.L_x_278) ;  /* 0xffffff9800287947 */ /* 0x000fea000383ffff */
.L_x_98:
[----:B------:R-:W-:-:S07]  /*b460*/  MOV R2, UR4 ;  /* 0x0000000400027c02 */ /* 0x000fce0008000f00 */
.L_x_279:
[----:B-1----:R1:W2:Y:S02]  /*b470*/  SYNCS.PHASECHK.TRANS64.TRYWAIT P0, [R2+URZ+0x380], R5 ;  /* 0x00038005020075a7 */ /* 0x0022a400080011ff */
[----:B--2---:R-:W-:Y:S05]  /*b480*/  @!P0 NANOSLEEP.SYNCS 0x989680 ;  /* 0x009896800000895d */ /* 0x004fea0003900000 */
[----:B------:R-:W2:Y:S02]  /*b490*/  @!P0 SYNCS.PHASECHK.TRANS64 P0, [R2+URZ+0x380], R5 ;  /* 0x00038005020085a7 */ /* 0x000ea400080010ff */
[----:B--2---:R-:W-:Y:S05]  /*b4a0*/  @!P0 BRA `(.L_x_279) ;  /* 0xfffffffc00f08947 */ /* 0x004fea000383ffff */
[----:B------:R-:W-:Y:S05]  /*b4b0*/  BRA `(.L_x_280) ;  /* 0xffffff9800387947 */ /* 0x000fea000383ffff */
.L_x_99:
[----:B-1----:R1:W2:Y:S02]  /*b4c0*/  SYNCS.PHASECHK.TRANS64.TRYWAIT P1, [R2+URZ+0x370], R4 ;  /* 0x00037004020075a7 */ /* 0x0022a400080211ff */
[----:B--2---:R-:W-:Y:S05]  /*b4d0*/  @!P1 NANOSLEEP.SYNCS 0x989680 ;  /* 0x009896800000995d */ /* 0x004fea0003900000 */
[----:B------:R-:W2:Y:S02]  /*b4e0*/  @!P1 SYNCS.PHASECHK.TRANS64 P1, [R2+URZ+0x370], R4 ;  /* 0x00037004020095a7 */ /* 0x000ea400080210ff */
[----:B--2---:R-:W-:Y:S05]  /*b4f0*/  @!P1 BRA `(.L_x_99) ;  /* 0xfffffffc00f09947 */ /* 0x004fea000383ffff */
[----:B------:R-:W-:Y:S05]  /*b500*/  BRA `(.L_x_281) ;  /* 0xffffff9800687947 */ /* 0x000fea000383ffff */
.L_x_102:
[----:B------:R-:W-:-:S07]  /*b510*/  MOV R0, UR4 ;  /* 0x0000000400007c02 */ /* 0x000fce0008000f00 */
.L_x_282:
[----:B-1----:R1:W2:Y:S02]  /*b520*/  SYNCS.PHASECHK.TRANS64.TRYWAIT P0, [R0+URZ+0x380], R2 ;  /* 0x00038002000075a7 */ /* 0x0022a400080011ff */
[----:B--2---:R-:W-:Y:S05]  /*b530*/  @!P0 NANOSLEEP.SYNCS 0x989680 ;  /* 0x009896800000895d */ /* 0x004fea0003900000 */
[----:B------:R-:W2:Y:S02]  /*b540*/  @!P0 SYNCS.PHASECHK.TRANS64 P0, [R0+URZ+0x380], R2 ;  /* 0x00038002000085a7 */ /* 0x000ea400080010ff */
[----:B--2---:R-:W-:Y:S05]  /*b550*/  @!P0 BRA `(.L_x_282) ;  /* 0xfffffffc00f08947 */ /* 0x004fea000383ffff */
[----:B------:R-:W-:Y:S05]  /*b560*/  BRA `(.L_x_101) ;  /* 0xffffff9800bc7947 */ /* 0x000fea000383ffff */
.L_x_111:
[----:B-1----:R-:W-:-:S04]  /*b570*/  MOV R5, UR5 ;  /* 0x0000000500057c02 */ /* 0x002fc80008000f00 */
[----:B------:R1:W2:Y:S03]  /*b580*/  SYNCS.PHASECHK.TRANS64.TRYWAIT P0, [R5+URZ+0x8], R6 ;  /* 0x00000806050075a7 */ /* 0x0002a600080011ff */
[----:B--2---:R-:W-:Y:S05]  /*b590*/  @!P0 NANOSLEEP.SYNCS 0x989680 ;  /* 0x009896800000895d */ /* 0x004fea0003900000 */
[----:B------:R-:W2:Y:S02]  /*b5a0*/  @!P0 SYNCS.PHASECHK.TRANS64 P0, [R5+URZ+0x8], R6 ;  /* 0x00000806050085a7 */ /* 0x000ea400080010ff */
[----:B--2---:R-:W-:Y:S05]  /*b5b0*/  @!P0 BRA `(.L_x_111) ;  /* 0xfffffffc00ec8947 */ /* 0x004fea000383ffff */
[----:B------:R-:W-:Y:S05]  /*b5c0*/  BRA `(.L_x_110) ;  /* 0xffffff9c00707947 */ /* 0x000fea000383ffff */
.L_x_113:
[----:B------:R-:W-:Y:S01]  /*b5d0*/  BSSY B0, `(.L_x_283) ;  /* 0x0000006000007945 */ /* 0x000fe20003800000 */
[----:B------:R-:W-:-:S07]  /*b5e0*/  MOV R15, 0xffffffff ;  /* 0xffffffff000f7802 */ /* 0x000fce0000000f00 */
[----:B-1---5:R-:W-:Y:S05]  /*b5f0*/  WARPSYNC.COLLECTIVE R15, `(.L_x_284) ;  /* 0x000000000f0c7348 */ /* 0x022fea0003c00000 */
[----:B------:R-:W-:Y:S02]  /*b600*/  ELECT P6, UR79, PT ;  /* 0x00000000004f782f */ /* 0x000fe400038c0000 */
[----:B------:R-:W-:Y:S01]  /*b610*/  MOV R14, UR79 ;  /* 0x0000004f000e7c02 */ /* 0x000fe20008000f00 */
[----:B-1---5:R-:W-:Y:S10]  /*b620*/  ENDCOLLECTIVE ;  /* 0x000000000000791b */ /* 0x022ff40003800000 */
.L_x_284:
[----:B------:R-:W-:Y:S05]  /*b630*/  BSYNC B0 ;  /* 0x0000000000007941 */ /* 0x000fea0003800000 */
.L_x_283:
[----:B------:R-:W-:Y:S05]  /*b640*/  BRA `(.L_x_285) ;  /* 0xffffff9c00a07947 */ /* 0x000fea000383ffff */
.L_x_115:
[----:B-1----:R-:W-:-:S04]  /*b650*/  MOV R0, UR5 ;  /* 0x0000000500007c02 */ /* 0x002fc80008000f00 */
[----:B------:R1:W2:Y:S03]  /*b660*/  SYNCS.PHASECHK.TRANS64.TRYWAIT P0, [R0+URZ+0x8], R4 ;  /* 0x00000804000075a7 */ /* 0x0002a600080011ff */
[----:B--2---:R-:W-:Y:S05]  /*b670*/  @!P0 NANOSLEEP.SYNCS 0x989680 ;  /* 0x009896800000895d */ /* 0x004fea0003900000 */
[----:B------:R-:W2:Y:S02]  /*b680*/  @!P0 SYNCS.PHASECHK.TRANS64 P0, [R0+URZ+0x8], R4 ;  /* 0x00000804000085a7 */ /* 0x000ea400080010ff */
[----:B--2---:R-:W-:Y:S05]  /*b690*/  @!P0 BRA `(.L_x_115) ;  /* 0xfffffffc00ec8947 */ /* 0x004fea000383ffff */
[----:B------:R-:W-:Y:S05]  /*b6a0*/  BRA `(.L_x_114) ;  /* 0xffffff9c00a47947 */ /* 0x000fea000383ffff */
.L_x_116:
[----:B-1----:R1:W2:Y:S02]  /*b6b0*/  SYNCS.PHASECHK.TRANS64.TRYWAIT P0, [R0+URZ+0x370], R4 ;  /* 0x00037004000075a7 */ /* 0x0022a400080011ff */
[----:B--2---:R-:W-:Y:S05]  /*b6c0*/  @!P0 NANOSLEEP.SYNCS 0x989680 ;  /* 0x009896800000895d */ /* 0x004fea0003900000 */
[----:B------:R-:W2:Y:S02]  /*b6d0*/  @!P0 SYNCS.PHASECHK.TRANS64 P0, [R0+URZ+0x370], R4 ;  /* 0x00037004000085a7 */ /* 0x000ea400080010ff */
[----:B--2---:R-:W-:Y:S05]  /*b6e0*/  @!P0 BRA `(.L_x_116) ;  /* 0xfffffffc00f08947 */ /* 0x004fea000383ffff */
[----:B------:R-:W-:Y:S05]  /*b6f0*/  BRA `(.L_x_286) ;  /* 0xffffffa000787947 */ /* 0x000fea000383ffff */
.L_x_118:
[----:B------:R-:W-:-:S07]  /*b700*/  MOV R0, UR19 ;  /* 0x0000001300007c02 */ /* 0x000fce0008000f00 */
.L_x_287:
[----:B-1----:R1:W2:Y:S02]  /*b710*/  SYNCS.PHASECHK.TRANS64.TRYWAIT P0, [R0+URZ+0x3b0], R4 ;  /* 0x0003b004000075a7 */ /* 0x0022a400080011ff */
[----:B--2---:R-:W-:Y:S05]  /*b720*/  @!P0 NANOSLEEP.SYNCS 0x989680 ;  /* 0x009896800000895d */ /* 0x004fea0003900000 */
[----:B------:R-:W2:Y:S02]  /*b730*/  @!P0 SYNCS.PHASECHK.TRANS64 P0, [R0+URZ+0x3b0], R4 ;  /* 0x0003b004000085a7 */ /* 0x000ea400080010ff */
[----:B--2---:R-:W-:Y:S05]  /*b740*/  @!P0 BRA `(.L_x_287) ;  /* 0xfffffffc00f08947 */ /* 0x004fea000383ffff */
[----:B------:R-:W-:Y:S05]  /*b750*/  BRA `(.L_x_288) ;  /* 0xffffffa000c07947 */ /* 0x000fea000383ffff */
.L_x_121:
[----:B------:R-:W-:Y:S07]  /*b760*/  MOV R0, UR6 ;  /* 0x0000000600007c02 */ /* 0x000fee0008000f00 */
.L_x_289:
[----:B-1----:R1:W2:Y:S02]  /*b770*/  SYNCS.PHASECHK.TRANS64.TRYWAIT P0, [R0+URZ], R4 ;  /* 0x00000004000075a7 */ /* 0x0022a400080011ff */
[----:B--2---:R-:W-:Y:S05]  /*b780*/  @!P0 NANOSLEEP.SYNCS 0x989680 ;  /* 0x009896800000895d */ /* 0x004fea0003900000 */
[----:B------:R-:W2:Y:S02]  /*b790*/  @!P0 SYNCS.PHASECHK.TRANS64 P0, [R0+URZ], R4 ;  /* 0x00000004000085a7 */ /* 0x000ea400080010ff */
[----:B--2---:R-:W-:Y:S05]  /*b7a0*/  @!P0 BRA `(.L_x_289) ;  /* 0xfffffffc00f08947 */ /* 0x004fea000383ffff */
[----:B------:R-:W-:Y:S05]  /*b7b0*/  BRA `(.L_x_120) ;  /* 0xffffffa000d87947 */ /* 0x000fea000383ffff */
.L_x_125:
[----:B-1----:R-:W-:-:S07]  /*b7c0*/  MOV R0, UR4 ;  /* 0x0000000400007c02 */ /* 0x002fce0008000f00 */
.L_x_290:
[----:B-1----:R1:W2:Y:S02]  /*b7d0*/  SYNCS.PHASECHK.TRANS64.TRYWAIT P0, [R0+URZ], R2 ;  /* 0x00000002000075a7 */ /* 0x0022a400080011ff */
[----:B--2---:R-:W-:Y:S05]  /*b7e0*/  @!P0 NANOSLEEP.SYNCS 0x989680 ;  /* 0x009896800000895d */ /* 0x004fea0003900000 */
[----:B------:R-:W2:Y:S02]  /*b7f0*/  @!P0 SYNCS.PHASECHK.TRANS64 P0, [R0+URZ], R2 ;  /* 0x00000002000085a7 */ /* 0x000ea400080010ff */
[----:B--2---:R-:W-:Y:S05]  /*b800*/  @!P0 BRA `(.L_x_290) ;  /* 0xfffffffc00f08947 */ /* 0x004fea000383ffff */
[----:B------:R-:W-:Y:S05]  /*b810*/  BRA `(.L_x_291) ;  /* 0xffffffa400907947 */ /* 0x000fea000383ffff */
.L_x_126:
[----:B------:R-:W-:-:S07]  /*b820*/  MOV R0, UR5 ;  /* 0x0000000500007c02 */ /* 0x000fce0008000f00 */
.L_x_292:
[----:B-1----:R1:W2:Y:S02]  /*b830*/  SYNCS.PHASECHK.TRANS64.TRYWAIT P0, [R0+URZ], R3 ;  /* 0x00000003000075a7 */ /* 0x0022a400080011ff */
[----:B--2---:R-:W-:Y:S05]  /*b840*/  @!P0 NANOSLEEP.SYNCS 0x989680 ;  /* 0x009896800000895d */ /* 0x004fea0003900000 */
[----:B------:R-:W2:Y:S02]  /*b850*/  @!P0 SYNCS.PHASECHK.TRANS64 P0, [R0+URZ], R3 ;  /* 0x00000003000085a7 */ /* 0x000ea400080010ff */
[----:B--2---:R-:W-:Y:S05]  /*b860*/  @!P0 BRA `(.L_x_292) ;  /* 0xfffffffc00f08947 */ /* 0x004fea000383ffff */
[----:B------:R-:W-:Y:S05]  /*b870*/  BRA `(.L_x_293) ;  /* 0xffffffa4009c7947 */ /* 0x000fea000383ffff */
.L_x_127:
[----:B------:R-:W-:-:S07]  /*b880*/  MOV R0, UR5 ;  /* 0x0000000500007c02 */ /* 0x000fce0008000f00 */
.L_x_294:
[----:B-1----:R1:W2:Y:S02]  /*b890*/  SYNCS.PHASECHK.TRANS64.TRYWAIT P0, [R0+URZ], R3 ;  /* 0x00000003000075a7 */ /* 0x0022a400080011ff */
[----:B--2---:R-:W-:Y:S05]  /*b8a0*/  @!P0 NANOSLEEP.SYNCS 0x989680 ;  /* 0x009896800000895d */ /* 0x004fea0003900000 */
[----:B------:R-:W2:Y:S02]  /*b8b0*/  @!P0 SYNCS.PHASECHK.TRANS64 P0, [R0+URZ], R3 ;  /* 0x00000003000085a7 */ /* 0x000ea400080010ff */
[----:B--2---:R-:W-:Y:S05]  /*b8c0*/  @!P0 BRA `(.L_x_294) ;  /* 0xfffffffc00f08947 */ /* 0x004fea000383ffff */
[----:B------:R-:W-:Y:S05]  /*b8d0*/  BRA `(.L_x_295) ;  /* 0xffffffa400a87947 */ /* 0x000fea000383ffff */
.L_x_130:
[----:B------:R-:W-:-:S07]  /*b8e0*/  MOV R0, UR13 ;  /* 0x0000000d00007c02 */ /* 0x000fce0008000f00 */
.L_x_296:
[----:B-1----:R1:W2:Y:S02]  /*b8f0*/  SYNCS.PHASECHK.TRANS64.TRYWAIT P1, [R0+URZ+0x3f0], R2 ;  /* 0x0003f002000075a7 */ /* 0x0022a400080211ff */
[----:B--2---:R-:W-:Y:S05]  /*b900*/  @!P1 NANOSLEEP.SYNCS 0x989680 ;  /* 0x009896800000995d */ /* 0x004fea0003900000 */
[----:B------:R-:W2:Y:S02]  /*b910*/  @!P1 SYNCS.PHASECHK.TRANS64 P1, [R0+URZ+0x3f0], R2 ;  /* 0x0003f002000095a7 */ /* 0x000ea400080210ff */
[----:B--2---:R-:W-:Y:S05]  /*b920*/  @!P1 BRA `(.L_x_296) ;  /* 0xfffffffc00f09947 */ /* 0x004fea000383ffff */
[----:B------:R-:W-:Y:S05]  /*b930*/  BRA `(.L_x_297) ;  /* 0xffffffa400f47947 */ /* 0x000fea000383ffff */
.L_x_135:
[----:B--2---:R2:W3:Y:S02]  /*b940*/  SYNCS.PHASECHK.TRANS64.TRYWAIT P0, [R12+URZ+0x370], R0 ;  /* 0x000370000c0075a7 */ /* 0x0044e400080011ff */
[----:B---3--:R-:W-:Y:S05]  /*b950*/  @!P0 NANOSLEEP.SYNCS 0x989680 ;  /* 0x009896800000895d */ /* 0x008fea0003900000 */
[----:B------:R-:W3:Y:S02]  /*b960*/  @!P0 SYNCS.PHASECHK.TRANS64 P0, [R12+URZ+0x370], R0 ;  /* 0x000370000c0085a7 */ /* 0x000ee400080010ff */
[----:B---3--:R-:W-:Y:S05]  /*b970*/  @!P0 BRA `(.L_x_135) ;  /* 0xfffffffc00f08947 */ /* 0x008fea000383ffff */
[----:B------:R-:W-:Y:S05]  /*b980*/  BRA `(.L_x_298) ;  /* 0xffffffac00147947 */ /* 0x000fea000383ffff */
.L_x_138:
[----:B-1----:R-:W-:Y:S07]  /*b990*/  MOV R0, UR21 ;  /* 0x0000001500007c02 */ /* 0x002fee0008000f00 */
.L_x_299:
[----:B-1----:R1:W2:Y:S02]  /*b9a0*/  SYNCS.PHASECHK.TRANS64.TRYWAIT P2, [R0+URZ+0x368], R6 ;  /* 0x00036806000075a7 */ /* 0x0022a400080411ff */
[----:B--2---:R-:W-:Y:S05]  /*b9b0*/  @!P2 NANOSLEEP.SYNCS 0x989680 ;  /* 0x009896800000a95d */ /* 0x004fea0003900000 */
[----:B------:R-:W2:Y:S02]  /*b9c0*/  @!P2 SYNCS.PHASECHK.TRANS64 P2, [R0+URZ+0x368], R6 ;  /* 0x000368060000a5a7 */ /* 0x000ea400080410ff */
[----:B--2---:R-:W-:Y:S05]  /*b9d0*/  @!P2 BRA `(.L_x_299) ;  /* 0xfffffffc00f0a947 */ /* 0x004fea000383ffff */
[----:B------:R-:W-:Y:S05]  /*b9e0*/  BRA `(.L_x_137) ;  /* 0xffffffb0007c7947 */ /* 0x000fea000383ffff */
.L_x_141:
[----:B------:R-:W-:Y:S07]  /*b9f0*/  MOV R0, UR21 ;  /* 0x0000001500007c02 */ /* 0x000fee0008000f00 */
.L_x_300:
[----:B-1----:R1:W2:Y:S02]  /*ba00*/  SYNCS.PHASECHK.TRANS64.TRYWAIT P0, [R0+URZ+0x350], R9 ;  /* 0x00035009000075a7 */ /* 0x0022a400080011ff */
[----:B--2---:R-:W-:Y:S05]  /*ba10*/  @!P0 NANOSLEEP.SYNCS 0x989680 ;  /* 0x009896800000895d */ /* 0x004fea0003900000 */
[----:B------:R-:W2:Y:S02]  /*ba20*/  @!P0 SYNCS.PHASECHK.TRANS64 P0, [R0+URZ+0x350], R9 ;  /* 0x00035009000085a7 */ /* 0x000ea400080010ff */
[----:B--2---:R-:W-:Y:S05]  /*ba30*/  @!P0 BRA `(.L_x_300) ;  /* 0xfffffffc00f08947 */ /* 0x004fea000383ffff */
[----:B------:R-:W-:Y:S05]  /*ba40*/  BRA `(.L_x_301) ;  /* 0xffffffb000d87947 */ /* 0x000fea000383ffff */
.L_x_142:
[----:B------:R-:W-:Y:S07]  /*ba50*/  MOV R0, UR21 ;  /* 0x0000001500007c02 */ /* 0x000fee0008000f00 */
.L_x_302:
[----:B-1----:R1:W2:Y:S02]  /*ba60*/  SYNCS.PHASECHK.TRANS64.TRYWAIT P0, [R0+URZ+0x358], R9 ;  /* 0x00035809000075a7 */ /* 0x0022a400080011ff */
[----:B--2---:R-:W-:Y:S05]  /*ba70*/  @!P0 NANOSLEEP.SYNCS 0x989680 ;  /* 0x009896800000895d */ /* 0x004fea0003900000 */
[----:B------:R-:W2:Y:S02]  /*ba80*/  @!P0 SYNCS.PHASECHK.TRANS64 P0, [R0+URZ+0x358], R9 ;  /* 0x00035809000085a7 */ /* 0x000ea400080010ff */
[----:B--2---:R-:W-:Y:S05]  /*ba90*/  @!P0 BRA `(.L_x_302) ;  /* 0xfffffffc00f08947 */ /* 0x004fea000383ffff */
[----:B------:R-:W-:Y:S05]  /*baa0*/  BRA `(.L_x_303) ;  /* 0xffffffb400307947 */ /* 0x000fea000383ffff */
.L_x_144:
[----:B------:R-:W-:-:S07]  /*bab0*/  MOV R0, UR21 ;  /* 0x0000001500007c02 */ /* 0x000fce0008000f00 */
.L_x_304:
[----:B-1----:R1:W3:Y:S02]  /*bac0*/  SYNCS.PHASECHK.TRANS64.TRYWAIT P0, [R0+URZ+0x350], R2 ;  /* 0x00035002000075a7 */ /* 0x0022e400080011ff */
[----:B---3--:R-:W-:Y:S05]  /*bad0*/  @!P0 NANOSLEEP.SYNCS 0x989680 ;  /* 0x009896800000895d */ /* 0x008fea0003900000 */
[----:B------:R-:W3:Y:S02]  /*bae0*/  @!P0 SYNCS.PHASECHK.TRANS64 P0, [R0+URZ+0x350], R2 ;  /* 0x00035002000085a7 */ /* 0x000ee400080010ff */
[----:B---3--:R-:W-:Y:S05]  /*baf0*/  @!P0 BRA `(.L_x_304) ;  /* 0xfffffffc00f08947 */ /* 0x008fea000383ffff */
[----:B------:R-:W-:Y:S05]  /*bb00*/  BRA `(.L_x_305) ;  /* 0xffffffb400bc7947 */ /* 0x000fea000383ffff */
.L_x_146:
[----:B-1----:R1:W2:Y:S02]  /*bb10*/  SYNCS.PHASECHK.TRANS64.TRYWAIT P0, [R3+URZ+0x370], R0 ;  /* 0x00037000030075a7 */ /* 0x0022a400080011ff */
[----:B--2---:R-:W-:Y:S05]  /*bb20*/  @!P0 NANOSLEEP.SYNCS 0x989680 ;  /* 0x009896800000895d */ /* 0x004fea0003900000 */
[----:B------:R-:W2:Y:S02]  /*bb30*/  @!P0 SYNCS.PHASECHK.TRANS64 P0, [R3+URZ+0x370], R0 ;  /* 0x00037000030085a7 */ /* 0x000ea400080010ff */
[----:B--2---:R-:W-:Y:S05]  /*bb40*/  @!P0 BRA `(.L_x_146) ;  /* 0xfffffffc00f08947 */ /* 0x004fea000383ffff */
[----:B------:R-:W-:Y:S05]  /*bb50*/  BRA `(.L_x_306) ;  /* 0xffffffb800787947 */ /* 0x000fea000383ffff */
.L_x_157:
[----:B-1----:R1:W2:Y:S02]  /*bb60*/  SYNCS.PHASECHK.TRANS64.TRYWAIT P1, [R4+URZ+0x340], R0 ;  /* 0x00034000040075a7 */ /* 0x0022a400080211ff */
[----:B--2---:R-:W-:Y:S05]  /*bb70*/  @!P1 NANOSLEEP.SYNCS 0x989680 ;  /* 0x009896800000995d */ /* 0x004fea0003900000 */
[----:B------:R-:W2:Y:S02]  /*bb80*/  @!P1 SYNCS.PHASECHK.TRANS64 P1, [R4+URZ+0x340], R0 ;  /* 0x00034000040095a7 */ /* 0x000ea400080210ff */
[----:B--2---:R-:W-:Y:S05]  /*bb90*/  @!P1 BRA `(.L_x_157) ;  /* 0xfffffffc00f09947 */ /* 0x004fea000383ffff */
[----:B------:R-:W-:Y:S05]  /*bba0*/  BRA `(.L_x_156) ;  /* 0xffffffc400e07947 */ /* 0x000fea000383ffff */
.L_x_159:
[----:B-1----:R1:W2:Y:S02]  /*bbb0*/  SYNCS.PHASECHK.TRANS64.TRYWAIT P0, [R80+URZ+0x390], R5 ;  /* 0x00039005500075a7 */ /* 0x0022a400080011ff */
[----:B--2---:R-:W-:Y:S05]  /*bbc0*/  @!P0 NANOSLEEP.SYNCS 0x989680 ;  /* 0x009896800000895d */ /* 0x004fea0003900000 */
[----:B------:R-:W2:Y:S02]  /*bbd0*/  @!P0 SYNCS.PHASECHK.TRANS64 P0, [R80+URZ+0x390], R5 ;  /* 0x00039005500085a7 */ /* 0x000ea400080010ff */
[----:B--2---:R-:W-:Y:S05]  /*bbe0*/  @!P0 BRA `(.L_x_159) ;  /* 0xfffffffc00f08947 */ /* 0x004fea000383ffff */
[----:B------:R-:W-:Y:S05]  /*bbf0*/  BRA `(.L_x_158) ;  /* 0xffffffc800347947 */ /* 0x000fea000383ffff */
.L_x_167:
[----:B--2---:R2:W3:Y:S02]  /*bc00*/  SYNCS.PHASECHK.TRANS64.TRYWAIT P0, [R3+URZ+0x340], R0 ;  /* 0x00034000030075a7 */ /* 0x0044e400080011ff */
[----:B---3--:R-:W-:Y:S05]  /*bc10*/  @!P0 NANOSLEEP.SYNCS 0x989680 ;  /* 0x009896800000895d */ /* 0x008fea0003900000 */
[----:B------:R-:W3:Y:S02]  /*bc20*/  @!P0 SYNCS.PHASECHK.TRANS64 P0, [R3+URZ+0x340], R0 ;  /* 0x00034000030085a7 */ /* 0x000ee400080010ff */
[----:B---3--:R-:W-:Y:S05]  /*bc30*/  @!P0 BRA `(.L_x_167) ;  /* 0xfffffffc00f08947 */ /* 0x008fea000383ffff */
[----:B------:R-:W-:Y:S05]  /*bc40*/  BRA `(.L_x_166) ;  /* 0xffffffd400407947 */ /* 0x000fea000383ffff */
        .weak           $__internal_0_$__cuda_sm10x_tcgen05_guardrail_trap_col_being_dealloced_not_returned_by_alloc
        .type           $__internal_0_$__cuda_sm10x_tcgen05_guardrail_trap_col_being_dealloced_not_returned_by_alloc,@function
        .size           $__internal_0_$__cuda_sm10x_tcgen05_guardrail_trap_col_being_dealloced_not_returned_by_alloc,($__internal_1_$__cuda_sm10x_tcgen05_guardrail_trap_phase_invalid_during_alloc - $__internal_0_$__cuda_sm10x_tcgen05_guardrail_trap_col_being_dealloced_not_returned_by_alloc)
$__internal_0_$__cuda_sm10x_tcgen05_guardrail_trap_col_being_dealloced_not_returned_by_alloc:
[----:B------:R-:W-:Y:S05]  /*bc50*/  BPT.TRAP 0x1 ;  /* 0x000000040000795c */ /* 0x000fea0000300000 */
[----:B------:R-:W-:-:S04]  /*bc60*/  HFMA2 R3, -RZ, RZ, 0, 0 ;  /* 0x00000000ff037431 */ /* 0x000fc800000001ff */
[----:B------:R-:W-:Y:S05]  /*bc70*/  RET.REL.NODEC R2 `(_ZN7cutlass13device_kernelINS_4gemm6kernel13GemmUniversalIN4cute5tupleIJiiiiEEENS1_10collective13CollectiveMmaINS1_35MainloopSm100TmaUmmaWarpSpecializedILi52ELi2ELi4ENS5_IJNS4_1CILi2EEESB_NSA_ILi1EEEEEEEENS5_IJNSA_ILi128EEESF_NSA_ILi32EEEEEEaNS5_IJlSC_lEEEaSI_NS4_8TiledMMAINS4_8MMA_AtomIJNS4_21SM100_MMA_S8_2x1SM_SSIaaiLi128ELi128ELNS4_4UMMA5MajorE0ELSN_0ELNSM_8SaturateE0EEEEEENS4_6LayoutINS5_IJSC_SC_SC_EEENS5_IJNSA_ILi0EEEST_ST_EEEEENS5_IJNS4_10UnderscoreESW_SW_EEEEENS4_28SM100_TMA_2SM_LOAD_MULTICASTENS4_14ComposedLayoutINS4_7SwizzleILi1ELi4ELi3EEENS4_18smem_ptr_flag_bitsILi8EEENSR_INS5_IJNSA_ILi8EEESG_EEENS5_IJSG_SC_EEEEEEEvNS4_8identityENS4_18SM100_TMA_2SM_LOADES19_vS1A_EENS_8epilogue10collective18CollectiveEpilogueINS1D_23Sm100TmaWarpSpecializedILi2ELi2ELi32ELb0ELb0EEEJNS5_IJNSA_ILi64EEESF_SG_EEENS5_IJNSR_IS1I_SC_EENSR_INS5_IJSG_SB_EEENS5_IJSC_S1I_EEEEEEEEaSI_aSI_NS1D_6fusion15FusionCallbacksIS1H_NS1P_17LinearCombinationIaiaiLNS_15FloatRoundStyleE2EEES1J_S1O_JEEENS4_5SM1004TMEM4LOAD26SM100_TMEM_LOAD_32dp32b32xENS4_13SM90_TMA_LOADES19_NS4_39AutoVectorizingCopyWithAssumedAlignmentILi128EEENS4_14SM90_TMA_STOREES19_S21_S21_EEEvvEEEEvNT_6ParamsE) ;  /* 0xffffff4002e07950 */ /* 0x000fea0003c3ffff */
        .weak           $__internal_1_$__cuda_sm10x_tcgen05_guardrail_trap_phase_invalid_during_alloc
        .type           $__internal_1_$__cuda_sm10x_tcgen05_guardrail_trap_phase_invalid_during_alloc,@function
        .size           $__internal_1_$__cuda_sm10x_tcgen05_guardrail_trap_phase_invalid_during_alloc,($__internal_2_$__cuda_sm10x_tcgen05_guardrail_trap_unallocated_columns_being_dealloced - $__internal_1_$__cuda_sm10x_tcgen05_guardrail_trap_phase_invalid_during_alloc)
$__internal_1_$__cuda_sm10x_tcgen05_guardrail_trap_phase_invalid_during_alloc:
[----:B------:R-:W-:Y:S05]  /*bc80*/  BPT.TRAP 0x1 ;  /* 0x000000040000795c */ /* 0x000fea0000300000 */
[----:B------:R-:W-:-:S04]  /*bc90*/  MOV R5, 0x0 ;  /* 0x0000000000057802 */ /* 0x000fc80000000f00 */
[----:B------:R-:W-:Y:S05]  /*bca0*/  RET.REL.NODEC R4 `(_ZN7cutlass13device_kernelINS_4gemm6kernel13GemmUniversalIN4cute5tupleIJiiiiEEENS1_10collective13CollectiveMmaINS1_35MainloopSm100TmaUmmaWarpSpecializedILi52ELi2ELi4ENS5_IJNS4_1CILi2EEESB_NSA_ILi1EEEEEEEENS5_IJNSA_ILi128EEESF_NSA_ILi32EEEEEEaNS5_IJlSC_lEEEaSI_NS4_8TiledMMAINS4_8MMA_AtomIJNS4_21SM100_MMA_S8_2x1SM_SSIaaiLi128ELi128ELNS4_4UMMA5MajorE0ELSN_0ELNSM_8SaturateE0EEEEEENS4_6LayoutINS5_IJSC_SC_SC_EEENS5_IJNSA_ILi0EEEST_ST_EEEEENS5_IJNS4_10UnderscoreESW_SW_EEEEENS4_28SM100_TMA_2SM_LOAD_MULTICASTENS4_14ComposedLayoutINS4_7SwizzleILi1ELi4ELi3EEENS4_18smem_ptr_flag_bitsILi8EEENSR_INS5_IJNSA_ILi8EEESG_EEENS5_IJSG_SC_EEEEEEEvNS4_8identityENS4_18SM100_TMA_2SM_LOADES19_vS1A_EENS_8epilogue10collective18CollectiveEpilogueINS1D_23Sm100TmaWarpSpecializedILi2ELi2ELi32ELb0ELb0EEEJNS5_IJNSA_ILi64EEESF_SG_EEENS5_IJNSR_IS1I_SC_EENSR_INS5_IJSG_SB_EEENS5_IJSC_S1I_EEEEEEEEaSI_aSI_NS1D_6fusion15FusionCallbacksIS1H_NS1P_17LinearCombinationIaiaiLNS_15FloatRoundStyleE2EEES1J_S1O_JEEENS4_5SM1004TMEM4LOAD26SM100_TMEM_LOAD_32dp32b32xENS4_13SM90_TMA_LOADES19_NS4_39AutoVectorizingCopyWithAssumedAlignmentILi128EEENS4_14SM90_TMA_STOREES19_S21_S21_EEEvvEEEEvNT_6ParamsE) ;  /* 0xffffff4004d47950 */ /* 0x000fea0003c3ffff */
        .weak           $__internal_2_$__cuda_sm10x_tcgen05_guardrail_trap_unallocated_columns_being_dealloced
        .type           $__internal_2_$__cuda_sm10x_tcgen05_guardrail_trap_unallocated_columns_being_dealloced,@function
        .size           $__internal_2_$__cuda_sm10x_tcgen05_guardrail_trap_unallocated_columns_being_dealloced,(.L_x_308 - $__internal_2_$__cuda_sm10x_tcgen05_guardrail_trap_unallocated_columns_being_dealloced)
$__internal_2_$__cuda_sm10x_tcgen05_guardrail_trap_unallocated_columns_being_dealloced:
[----:B------:R-:W-:Y:S05]  /*bcb0*/  BPT.TRAP 0x1 ;  /* 0x000000040000795c */ /* 0x000fea0000300000 */
[----:B------:R-:W-:-:S04]  /*bcc0*/  HFMA2 R3, -RZ, RZ, 0, 0 ;  /* 0x00000000ff037431 */ /* 0x000fc800000001ff */
[----:B------:R-:W-:Y:S05]  /*bcd0*/  RET.REL.NODEC R2 `(_ZN7cutlass13device_kernelINS_4gemm6kernel13GemmUniversalIN4cute5tupleIJiiiiEEENS1_10collective13CollectiveMmaINS1_35MainloopSm100TmaUmmaWarpSpecializedILi52ELi2ELi4ENS5_IJNS4_1CILi2EEESB_NSA_ILi1EEEEEEEENS5_IJNSA_ILi128EEESF_NSA_ILi32EEEEEEaNS5_IJlSC_lEEEaSI_NS4_8TiledMMAINS4_8MMA_AtomIJNS4_21SM100_MMA_S8_2x1SM_SSIaaiLi128ELi128ELNS4_4UMMA5MajorE0ELSN_0ELNSM_8SaturateE0EEEEEENS4_6LayoutINS5_IJSC_SC_SC_EEENS5_IJNSA_ILi0EEEST_ST_EEEEENS5_IJNS4_10UnderscoreESW_SW_EEEEENS4_28SM100_TMA_2SM_LOAD_MULTICASTENS4_14ComposedLayoutINS4_7SwizzleILi1ELi4ELi3EEENS4_18smem_ptr_flag_bitsILi8EEENSR_INS5_IJNSA_ILi8EEESG_EEENS5_IJSG_SC_EEEEEEEvNS4_8identityENS4_18SM100_TMA_2SM_LOADES19_vS1A_EENS_8epilogue10collective18CollectiveEpilogueINS1D_23Sm100TmaWarpSpecializedILi2ELi2ELi32ELb0ELb0EEEJNS5_IJNSA_ILi64EEESF_SG_EEENS5_IJNSR_IS1I_SC_EENSR_INS5_IJSG_SB_EEENS5_IJSC_S1I_EEEEEEEEaSI_aSI_NS1D_6fusion15FusionCallbacksIS1H_NS1P_17LinearCombinationIaiaiLNS_15FloatRoundStyleE2EEES1J_S1O_JEEENS4_5SM1004TMEM4LOAD26SM100_TMEM_LOAD_32dp32b32xENS4_13SM90_TMA_LOADES19_NS4_39AutoVectorizingCopyWithAssumedAlignmentILi128EEENS4_14SM90_TMA_STOREES19_S21_S21_EEEvvEEEEvNT_6ParamsE) ;  /* 0xffffff4002c87950 */ /* 0x000fea0003c3ffff */
.L_x_307:
[----:B------:R-:W-:-:S00]  /*bce0*/  BRA `(.L_x_307) ;  /* 0xfffffffc00fc7947 */ /* 0x000fc0000383ffff */
[----:B------:R-:W-:-:S00]  /*bcf0*/  NOP ;  /* 0x0000000000007918 */ /* 0x000fc00000000000 */
        /* <DEDUP_REMOVED lines=8> */
.L_x_308:


//--------------------- .nv.global.init           --------------------------
	.section	.nv.global.init,"aw",@progbits
.nv.global.init:
	.type		$str$27,@object
	.size		$str$27,($str$28 - $str$27)
$str$27:
        /*0000*/ 	.byte	0x28, 0x61, 0x64, 0x64, 0x72, 0x65, 0x73, 0x73, 0x20, 0x26, 0x20, 0x6d, 0x61, 0x73, 0x6b, 0x29
        /*0010*/ 	.byte	0x20, 0x3d, 0x3d, 0x20, 0x30, 0x00
	.type		$str$28,@object
	.size		$str$28,($str$26 - $str$28)
$str$28:
        /*0016*/ 	.byte	0x2f, 0x74, 0x6d, 0x70, 0x2f, 0x63, 0x75, 0x74, 0x6c, 0x61, 0x73, 0x73, 0x5f, 0x73, 0x77, 0x65
        /*0026*/ 	.byte	0x65, 0x70, 0x5f, 0x73, 0x72, 0x63, 0x2f, 0x69, 0x6e, 0x63, 0x6c, 0x75, 0x64, 0x65, 0x2f, 0x63
        /*0036*/ 	.byte	0x75, 0x74, 0x65, 0x2f, 0x70, 0x6f, 0x69, 0x6e, 0x74, 0x65, 0x72, 0x5f, 0x66, 0x6c, 0x61, 0x67
        /*0046*/ 	.byte	0x67, 0x65, 0x64, 0x2e, 0x68, 0x70, 0x70, 0x00
	.type		$str$26,@object
	.size		$str$26,($str$25 - $str$26)
$str$26:
        /*004e*/ 	.byte	0x2f, 0x74, 0x6d, 0x70, 0x2f, 0x63, 0x75, 0x74, 0x6c, 0x61, 0x73, 0x73, 0x5f, 0x73, 0x77, 0x65
        /*005e*/ 	.byte	0x65, 0x70, 0x5f, 0x73, 0x72, 0x63, 0x2f, 0x69, 0x6e, 0x63, 0x6c, 0x75, 0x64, 0x65, 0x2f, 0x63
        /*006e*/ 	.byte	0x75, 0x74, 0x65, 0x2f, 0x61, 0x74, 0x6f, 0x6d, 0x2f, 0x63, 0x6f, 0x70, 0x79, 0x5f, 0x74, 0x72
        /*007e*/ 	.byte	0x61, 0x69, 0x74, 0x73, 0x5f, 0x73, 0x6d, 0x31, 0x30, 0x30, 0x2e, 0x68, 0x70, 0x70, 0x00
	.type		$str$25,@object
	.size		$str$25,(__unnamed_1 - $str$25)
$str$25:
        /*008d*/ 	.byte	0x28, 0x28, 0x75, 0x69, 0x6e, 0x74, 0x33, 0x32, 0x5f, 0x74, 0x28, 0x74, 0x68, 0x72, 0x65, 0x61
        /*009d*/ 	.byte	0x64, 0x49, 0x64, 0x78, 0x2e, 0x78, 0x29, 0x20, 0x2f, 0x20, 0x33, 0x32, 0x29, 0x20, 0x25, 0x20
        /*00ad*/ 	.byte	0x34, 0x29, 0x20, 0x3d, 0x3d, 0x20, 0x28, 0x28, 0x28, 0x74, 0x6d, 0x65, 0x6d, 0x5f, 0x61, 0x64
        /*00bd*/ 	.byte	0x64, 0x72, 0x20, 0x3e, 0x3e, 0x20, 0x31, 0x36, 0x29, 0x20, 0x2f, 0x20, 0x33, 0x32, 0x29, 0x20
        /*00cd*/ 	.byte	0x25, 0x20, 0x34, 0x29, 0x00
	.type		__unnamed_1,@object
	.size		__unnamed_1,(__unnamed_2 - __unnamed_1)
__unnamed_1:
        /*00d2*/ 	.byte	0x61, 0x75, 0x74, 0x6f, 0x20, 0x63, 0x75, 0x74, 0x65, 0x3a, 0x3a, 0x61, 0x73, 0x5f, 0x70, 0x6f
        /* <DEDUP_REMOVED lines=24> */
        /*0262*/ 	.byte	0x3e, 0x3e, 0x5d, 0x00
	.type		__unnamed_2,@object
	.size		__unnamed_2,(.L_2 - __unnamed_2)
__unnamed_2:
        /* <DEDUP_REMOVED lines=41> */
.L_2:


//--------------------- .nv.shared._ZN7cutlass13device_kernelINS_4gemm6kernel13GemmUniversalIN4cute5tupleIJiiiiEEENS1_10collective13CollectiveMmaINS1_35MainloopSm100TmaUmmaWarpSpecializedILi52ELi2ELi4ENS5_IJNS4_1CILi2EEESB_NSA_ILi1EEEEEEEENS5_IJNSA_ILi128EEESF_NSA_ILi32EEEEEEaNS5_IJlSC_lEEEaSI_NS4_8TiledMMAINS4_8MMA_AtomIJNS4_21SM100_MMA_S8_2x1SM_SSIaaiLi128ELi128ELNS4_4UMMA5MajorE0ELSN_0ELNSM_8SaturateE0EEEEEENS4_6LayoutINS5_IJSC_SC_SC_EEENS5_IJNSA_ILi0EEEST_ST_EEEEENS5_IJNS4_10UnderscoreESW_SW_EEEEENS4_28SM100_TMA_2SM_LOAD_MULTICASTENS4_14ComposedLayoutINS4_7SwizzleILi1ELi4ELi3EEENS4_18smem_ptr_flag_bitsILi8EEENSR_INS5_IJNSA_ILi8EEESG_EEENS5_IJSG_SC_EEEEEEEvNS4_8identityENS4_18SM100_TMA_2SM_LOADES19_vS1A_EENS_8epilogue10collective18CollectiveEpilogueINS1D_23Sm100TmaWarpSpecializedILi2ELi2ELi32ELb0ELb0EEEJNS5_IJNSA_ILi64EEESF_SG_EEENS5_IJNSR_IS1I_SC_EENSR_INS5_IJSG_SB_EEENS5_IJSC_S1I_EEEEEEEEaSI_aSI_NS1D_6fusion15FusionCallbacksIS1H_NS1P_17LinearCombinationIaiaiLNS_15FloatRoundStyleE2EEES1J_S1O_JEEENS4_5SM1004TMEM4LOAD26SM100_TMEM_LOAD_32dp32b32xENS4_13SM90_TMA_LOADES19_NS4_39AutoVectorizingCopyWithAssumedAlignmentILi128EEENS4_14SM90_TMA_STOREES19_S21_S21_EEEvvEEEEvNT_6ParamsE --------------------------
	.section	.nv.shared._ZN7cutlass13device_kernelINS_4gemm6kernel13GemmUniversalIN4cute5tupleIJiiiiEEENS1_10collective13CollectiveMmaINS1_35MainloopSm100TmaUmmaWarpSpecializedILi52ELi2ELi4ENS5_IJNS4_1CILi2EEESB_NSA_ILi1EEEEEEEENS5_IJNSA_ILi128EEESF_NSA_ILi32EEEEEEaNS5_IJlSC_lEEEaSI_NS4_8TiledMMAINS4_8MMA_AtomIJNS4_21SM100_MMA_S8_2x1SM_SSIaaiLi128ELi128ELNS4_4UMMA5MajorE0ELSN_0ELNSM_8SaturateE0EEEEEENS4_6LayoutINS5_IJSC_SC_SC_EEENS5_IJNSA_ILi0EEEST_ST_EEEEENS5_IJNS4_10UnderscoreESW_SW_EEEEENS4_28SM100_TMA_2SM_LOAD_MULTICASTENS4_14ComposedLayoutINS4_7SwizzleILi1ELi4ELi3EEENS4_18smem_ptr_flag_bitsILi8EEENSR_INS5_IJNSA_ILi8EEESG_EEENS5_IJSG_SC_EEEEEEEvNS4_8identityENS4_18SM100_TMA_2SM_LOADES19_vS1A_EENS_8epilogue10collective18CollectiveEpilogueINS1D_23Sm100TmaWarpSpecializedILi2ELi2ELi32ELb0ELb0EEEJNS5_IJNSA_ILi64EEESF_SG_EEENS5_IJNSR_IS1I_SC_EENSR_INS5_IJSG_SB_EEENS5_IJSC_S1I_EEEEEEEEaSI_aSI_NS1D_6fusion15FusionCallbacksIS1H_NS1P_17LinearCombinationIaiaiLNS_15FloatRoundStyleE2EEES1J_S1O_JEEENS4_5SM1004TMEM4LOAD26SM100_TMEM_LOAD_32dp32b32xENS4_13SM90_TMA_LOADES19_NS4_39AutoVectorizingCopyWithAssumedAlignmentILi128EEENS4_14SM90_TMA_STOREES19_S21_S21_EEEvvEEEEvNT_6ParamsE,"aw",@nobits
	.sectionflags	@""
	.align	16
	.zero		1024


//--------------------- .nv.shared.reserved.0     --------------------------
	.section	.nv.shared.reserved.0,"aw",@nobits
	.weak		__nv_reservedSMEM_offset_0_alias
	.size		__nv_reservedSMEM_offset_0_alias, 0, 64
	.other		__nv_reservedSMEM_offset_0_alias,@"STO_CUDA_RESERVED_SHARED STV_DEFAULT"
__nv_reservedSMEM_offset_0_alias:
	.zero		0
.nv.shared.reserved.0:
	.zero		64
	.weak		__nv_reservedSMEM_tcgen05_partition
	.type		__nv_reservedSMEM_tcgen05_partition,@object
	.size		__nv_reservedSMEM_tcgen05_partition,(.L_0 - __nv_reservedSMEM_tcgen05_partition)
__nv_reservedSMEM_tcgen05_partition:
	.zero		32
.L_0:


//--------------------- .nv.global                --------------------------
	.section	.nv.global,"aw",@nobits
.nv.global:
	.type		_ZN40_INTERNAL_eca0a111_4_k_cu_083cc4de_354204cute1_E,@object
	.size		_ZN40_INTERNAL_eca0a111_4_k_cu_083cc4de_354204cute1_E,(_ZN40_INTERNAL_eca0a111_4_k_cu_083cc4de_354204cuda3std3__45__cpo6cbeginE - _ZN40_INTERNAL_eca0a111_4_k_cu_083cc4de_354204cute1_E)
_ZN40_INTERNAL_eca0a111_4_k_cu_083cc4de_354204cute1_E:
	.zero		1
	.type		_ZN40_INTERNAL_eca0a111_4_k_cu_083cc4de_354204cuda3std3__45__cpo6cbeginE,@object
	.size		_ZN40_INTERNAL_eca0a111_4_k_cu_083cc4de_354204cuda3std3__45__cpo6cbeginE,(_ZN40_INTERNAL_eca0a111_4_k_cu_083cc4de_354204cuda3std3__48in_placeE - _ZN40_INTERNAL_eca0a111_4_k_cu_083cc4de_354204cuda3std3__45__cpo6cbeginE)
_ZN40_INTERNAL_eca0a111_4_k_cu_083cc4de_354204cuda3std3__45__cpo6cbeginE:
	.zero		1
	.type		_ZN40_INTERNAL_eca0a111_4_k_cu_083cc4de_354204cuda3std3__48in_placeE,@object
	.size		_ZN40_INTERNAL_eca0a111_4_k_cu_083cc4de_354204cuda3std3__48in_placeE,(_ZN40_INTERNAL_eca0a111_4_k_cu_083cc4de_354204cuda3std6ranges3__45__cpo9iter_moveE - _ZN40_INTERNAL_eca0a111_4_k_cu_083cc4de_354204cuda3std3__48in_placeE)
_ZN40_INTERNAL_eca0a111_4_k_cu_083cc4de_354204cuda3std3__48in_placeE:
	.zero		1
	.type		_ZN40_INTERNAL_eca0a111_4_k_cu_083cc4de_354204cuda3std6ranges3__45__cpo9iter_moveE,@object
	.size		_ZN40_INTERNAL_eca0a111_4_k_cu_083cc4de_354204cuda3std6ranges3__45__cpo9iter_moveE,(_ZN40_INTERNAL_eca0a111_4_k_cu_083cc4de_354204cuda3std3__45__cpo5beginE - _ZN40_INTERNAL_eca0a111_4_k_cu_083cc4de_354204cuda3std6ranges3__45__cpo9iter_moveE)
_ZN40_INTERNAL_eca0a111_4_k_cu_083cc4de_354204cuda3std6ranges3__45__cpo9iter_moveE:
	.zero		1
	.type		_ZN40_INTERNAL_eca0a111_4_k_cu_083cc4de_354204cuda3std3__45__cpo5beginE,@object
	.size		_ZN40_INTERNAL_eca0a111_4_k_cu_083cc4de_354204cuda3std3__45__cpo5beginE,(_ZN40_INTERNAL_eca0a111_4_k_cu_083cc4de_354204cuda3std3__442_GLOBAL__N__eca0a111_4_k_cu_083cc4de_354206ignoreE - _ZN40_INTERNAL_eca0a111_4_k_cu_083cc4de_354204cuda3std3__45__cpo5beginE)
_ZN40_INTERNAL_eca0a111_4_k_cu_083cc4de_354204cuda3std3__45__cpo5beginE:
	.zero		1
	.type		_ZN40_INTERNAL_eca0a111_4_k_cu_083cc4de_354204cuda3std3__442_GLOBAL__N__eca0a111_4_k_cu_083cc4de_354206ignoreE,@object
	.size		_ZN40_INTERNAL_eca0a111_4_k_cu_083cc4de_354204cuda3std3__442_GLOBAL__N__eca0a111_4_k_cu_083cc4de_354206ignoreE,(_ZN40_INTERNAL_eca0a111_4_k_cu_083cc4de_354204cute7productE - _ZN40_INTERNAL_eca0a111_4_k_cu_083cc4de_354204cuda3std3__442_GLOBAL__N__eca0a111_4_k_cu_083cc4de_354206ignoreE)
_ZN40_INTERNAL_eca0a111_4_k_cu_083cc4de_354204cuda3std3__442_GLOBAL__N__eca0a111_4_k_cu_083cc4de_354206ignoreE:
	.zero		1
	.type		_ZN40_INTERNAL_eca0a111_4_k_cu_083cc4de_354204cute7productE,@object
	.size		_ZN40_INTERNAL_eca0a111_4_k_cu_083cc4de_354204cute7productE,(_ZN40_INTERNAL_eca0a111_4_k_cu_083cc4de_354204cuda3std3__45__cpo3endE - _ZN40_INTERNAL_eca0a111_4_k_cu_083cc4de_354204cute7productE)
_ZN40_INTERNAL_eca0a111_4_k_cu_083cc4de_354204cute7productE:
	.zero		1
	.type		_ZN40_INTERNAL_eca0a111_4_k_cu_083cc4de_354204cuda3std3__45__cpo3endE,@object
	.size		_ZN40_INTERNAL_eca0a111_4_k_cu_083cc4de_354204cuda3std3__45__cpo3endE,(_ZN40_INTERNAL_eca0a111_4_k_cu_083cc4de_354204cuda3std3__419piecewise_constructE - _ZN40_INTERNAL_eca0a111_4_k_cu_083cc4de_354204cuda3std3__45__cpo3endE)
_ZN40_INTERNAL_eca0a111_4_k_cu_083cc4de_354204cuda3std3__45__cpo3endE:
	.zero		1
	.type		_ZN40_INTERNAL_eca0a111_4_k_cu_083cc4de_354204cuda3std3__419piecewise_constructE,@object
	.size		_ZN40_INTERNAL_eca0a111_4_k_cu_083cc4de_354204cuda3std3__419piecewise_constructE,(_ZN40_INTERNAL_eca0a111_4_k_cu_083cc4de_354204cuda3std3__45__cpo4cendE - _ZN40_INTERNAL_eca0a111_4_k_cu_083cc4de_354204cuda3std3__419piecewise_constructE)
_ZN40_INTERNAL_eca0a111_4_k_cu_083cc4de_354204cuda3std3__419piecewise_constructE:
	.zero		1
	.type		_ZN40_INTERNAL_eca0a111_4_k_cu_083cc4de_354204cuda3std3__45__cpo4cendE,@object
	.size		_ZN40_INTERNAL_eca0a111_4_k_cu_083cc4de_354204cuda3std3__45__cpo4cendE,(_ZN40_INTERNAL_eca0a111_4_k_cu_083cc4de_354204cuda3std6ranges3__45__cpo4swapE - _ZN40_INTERNAL_eca0a111_4_k_cu_083cc4de_354204cuda3std3__45__cpo4cendE)
_ZN40_INTERNAL_eca0a111_4_k_cu_083cc4de_354204cuda3std3__45__cpo4cendE:
	.zero		1
	.type		_ZN40_INTERNAL_eca0a111_4_k_cu_083cc4de_354204cuda3std6ranges3__45__cpo4swapE,@object
	.size		_ZN40_INTERNAL_eca0a111_4_k_cu_083cc4de_354204cuda3std6ranges3__45__cpo4swapE,(.L_10 - _ZN40_INTERNAL_eca0a111_4_k_cu_083cc4de_354204cuda3std6ranges3__45__cpo4swapE)
_ZN40_INTERNAL_eca0a111_4_k_cu_083cc4de_354204cuda3std6ranges3__45__cpo4swapE:
	.zero		1
.L_10:


//--------------------- .nv.constant0._ZN7cutlass13device_kernelINS_4gemm6kernel13GemmUniversalIN4cute5tupleIJiiiiEEENS1_10collective13CollectiveMmaINS1_35MainloopSm100TmaUmmaWarpSpecializedILi52ELi2ELi4ENS5_IJNS4_1CILi2EEESB_NSA_ILi1EEEEEEEENS5_IJNSA_ILi128EEESF_NSA_ILi32EEEEEEaNS5_IJlSC_lEEEaSI_NS4_8TiledMMAINS4_8MMA_AtomIJNS4_21SM100_MMA_S8_2x1SM_SSIaaiLi128ELi128ELNS4_4UMMA5MajorE0ELSN_0ELNSM_8SaturateE0EEEEEENS4_6LayoutINS5_IJSC_SC_SC_EEENS5_IJNSA_ILi0EEEST_ST_EEEEENS5_IJNS4_10UnderscoreESW_SW_EEEEENS4_28SM100_TMA_2SM_LOAD_MULTICASTENS4_14ComposedLayoutINS4_7SwizzleILi1ELi4ELi3EEENS4_18smem_ptr_flag_bitsILi8EEENSR_INS5_IJNSA_ILi8EEESG_EEENS5_IJSG_SC_EEEEEEEvNS4_8identityENS4_18SM100_TMA_2SM_LOADES19_vS1A_EENS_8epilogue10collective18CollectiveEpilogueINS1D_23Sm100TmaWarpSpecializedILi2ELi2ELi32ELb0ELb0EEEJNS5_IJNSA_ILi64EEESF_SG_EEENS5_IJNSR_IS1I_SC_EENSR_INS5_IJSG_SB_EEENS5_IJSC_S1I_EEEEEEEEaSI_aSI_NS1D_6fusion15FusionCallbacksIS1H_NS1P_17LinearCombinationIaiaiLNS_15FloatRoundStyleE2EEES1J_S1O_JEEENS4_5SM1004TMEM4LOAD26SM100_TMEM_LOAD_32dp32b32xENS4_13SM90_TMA_LOADES19_NS4_39AutoVectorizingCopyWithAssumedAlignmentILi128EEENS4_14SM90_TMA_STOREES19_S21_S21_EEEvvEEEEvNT_6ParamsE --------------------------
	.section	.nv.constant0._ZN7cutlass13device_kernelINS_4gemm6kernel13GemmUniversalIN4cute5tupleIJiiiiEEENS1_10collective13CollectiveMmaINS1_35MainloopSm100TmaUmmaWarpSpecializedILi52ELi2ELi4ENS5_IJNS4_1CILi2EEESB_NSA_ILi1EEEEEEEENS5_IJNSA_ILi128EEESF_NSA_ILi32EEEEEEaNS5_IJlSC_lEEEaSI_NS4_8TiledMMAINS4_8MMA_AtomIJNS4_21SM100_MMA_S8_2x1SM_SSIaaiLi128ELi128ELNS4_4UMMA5MajorE0ELSN_0ELNSM_8SaturateE0EEEEEENS4_6LayoutINS5_IJSC_SC_SC_EEENS5_IJNSA_ILi0EEEST_ST_EEEEENS5_IJNS4_10UnderscoreESW_SW_EEEEENS4_28SM100_TMA_2SM_LOAD_MULTICASTENS4_14ComposedLayoutINS4_7SwizzleILi1ELi4ELi3EEENS4_18smem_ptr_flag_bitsILi8EEENSR_INS5_IJNSA_ILi8EEESG_EEENS5_IJSG_SC_EEEEEEEvNS4_8identityENS4_18SM100_TMA_2SM_LOADES19_vS1A_EENS_8epilogue10collective18CollectiveEpilogueINS1D_23Sm100TmaWarpSpecializedILi2ELi2ELi32ELb0ELb0EEEJNS5_IJNSA_ILi64EEESF_SG_EEENS5_IJNSR_IS1I_SC_EENSR_INS5_IJSG_SB_EEENS5_IJSC_S1I_EEEEEEEEaSI_aSI_NS1D_6fusion15FusionCallbacksIS1H_NS1P_17LinearCombinationIaiaiLNS_15FloatRoundStyleE2EEES1J_S1O_JEEENS4_5SM1004TMEM4LOAD26SM100_TMEM_LOAD_32dp32b32xENS4_13SM90_TMA_LOADES19_NS4_39AutoVectorizingCopyWithAssumedAlignmentILi128EEENS4_14SM90_TMA_STOREES19_S21_S21_EEEvvEEEEvNT_6ParamsE,"a",@progbits
	.sectionflags	@""
	.align	4
.nv.constant0._ZN7cutlass13device_kernelINS_4gemm6kernel13GemmUniversalIN4cute5tupleIJiiiiEEENS1_10collective13CollectiveMmaINS1_35MainloopSm100TmaUmmaWarpSpecializedILi52ELi2ELi4ENS5_IJNS4_1CILi2EEESB_NSA_ILi1EEEEEEEENS5_IJNSA_ILi128EEESF_NSA_ILi32EEEEEEaNS5_IJlSC_lEEEaSI_NS4_8TiledMMAINS4_8MMA_AtomIJNS4_21SM100_MMA_S8_2x1SM_SSIaaiLi128ELi128ELNS4_4UMMA5MajorE0ELSN_0ELNSM_8SaturateE0EEEEEENS4_6LayoutINS5_IJSC_SC_SC_EEENS5_IJNSA_ILi0EEEST_ST_EEEEENS5_IJNS4_10UnderscoreESW_SW_EEEEENS4_28SM100_TMA_2SM_LOAD_MULTICASTENS4_14ComposedLayoutINS4_7SwizzleILi1ELi4ELi3EEENS4_18smem_ptr_flag_bitsILi8EEENSR_INS5_IJNSA_ILi8EEESG_EEENS5_IJSG_SC_EEEEEEEvNS4_8identityENS4_18SM100_TMA_2SM_LOADES19_vS1A_EENS_8epilogue10collective18CollectiveEpilogueINS1D_23Sm100TmaWarpSpecializedILi2ELi2ELi32ELb0ELb0EEEJNS5_IJNSA_ILi64EEESF_SG_EEENS5_IJNSR_IS1I_SC_EENSR_INS5_IJSG_SB_EEENS5_IJSC_S1I_EEEEEEEEaSI_aSI_NS1D_6fusion15FusionCallbacksIS1H_NS1P_17LinearCombinationIaiaiLNS_15FloatRoundStyleE2EEES1J_S1O_JEEENS4_5SM1004TMEM4LOAD26SM100_TMEM_LOAD_32dp32b32xENS4_13SM90_TMA_LOADES19_NS4_39AutoVectorizingCopyWithAssumedAlignmentILi128EEENS4_14SM90_TMA_STOREES19_S21_S21_EEEvvEEEEvNT_6ParamsE:
	.zero		2944


//--------------------- SYMBOLS --------------------------

	.type		.nv.reservedSmem.offset0,@object
	.size		.nv.reservedSmem.offset0,0x4
	.type		.nv.reservedSmem.cap,@object
	.size		.nv.reservedSmem.cap,0x4
	.type		__assertfail,@function
